//
// Generated by NVIDIA NVVM Compiler
//
// Compiler Build ID: CL-36424714
// Cuda compilation tools, release 13.0, V13.0.88
// Based on NVVM 20.0.0
//

.version 9.0
.target sm_100
.address_size 64

	// .globl	_Z16computeDistancesPfS_S_
// _ZZ16computeDistancesPfS_S_E15local_testimage has been demoted
// _ZZN3cub18CUB_300001_SM_10006detail10radix_sort31DeviceRadixSortSingleTileKernelINS1_5radix10policy_hubIfjyE10Policy1000ELNS0_9SortOrderE0EfjyNS1_21identity_decomposer_tEEEvPKT1_PSA_PKT2_PSE_T3_iiT4_E12temp_storage has been demoted
// _ZZN3cub18CUB_300001_SM_10006detail10radix_sort30DeviceRadixSortHistogramKernelINS1_5radix10policy_hubIfjyE10Policy1000ELNS0_9SortOrderE0EfyNS1_21identity_decomposer_tEEEvPT2_PKT1_SA_iiT3_E12temp_storage has been demoted
// _ZZN3cub18CUB_300001_SM_10006detail10radix_sort33DeviceRadixSortExclusiveSumKernelINS1_5radix10policy_hubIfjyE10Policy1000EyEEvPT0_E12temp_storage has been demoted
// _ZZN3cub18CUB_300001_SM_10006detail10radix_sort29DeviceRadixSortOnesweepKernelINS1_5radix10policy_hubIfjyE10Policy1000ELNS0_9SortOrderE0EfjyiiNS1_21identity_decomposer_tEEEvPT5_SB_PT3_PKSC_PT1_PKSG_PT2_PKSK_T4_iiT6_E1s has been demoted
// _ZZN3cub18CUB_300001_SM_10006detail10radix_sort31DeviceRadixSortSingleTileKernelINS1_5radix10policy_hubIffyE10Policy1000ELNS0_9SortOrderE0EffyNS1_21identity_decomposer_tEEEvPKT1_PSA_PKT2_PSE_T3_iiT4_E12temp_storage has been demoted
// _ZZN3cub18CUB_300001_SM_10006detail10radix_sort30DeviceRadixSortHistogramKernelINS1_5radix10policy_hubIffyE10Policy1000ELNS0_9SortOrderE0EfyNS1_21identity_decomposer_tEEEvPT2_PKT1_SA_iiT3_E12temp_storage has been demoted
// _ZZN3cub18CUB_300001_SM_10006detail10radix_sort33DeviceRadixSortExclusiveSumKernelINS1_5radix10policy_hubIffyE10Policy1000EyEEvPT0_E12temp_storage has been demoted
// _ZZN3cub18CUB_300001_SM_10006detail10radix_sort29DeviceRadixSortOnesweepKernelINS1_5radix10policy_hubIffyE10Policy1000ELNS0_9SortOrderE0EffyiiNS1_21identity_decomposer_tEEEvPT5_SB_PT3_PKSC_PT1_PKSG_PT2_PKSK_T4_iiT6_E1s has been demoted
.global .align 1 .b8 _ZN34_INTERNAL_b5dda668_4_k_cu_c3ad40ab4cuda3std3__45__cpo5beginE[1];
.global .align 1 .b8 _ZN34_INTERNAL_b5dda668_4_k_cu_c3ad40ab4cuda3std3__45__cpo3endE[1];
.global .align 1 .b8 _ZN34_INTERNAL_b5dda668_4_k_cu_c3ad40ab4cuda3std3__45__cpo6cbeginE[1];
.global .align 1 .b8 _ZN34_INTERNAL_b5dda668_4_k_cu_c3ad40ab4cuda3std3__45__cpo4cendE[1];
.global .align 1 .b8 _ZN34_INTERNAL_b5dda668_4_k_cu_c3ad40ab4cuda3std3__45__cpo6rbeginE[1];
.global .align 1 .b8 _ZN34_INTERNAL_b5dda668_4_k_cu_c3ad40ab4cuda3std3__45__cpo4rendE[1];
.global .align 1 .b8 _ZN34_INTERNAL_b5dda668_4_k_cu_c3ad40ab4cuda3std3__45__cpo7crbeginE[1];
.global .align 1 .b8 _ZN34_INTERNAL_b5dda668_4_k_cu_c3ad40ab4cuda3std3__45__cpo5crendE[1];
.global .align 1 .b8 _ZN34_INTERNAL_b5dda668_4_k_cu_c3ad40ab4cuda3std3__436_GLOBAL__N__b5dda668_4_k_cu_c3ad40ab6ignoreE[1];
.global .align 1 .b8 _ZN34_INTERNAL_b5dda668_4_k_cu_c3ad40ab4cuda3std3__419piecewise_constructE[1];
.global .align 1 .b8 _ZN34_INTERNAL_b5dda668_4_k_cu_c3ad40ab4cuda3std3__48in_placeE[1];
.global .align 1 .b8 _ZN34_INTERNAL_b5dda668_4_k_cu_c3ad40ab4cuda3std3__420unreachable_sentinelE[1];
.global .align 1 .b8 _ZN34_INTERNAL_b5dda668_4_k_cu_c3ad40ab4cuda3std3__47nulloptE[1];
.global .align 1 .b8 _ZN34_INTERNAL_b5dda668_4_k_cu_c3ad40ab4cuda3std3__48unexpectE[1];
.global .align 1 .b8 _ZN34_INTERNAL_b5dda668_4_k_cu_c3ad40ab4cuda3std6ranges3__45__cpo4swapE[1];
.global .align 1 .b8 _ZN34_INTERNAL_b5dda668_4_k_cu_c3ad40ab4cuda3std6ranges3__45__cpo9iter_moveE[1];
.global .align 1 .b8 _ZN34_INTERNAL_b5dda668_4_k_cu_c3ad40ab4cuda3std6ranges3__45__cpo5beginE[1];
.global .align 1 .b8 _ZN34_INTERNAL_b5dda668_4_k_cu_c3ad40ab4cuda3std6ranges3__45__cpo3endE[1];
.global .align 1 .b8 _ZN34_INTERNAL_b5dda668_4_k_cu_c3ad40ab4cuda3std6ranges3__45__cpo6cbeginE[1];
.global .align 1 .b8 _ZN34_INTERNAL_b5dda668_4_k_cu_c3ad40ab4cuda3std6ranges3__45__cpo4cendE[1];
.global .align 1 .b8 _ZN34_INTERNAL_b5dda668_4_k_cu_c3ad40ab4cuda3std6ranges3__45__cpo7advanceE[1];
.global .align 1 .b8 _ZN34_INTERNAL_b5dda668_4_k_cu_c3ad40ab4cuda3std6ranges3__45__cpo9iter_swapE[1];
.global .align 1 .b8 _ZN34_INTERNAL_b5dda668_4_k_cu_c3ad40ab4cuda3std6ranges3__45__cpo4nextE[1];
.global .align 1 .b8 _ZN34_INTERNAL_b5dda668_4_k_cu_c3ad40ab4cuda3std6ranges3__45__cpo4prevE[1];
.global .align 1 .b8 _ZN34_INTERNAL_b5dda668_4_k_cu_c3ad40ab4cuda3std6ranges3__45__cpo4dataE[1];
.global .align 1 .b8 _ZN34_INTERNAL_b5dda668_4_k_cu_c3ad40ab4cuda3std6ranges3__45__cpo5cdataE[1];
.global .align 1 .b8 _ZN34_INTERNAL_b5dda668_4_k_cu_c3ad40ab4cuda3std6ranges3__45__cpo4sizeE[1];
.global .align 1 .b8 _ZN34_INTERNAL_b5dda668_4_k_cu_c3ad40ab4cuda3std6ranges3__45__cpo5ssizeE[1];
.global .align 1 .b8 _ZN34_INTERNAL_b5dda668_4_k_cu_c3ad40ab4cuda3std6ranges3__45__cpo8distanceE[1];
.global .align 1 .b8 _ZN34_INTERNAL_b5dda668_4_k_cu_c3ad40ab6thrust24THRUST_300001_SM_1000_NS8cuda_cub3parE[1];
.global .align 1 .b8 _ZN34_INTERNAL_b5dda668_4_k_cu_c3ad40ab6thrust24THRUST_300001_SM_1000_NS8cuda_cub10par_nosyncE[1];
.global .align 1 .b8 _ZN34_INTERNAL_b5dda668_4_k_cu_c3ad40ab6thrust24THRUST_300001_SM_1000_NS6system6detail10sequential3seqE[1];
.global .align 1 .b8 _ZN34_INTERNAL_b5dda668_4_k_cu_c3ad40ab6thrust24THRUST_300001_SM_1000_NS6system3cpp3parE[1];
.global .align 1 .b8 _ZN34_INTERNAL_b5dda668_4_k_cu_c3ad40ab6thrust24THRUST_300001_SM_1000_NS12placeholders2_1E[1];
.global .align 1 .b8 _ZN34_INTERNAL_b5dda668_4_k_cu_c3ad40ab6thrust24THRUST_300001_SM_1000_NS12placeholders2_2E[1];
.global .align 1 .b8 _ZN34_INTERNAL_b5dda668_4_k_cu_c3ad40ab6thrust24THRUST_300001_SM_1000_NS12placeholders2_3E[1];
.global .align 1 .b8 _ZN34_INTERNAL_b5dda668_4_k_cu_c3ad40ab6thrust24THRUST_300001_SM_1000_NS12placeholders2_4E[1];
.global .align 1 .b8 _ZN34_INTERNAL_b5dda668_4_k_cu_c3ad40ab6thrust24THRUST_300001_SM_1000_NS12placeholders2_5E[1];
.global .align 1 .b8 _ZN34_INTERNAL_b5dda668_4_k_cu_c3ad40ab6thrust24THRUST_300001_SM_1000_NS12placeholders2_6E[1];
.global .align 1 .b8 _ZN34_INTERNAL_b5dda668_4_k_cu_c3ad40ab6thrust24THRUST_300001_SM_1000_NS12placeholders2_7E[1];
.global .align 1 .b8 _ZN34_INTERNAL_b5dda668_4_k_cu_c3ad40ab6thrust24THRUST_300001_SM_1000_NS12placeholders2_8E[1];
.global .align 1 .b8 _ZN34_INTERNAL_b5dda668_4_k_cu_c3ad40ab6thrust24THRUST_300001_SM_1000_NS12placeholders2_9E[1];
.global .align 1 .b8 _ZN34_INTERNAL_b5dda668_4_k_cu_c3ad40ab6thrust24THRUST_300001_SM_1000_NS12placeholders3_10E[1];
.global .align 1 .b8 _ZN34_INTERNAL_b5dda668_4_k_cu_c3ad40ab6thrust24THRUST_300001_SM_1000_NS3seqE[1];
.global .align 1 .b8 _ZN34_INTERNAL_b5dda668_4_k_cu_c3ad40ab6thrust24THRUST_300001_SM_1000_NS6deviceE[1];

.visible .entry _Z16computeDistancesPfS_S_(
	.param .u64 .ptr .align 1 _Z16computeDistancesPfS_S__param_0,
	.param .u64 .ptr .align 1 _Z16computeDistancesPfS_S__param_1,
	.param .u64 .ptr .align 1 _Z16computeDistancesPfS_S__param_2
)
{
	.reg .pred 	%p<9>;
	.reg .b16 	%rs<3>;
	.reg .b32 	%r<63>;
	.reg .b32 	%f<74>;
	.reg .b64 	%rd<52>;
	// demoted variable
	.shared .align 4 .b8 _ZZ16computeDistancesPfS_S_E15local_testimage[3136];
	ld.param.u64 	%rd11, [_Z16computeDistancesPfS_S__param_0];
	ld.param.u64 	%rd9, [_Z16computeDistancesPfS_S__param_1];
	ld.param.u64 	%rd10, [_Z16computeDistancesPfS_S__param_2];
	cvta.to.global.u64 	%rd1, %rd11;
	mov.u32 	%r1, %ntid.x;
	cvt.u16.u32 	%rs1, %r1;
	div.u16 	%rs2, 784, %rs1;
	cvt.u32.u16 	%r2, %rs2;
	setp.gt.u32 	%p1, %r1, 784;
	mov.u32 	%r3, %tid.x;
	mul.lo.s32 	%r25, %r3, %r2;
	setp.gt.u32 	%p2, %r25, 783;
	or.pred  	%p3, %p1, %p2;
	@%p3 bra 	$L__BB0_7;
	add.s32 	%r27, %r2, -1;
	sub.s32 	%r28, 783, %r25;
	min.u32 	%r29, %r27, %r28;
	add.s32 	%r5, %r29, 1;
	and.b32  	%r6, %r5, 3;
	setp.lt.u32 	%p4, %r29, 3;
	mov.b32 	%r59, 0;
	@%p4 bra 	$L__BB0_4;
	and.b32  	%r59, %r5, 2044;
	neg.s32 	%r58, %r59;
	mul.wide.u32 	%rd12, %r25, 4;
	add.s64 	%rd13, %rd12, %rd1;
	add.s64 	%rd50, %rd13, 8;
	shl.b32 	%r30, %r25, 2;
	mov.u32 	%r31, _ZZ16computeDistancesPfS_S_E15local_testimage;
	add.s32 	%r32, %r30, %r31;
	add.s32 	%r57, %r32, 8;
$L__BB0_3:
	ld.global.f32 	%f3, [%rd50+-8];
	st.shared.f32 	[%r57+-8], %f3;
	ld.global.f32 	%f4, [%rd50+-4];
	st.shared.f32 	[%r57+-4], %f4;
	ld.global.f32 	%f5, [%rd50];
	st.shared.f32 	[%r57], %f5;
	ld.global.f32 	%f6, [%rd50+4];
	st.shared.f32 	[%r57+4], %f6;
	add.s32 	%r58, %r58, 4;
	add.s64 	%rd50, %rd50, 16;
	add.s32 	%r57, %r57, 16;
	setp.ne.s32 	%p5, %r58, 0;
	@%p5 bra 	$L__BB0_3;
$L__BB0_4:
	setp.eq.s32 	%p6, %r6, 0;
	@%p6 bra 	$L__BB0_7;
	add.s32 	%r33, %r59, %r25;
	shl.b32 	%r34, %r33, 2;
	mov.u32 	%r35, _ZZ16computeDistancesPfS_S_E15local_testimage;
	add.s32 	%r61, %r35, %r34;
	mul.wide.u32 	%rd14, %r33, 4;
	add.s64 	%rd51, %rd1, %rd14;
	neg.s32 	%r60, %r6;
$L__BB0_6:
	.pragma "nounroll";
	ld.global.f32 	%f7, [%rd51];
	st.shared.f32 	[%r61], %f7;
	add.s32 	%r61, %r61, 4;
	add.s64 	%rd51, %rd51, 4;
	add.s32 	%r60, %r60, 1;
	setp.ne.s32 	%p7, %r60, 0;
	@%p7 bra 	$L__BB0_6;
$L__BB0_7:
	cvta.to.global.u64 	%rd8, %rd9;
	mov.u32 	%r37, %ctaid.x;
	mad.lo.s32 	%r21, %r37, %r1, %r3;
	mul.lo.s32 	%r22, %r21, 784;
	mov.f32 	%f73, 0f00000000;
	mov.b32 	%r62, 0;
	mov.u32 	%r39, _ZZ16computeDistancesPfS_S_E15local_testimage;
$L__BB0_8:
	shl.b32 	%r38, %r62, 2;
	add.s32 	%r40, %r39, %r38;
	ld.shared.f32 	%f9, [%r40];
	add.s32 	%r41, %r62, %r22;
	mul.wide.u32 	%rd15, %r41, 4;
	add.s64 	%rd16, %rd8, %rd15;
	ld.global.f32 	%f10, [%rd16];
	sub.f32 	%f11, %f9, %f10;
	fma.rn.f32 	%f12, %f11, %f11, %f73;
	ld.shared.f32 	%f13, [%r40+4];
	add.s32 	%r42, %r41, 1;
	mul.wide.u32 	%rd17, %r42, 4;
	add.s64 	%rd18, %rd8, %rd17;
	ld.global.f32 	%f14, [%rd18];
	sub.f32 	%f15, %f13, %f14;
	fma.rn.f32 	%f16, %f15, %f15, %f12;
	ld.shared.f32 	%f17, [%r40+8];
	add.s32 	%r43, %r41, 2;
	mul.wide.u32 	%rd19, %r43, 4;
	add.s64 	%rd20, %rd8, %rd19;
	ld.global.f32 	%f18, [%rd20];
	sub.f32 	%f19, %f17, %f18;
	fma.rn.f32 	%f20, %f19, %f19, %f16;
	ld.shared.f32 	%f21, [%r40+12];
	add.s32 	%r44, %r41, 3;
	mul.wide.u32 	%rd21, %r44, 4;
	add.s64 	%rd22, %rd8, %rd21;
	ld.global.f32 	%f22, [%rd22];
	sub.f32 	%f23, %f21, %f22;
	fma.rn.f32 	%f24, %f23, %f23, %f20;
	ld.shared.f32 	%f25, [%r40+16];
	add.s32 	%r45, %r41, 4;
	mul.wide.u32 	%rd23, %r45, 4;
	add.s64 	%rd24, %rd8, %rd23;
	ld.global.f32 	%f26, [%rd24];
	sub.f32 	%f27, %f25, %f26;
	fma.rn.f32 	%f28, %f27, %f27, %f24;
	ld.shared.f32 	%f29, [%r40+20];
	add.s32 	%r46, %r41, 5;
	mul.wide.u32 	%rd25, %r46, 4;
	add.s64 	%rd26, %rd8, %rd25;
	ld.global.f32 	%f30, [%rd26];
	sub.f32 	%f31, %f29, %f30;
	fma.rn.f32 	%f32, %f31, %f31, %f28;
	ld.shared.f32 	%f33, [%r40+24];
	add.s32 	%r47, %r41, 6;
	mul.wide.u32 	%rd27, %r47, 4;
	add.s64 	%rd28, %rd8, %rd27;
	ld.global.f32 	%f34, [%rd28];
	sub.f32 	%f35, %f33, %f34;
	fma.rn.f32 	%f36, %f35, %f35, %f32;
	ld.shared.f32 	%f37, [%r40+28];
	add.s32 	%r48, %r41, 7;
	mul.wide.u32 	%rd29, %r48, 4;
	add.s64 	%rd30, %rd8, %rd29;
	ld.global.f32 	%f38, [%rd30];
	sub.f32 	%f39, %f37, %f38;
	fma.rn.f32 	%f40, %f39, %f39, %f36;
	ld.shared.f32 	%f41, [%r40+32];
	add.s32 	%r49, %r41, 8;
	mul.wide.u32 	%rd31, %r49, 4;
	add.s64 	%rd32, %rd8, %rd31;
	ld.global.f32 	%f42, [%rd32];
	sub.f32 	%f43, %f41, %f42;
	fma.rn.f32 	%f44, %f43, %f43, %f40;
	ld.shared.f32 	%f45, [%r40+36];
	add.s32 	%r50, %r41, 9;
	mul.wide.u32 	%rd33, %r50, 4;
	add.s64 	%rd34, %rd8, %rd33;
	ld.global.f32 	%f46, [%rd34];
	sub.f32 	%f47, %f45, %f46;
	fma.rn.f32 	%f48, %f47, %f47, %f44;
	ld.shared.f32 	%f49, [%r40+40];
	add.s32 	%r51, %r41, 10;
	mul.wide.u32 	%rd35, %r51, 4;
	add.s64 	%rd36, %rd8, %rd35;
	ld.global.f32 	%f50, [%rd36];
	sub.f32 	%f51, %f49, %f50;
	fma.rn.f32 	%f52, %f51, %f51, %f48;
	ld.shared.f32 	%f53, [%r40+44];
	add.s32 	%r52, %r41, 11;
	mul.wide.u32 	%rd37, %r52, 4;
	add.s64 	%rd38, %rd8, %rd37;
	ld.global.f32 	%f54, [%rd38];
	sub.f32 	%f55, %f53, %f54;
	fma.rn.f32 	%f56, %f55, %f55, %f52;
	ld.shared.f32 	%f57, [%r40+48];
	add.s32 	%r53, %r41, 12;
	mul.wide.u32 	%rd39, %r53, 4;
	add.s64 	%rd40, %rd8, %rd39;
	ld.global.f32 	%f58, [%rd40];
	sub.f32 	%f59, %f57, %f58;
	fma.rn.f32 	%f60, %f59, %f59, %f56;
	ld.shared.f32 	%f61, [%r40+52];
	add.s32 	%r54, %r41, 13;
	mul.wide.u32 	%rd41, %r54, 4;
	add.s64 	%rd42, %rd8, %rd41;
	ld.global.f32 	%f62, [%rd42];
	sub.f32 	%f63, %f61, %f62;
	fma.rn.f32 	%f64, %f63, %f63, %f60;
	ld.shared.f32 	%f65, [%r40+56];
	add.s32 	%r55, %r41, 14;
	mul.wide.u32 	%rd43, %r55, 4;
	add.s64 	%rd44, %rd8, %rd43;
	ld.global.f32 	%f66, [%rd44];
	sub.f32 	%f67, %f65, %f66;
	fma.rn.f32 	%f68, %f67, %f67, %f64;
	ld.shared.f32 	%f69, [%r40+60];
	add.s32 	%r56, %r41, 15;
	mul.wide.u32 	%rd45, %r56, 4;
	add.s64 	%rd46, %rd8, %rd45;
	ld.global.f32 	%f70, [%rd46];
	sub.f32 	%f71, %f69, %f70;
	fma.rn.f32 	%f73, %f71, %f71, %f68;
	add.s32 	%r62, %r62, 16;
	setp.ne.s32 	%p8, %r62, 784;
	@%p8 bra 	$L__BB0_8;
	cvta.to.global.u64 	%rd47, %rd10;
	sqrt.rn.f32 	%f72, %f73;
	mul.wide.u32 	%rd48, %r21, 4;
	add.s64 	%rd49, %rd47, %rd48;
	st.global.f32 	[%rd49], %f72;
	ret;

}
	// .globl	_Z6setIdsPj
.visible .entry _Z6setIdsPj(
	.param .u64 .ptr .align 1 _Z6setIdsPj_param_0
)
{
	.reg .b32 	%r<5>;
	.reg .b64 	%rd<5>;

	ld.param.u64 	%rd1, [_Z6setIdsPj_param_0];
	cvta.to.global.u64 	%rd2, %rd1;
	mov.u32 	%r1, %ctaid.x;
	mov.u32 	%r2, %ntid.x;
	mov.u32 	%r3, %tid.x;
	mad.lo.s32 	%r4, %r1, %r2, %r3;
	mul.wide.u32 	%rd3, %r4, 4;
	add.s64 	%rd4, %rd2, %rd3;
	st.global.u32 	[%rd4], %r4;
	ret;

}
	// .globl	_ZN3cub18CUB_300001_SM_10006detail11EmptyKernelIvEEvv
.visible .entry _ZN3cub18CUB_300001_SM_10006detail11EmptyKernelIvEEvv()
{


	ret;

}
	// .globl	_ZN3cub18CUB_300001_SM_10006detail10radix_sort31DeviceRadixSortSingleTileKernelINS1_5radix10policy_hubIfjyE10Policy1000ELNS0_9SortOrderE0EfjyNS1_21identity_decomposer_tEEEvPKT1_PSA_PKT2_PSE_T3_iiT4_
.visible .entry _ZN3cub18CUB_300001_SM_10006detail10radix_sort31DeviceRadixSortSingleTileKernelINS1_5radix10policy_hubIfjyE10Policy1000ELNS0_9SortOrderE0EfjyNS1_21identity_decomposer_tEEEvPKT1_PSA_PKT2_PSE_T3_iiT4_(
	.param .u64 .ptr .align 1 _ZN3cub18CUB_300001_SM_10006detail10radix_sort31DeviceRadixSortSingleTileKernelINS1_5radix10policy_hubIfjyE10Policy1000ELNS0_9SortOrderE0EfjyNS1_21identity_decomposer_tEEEvPKT1_PSA_PKT2_PSE_T3_iiT4__param_0,
	.param .u64 .ptr .align 1 _ZN3cub18CUB_300001_SM_10006detail10radix_sort31DeviceRadixSortSingleTileKernelINS1_5radix10policy_hubIfjyE10Policy1000ELNS0_9SortOrderE0EfjyNS1_21identity_decomposer_tEEEvPKT1_PSA_PKT2_PSE_T3_iiT4__param_1,
	.param .u64 .ptr .align 1 _ZN3cub18CUB_300001_SM_10006detail10radix_sort31DeviceRadixSortSingleTileKernelINS1_5radix10policy_hubIfjyE10Policy1000ELNS0_9SortOrderE0EfjyNS1_21identity_decomposer_tEEEvPKT1_PSA_PKT2_PSE_T3_iiT4__param_2,
	.param .u64 .ptr .align 1 _ZN3cub18CUB_300001_SM_10006detail10radix_sort31DeviceRadixSortSingleTileKernelINS1_5radix10policy_hubIfjyE10Policy1000ELNS0_9SortOrderE0EfjyNS1_21identity_decomposer_tEEEvPKT1_PSA_PKT2_PSE_T3_iiT4__param_3,
	.param .u64 _ZN3cub18CUB_300001_SM_10006detail10radix_sort31DeviceRadixSortSingleTileKernelINS1_5radix10policy_hubIfjyE10Policy1000ELNS0_9SortOrderE0EfjyNS1_21identity_decomposer_tEEEvPKT1_PSA_PKT2_PSE_T3_iiT4__param_4,
	.param .u32 _ZN3cub18CUB_300001_SM_10006detail10radix_sort31DeviceRadixSortSingleTileKernelINS1_5radix10policy_hubIfjyE10Policy1000ELNS0_9SortOrderE0EfjyNS1_21identity_decomposer_tEEEvPKT1_PSA_PKT2_PSE_T3_iiT4__param_5,
	.param .u32 _ZN3cub18CUB_300001_SM_10006detail10radix_sort31DeviceRadixSortSingleTileKernelINS1_5radix10policy_hubIfjyE10Policy1000ELNS0_9SortOrderE0EfjyNS1_21identity_decomposer_tEEEvPKT1_PSA_PKT2_PSE_T3_iiT4__param_6,
	.param .align 1 .b8 _ZN3cub18CUB_300001_SM_10006detail10radix_sort31DeviceRadixSortSingleTileKernelINS1_5radix10policy_hubIfjyE10Policy1000ELNS0_9SortOrderE0EfjyNS1_21identity_decomposer_tEEEvPKT1_PSA_PKT2_PSE_T3_iiT4__param_7[1]
)
.maxntid 256
.minnctapersm 1
{
	.reg .pred 	%p<130>;
	.reg .b16 	%rs<39>;
	.reg .b32 	%r<938>;
	.reg .b64 	%rd<37>;
	// demoted variable
	.shared .align 16 .b8 _ZZN3cub18CUB_300001_SM_10006detail10radix_sort31DeviceRadixSortSingleTileKernelINS1_5radix10policy_hubIfjyE10Policy1000ELNS0_9SortOrderE0EfjyNS1_21identity_decomposer_tEEEvPKT1_PSA_PKT2_PSE_T3_iiT4_E12temp_storage[33856];
	ld.param.u64 	%rd10, [_ZN3cub18CUB_300001_SM_10006detail10radix_sort31DeviceRadixSortSingleTileKernelINS1_5radix10policy_hubIfjyE10Policy1000ELNS0_9SortOrderE0EfjyNS1_21identity_decomposer_tEEEvPKT1_PSA_PKT2_PSE_T3_iiT4__param_0];
	ld.param.u64 	%rd6, [_ZN3cub18CUB_300001_SM_10006detail10radix_sort31DeviceRadixSortSingleTileKernelINS1_5radix10policy_hubIfjyE10Policy1000ELNS0_9SortOrderE0EfjyNS1_21identity_decomposer_tEEEvPKT1_PSA_PKT2_PSE_T3_iiT4__param_1];
	ld.param.u64 	%rd7, [_ZN3cub18CUB_300001_SM_10006detail10radix_sort31DeviceRadixSortSingleTileKernelINS1_5radix10policy_hubIfjyE10Policy1000ELNS0_9SortOrderE0EfjyNS1_21identity_decomposer_tEEEvPKT1_PSA_PKT2_PSE_T3_iiT4__param_2];
	ld.param.u64 	%rd8, [_ZN3cub18CUB_300001_SM_10006detail10radix_sort31DeviceRadixSortSingleTileKernelINS1_5radix10policy_hubIfjyE10Policy1000ELNS0_9SortOrderE0EfjyNS1_21identity_decomposer_tEEEvPKT1_PSA_PKT2_PSE_T3_iiT4__param_3];
	ld.param.u64 	%rd9, [_ZN3cub18CUB_300001_SM_10006detail10radix_sort31DeviceRadixSortSingleTileKernelINS1_5radix10policy_hubIfjyE10Policy1000ELNS0_9SortOrderE0EfjyNS1_21identity_decomposer_tEEEvPKT1_PSA_PKT2_PSE_T3_iiT4__param_4];
	ld.param.u32 	%r322, [_ZN3cub18CUB_300001_SM_10006detail10radix_sort31DeviceRadixSortSingleTileKernelINS1_5radix10policy_hubIfjyE10Policy1000ELNS0_9SortOrderE0EfjyNS1_21identity_decomposer_tEEEvPKT1_PSA_PKT2_PSE_T3_iiT4__param_5];
	ld.param.u32 	%r323, [_ZN3cub18CUB_300001_SM_10006detail10radix_sort31DeviceRadixSortSingleTileKernelINS1_5radix10policy_hubIfjyE10Policy1000ELNS0_9SortOrderE0EfjyNS1_21identity_decomposer_tEEEvPKT1_PSA_PKT2_PSE_T3_iiT4__param_6];
	cvta.to.global.u64 	%rd11, %rd10;
	cvt.u32.u64 	%r1, %rd9;
	mov.u32 	%r2, %tid.x;
	mul.lo.s32 	%r3, %r2, 19;
	setp.ge.s32 	%p1, %r3, %r1;
	mul.wide.u32 	%rd12, %r3, 4;
	add.s64 	%rd1, %rd11, %rd12;
	mov.b32 	%r858, 2147483647;
	@%p1 bra 	$L__BB3_2;
	ld.global.u32 	%r858, [%rd1];
$L__BB3_2:
	add.s32 	%r6, %r3, 1;
	setp.ge.s32 	%p2, %r6, %r1;
	mov.b32 	%r859, 2147483647;
	@%p2 bra 	$L__BB3_4;
	ld.global.u32 	%r859, [%rd1+4];
$L__BB3_4:
	add.s32 	%r9, %r3, 2;
	setp.ge.s32 	%p3, %r9, %r1;
	mov.b32 	%r860, 2147483647;
	@%p3 bra 	$L__BB3_6;
	ld.global.u32 	%r860, [%rd1+8];
$L__BB3_6:
	add.s32 	%r12, %r3, 3;
	setp.ge.s32 	%p4, %r12, %r1;
	mov.b32 	%r861, 2147483647;
	@%p4 bra 	$L__BB3_8;
	ld.global.u32 	%r861, [%rd1+12];
$L__BB3_8:
	add.s32 	%r15, %r3, 4;
	setp.ge.s32 	%p5, %r15, %r1;
	mov.b32 	%r862, 2147483647;
	@%p5 bra 	$L__BB3_10;
	ld.global.u32 	%r862, [%rd1+16];
$L__BB3_10:
	add.s32 	%r18, %r3, 5;
	setp.ge.s32 	%p6, %r18, %r1;
	mov.b32 	%r863, 2147483647;
	@%p6 bra 	$L__BB3_12;
	ld.global.u32 	%r863, [%rd1+20];
$L__BB3_12:
	add.s32 	%r21, %r3, 6;
	setp.ge.s32 	%p7, %r21, %r1;
	mov.b32 	%r864, 2147483647;
	@%p7 bra 	$L__BB3_14;
	ld.global.u32 	%r864, [%rd1+24];
$L__BB3_14:
	add.s32 	%r24, %r3, 7;
	setp.ge.s32 	%p8, %r24, %r1;
	mov.b32 	%r865, 2147483647;
	@%p8 bra 	$L__BB3_16;
	ld.global.u32 	%r865, [%rd1+28];
$L__BB3_16:
	add.s32 	%r27, %r3, 8;
	setp.ge.s32 	%p9, %r27, %r1;
	mov.b32 	%r866, 2147483647;
	@%p9 bra 	$L__BB3_18;
	ld.global.u32 	%r866, [%rd1+32];
$L__BB3_18:
	add.s32 	%r30, %r3, 9;
	setp.ge.s32 	%p10, %r30, %r1;
	mov.b32 	%r867, 2147483647;
	@%p10 bra 	$L__BB3_20;
	ld.global.u32 	%r867, [%rd1+36];
$L__BB3_20:
	add.s32 	%r33, %r3, 10;
	setp.ge.s32 	%p11, %r33, %r1;
	mov.b32 	%r868, 2147483647;
	@%p11 bra 	$L__BB3_22;
	ld.global.u32 	%r868, [%rd1+40];
$L__BB3_22:
	add.s32 	%r36, %r3, 11;
	setp.ge.s32 	%p12, %r36, %r1;
	mov.b32 	%r869, 2147483647;
	@%p12 bra 	$L__BB3_24;
	ld.global.u32 	%r869, [%rd1+44];
$L__BB3_24:
	add.s32 	%r39, %r3, 12;
	setp.ge.s32 	%p13, %r39, %r1;
	mov.b32 	%r870, 2147483647;
	@%p13 bra 	$L__BB3_26;
	ld.global.u32 	%r870, [%rd1+48];
$L__BB3_26:
	add.s32 	%r42, %r3, 13;
	setp.ge.s32 	%p14, %r42, %r1;
	mov.b32 	%r871, 2147483647;
	@%p14 bra 	$L__BB3_28;
	ld.global.u32 	%r871, [%rd1+52];
$L__BB3_28:
	add.s32 	%r45, %r3, 14;
	setp.ge.s32 	%p15, %r45, %r1;
	mov.b32 	%r872, 2147483647;
	@%p15 bra 	$L__BB3_30;
	ld.global.u32 	%r872, [%rd1+56];
$L__BB3_30:
	add.s32 	%r48, %r3, 15;
	setp.ge.s32 	%p16, %r48, %r1;
	mov.b32 	%r873, 2147483647;
	@%p16 bra 	$L__BB3_32;
	ld.global.u32 	%r873, [%rd1+60];
$L__BB3_32:
	add.s32 	%r51, %r3, 16;
	setp.ge.s32 	%p17, %r51, %r1;
	mov.b32 	%r874, 2147483647;
	@%p17 bra 	$L__BB3_34;
	ld.global.u32 	%r874, [%rd1+64];
$L__BB3_34:
	add.s32 	%r54, %r3, 17;
	setp.ge.s32 	%p18, %r54, %r1;
	mov.b32 	%r875, 2147483647;
	@%p18 bra 	$L__BB3_36;
	ld.global.u32 	%r875, [%rd1+68];
$L__BB3_36:
	add.s32 	%r57, %r3, 18;
	setp.ge.s32 	%p19, %r57, %r1;
	mov.b32 	%r876, 2147483647;
	@%p19 bra 	$L__BB3_38;
	ld.global.u32 	%r876, [%rd1+72];
$L__BB3_38:
	bar.sync 	0;
	mov.b64 	{%r344, %r345}, %rd9;
	shfl.sync.idx.b32	%r60|%p20, %r344, 0, 31, -1;
	shfl.sync.idx.b32	%r346|%p21, %r345, 0, 31, -1;
	mov.b64 	%rd2, {%r60, %r346};
	setp.ge.s32 	%p22, %r3, %r60;
	cvta.to.global.u64 	%rd13, %rd7;
	add.s64 	%rd3, %rd13, %rd12;
	@%p22 bra 	$L__BB3_40;
	ld.global.u32 	%r935, [%rd3];
$L__BB3_40:
	setp.ge.s32 	%p23, %r6, %r60;
	@%p23 bra 	$L__BB3_42;
	ld.global.u32 	%r934, [%rd3+4];
$L__BB3_42:
	setp.ge.s32 	%p24, %r9, %r60;
	@%p24 bra 	$L__BB3_44;
	ld.global.u32 	%r933, [%rd3+8];
$L__BB3_44:
	setp.ge.s32 	%p25, %r12, %r60;
	@%p25 bra 	$L__BB3_46;
	ld.global.u32 	%r932, [%rd3+12];
$L__BB3_46:
	setp.ge.s32 	%p26, %r15, %r60;
	@%p26 bra 	$L__BB3_48;
	ld.global.u32 	%r931, [%rd3+16];
$L__BB3_48:
	setp.ge.s32 	%p27, %r18, %r60;
	@%p27 bra 	$L__BB3_50;
	ld.global.u32 	%r930, [%rd3+20];
$L__BB3_50:
	setp.ge.s32 	%p28, %r21, %r60;
	@%p28 bra 	$L__BB3_52;
	ld.global.u32 	%r929, [%rd3+24];
$L__BB3_52:
	setp.ge.s32 	%p29, %r24, %r60;
	@%p29 bra 	$L__BB3_54;
	ld.global.u32 	%r928, [%rd3+28];
$L__BB3_54:
	setp.ge.s32 	%p30, %r27, %r60;
	@%p30 bra 	$L__BB3_56;
	ld.global.u32 	%r927, [%rd3+32];
$L__BB3_56:
	setp.ge.s32 	%p31, %r30, %r60;
	@%p31 bra 	$L__BB3_58;
	ld.global.u32 	%r926, [%rd3+36];
$L__BB3_58:
	setp.ge.s32 	%p32, %r33, %r60;
	@%p32 bra 	$L__BB3_60;
	ld.global.u32 	%r925, [%rd3+40];
$L__BB3_60:
	setp.ge.s32 	%p33, %r36, %r60;
	@%p33 bra 	$L__BB3_62;
	ld.global.u32 	%r924, [%rd3+44];
$L__BB3_62:
	setp.ge.s32 	%p34, %r39, %r60;
	@%p34 bra 	$L__BB3_64;
	ld.global.u32 	%r923, [%rd3+48];
$L__BB3_64:
	setp.ge.s32 	%p35, %r42, %r60;
	@%p35 bra 	$L__BB3_66;
	ld.global.u32 	%r922, [%rd3+52];
$L__BB3_66:
	setp.ge.s32 	%p36, %r45, %r60;
	@%p36 bra 	$L__BB3_68;
	ld.global.u32 	%r921, [%rd3+56];
$L__BB3_68:
	setp.ge.s32 	%p37, %r48, %r60;
	@%p37 bra 	$L__BB3_70;
	ld.global.u32 	%r920, [%rd3+60];
$L__BB3_70:
	setp.ge.s32 	%p38, %r51, %r60;
	@%p38 bra 	$L__BB3_72;
	ld.global.u32 	%r919, [%rd3+64];
$L__BB3_72:
	setp.ge.s32 	%p39, %r54, %r60;
	@%p39 bra 	$L__BB3_74;
	ld.global.u32 	%r918, [%rd3+68];
$L__BB3_74:
	setp.ge.s32 	%p40, %r57, %r60;
	@%p40 bra 	$L__BB3_76;
	ld.global.u32 	%r917, [%rd3+72];
$L__BB3_76:
	bar.sync 	0;
	setp.gt.s32 	%p41, %r858, -1;
	selp.b32 	%r366, -2147483648, -1, %p41;
	xor.b32  	%r916, %r366, %r858;
	setp.gt.s32 	%p42, %r859, -1;
	selp.b32 	%r367, -2147483648, -1, %p42;
	xor.b32  	%r915, %r367, %r859;
	setp.gt.s32 	%p43, %r860, -1;
	selp.b32 	%r368, -2147483648, -1, %p43;
	xor.b32  	%r914, %r368, %r860;
	setp.gt.s32 	%p44, %r861, -1;
	selp.b32 	%r369, -2147483648, -1, %p44;
	xor.b32  	%r913, %r369, %r861;
	setp.gt.s32 	%p45, %r862, -1;
	selp.b32 	%r370, -2147483648, -1, %p45;
	xor.b32  	%r912, %r370, %r862;
	setp.gt.s32 	%p46, %r863, -1;
	selp.b32 	%r371, -2147483648, -1, %p46;
	xor.b32  	%r911, %r371, %r863;
	setp.gt.s32 	%p47, %r864, -1;
	selp.b32 	%r372, -2147483648, -1, %p47;
	xor.b32  	%r910, %r372, %r864;
	setp.gt.s32 	%p48, %r865, -1;
	selp.b32 	%r373, -2147483648, -1, %p48;
	xor.b32  	%r909, %r373, %r865;
	setp.gt.s32 	%p49, %r866, -1;
	selp.b32 	%r374, -2147483648, -1, %p49;
	xor.b32  	%r908, %r374, %r866;
	setp.gt.s32 	%p50, %r867, -1;
	selp.b32 	%r375, -2147483648, -1, %p50;
	xor.b32  	%r907, %r375, %r867;
	setp.gt.s32 	%p51, %r868, -1;
	selp.b32 	%r376, -2147483648, -1, %p51;
	xor.b32  	%r906, %r376, %r868;
	setp.gt.s32 	%p52, %r869, -1;
	selp.b32 	%r377, -2147483648, -1, %p52;
	xor.b32  	%r905, %r377, %r869;
	setp.gt.s32 	%p53, %r870, -1;
	selp.b32 	%r378, -2147483648, -1, %p53;
	xor.b32  	%r904, %r378, %r870;
	setp.gt.s32 	%p54, %r871, -1;
	selp.b32 	%r379, -2147483648, -1, %p54;
	xor.b32  	%r903, %r379, %r871;
	setp.gt.s32 	%p55, %r872, -1;
	selp.b32 	%r380, -2147483648, -1, %p55;
	xor.b32  	%r902, %r380, %r872;
	setp.gt.s32 	%p56, %r873, -1;
	selp.b32 	%r381, -2147483648, -1, %p56;
	xor.b32  	%r901, %r381, %r873;
	setp.gt.s32 	%p57, %r874, -1;
	selp.b32 	%r382, -2147483648, -1, %p57;
	xor.b32  	%r900, %r382, %r874;
	setp.gt.s32 	%p58, %r875, -1;
	selp.b32 	%r383, -2147483648, -1, %p58;
	xor.b32  	%r899, %r383, %r875;
	setp.gt.s32 	%p59, %r876, -1;
	selp.b32 	%r384, -2147483648, -1, %p59;
	xor.b32  	%r898, %r384, %r876;
	shr.u32 	%r118, %r2, 5;
	shl.b32 	%r385, %r2, 2;
	mov.u32 	%r386, _ZZN3cub18CUB_300001_SM_10006detail10radix_sort31DeviceRadixSortSingleTileKernelINS1_5radix10policy_hubIfjyE10Policy1000ELNS0_9SortOrderE0EfjyNS1_21identity_decomposer_tEEEvPKT1_PSA_PKT2_PSE_T3_iiT4_E12temp_storage;
	add.s32 	%r119, %r386, %r385;
	shl.b32 	%r387, %r2, 7;
	add.s32 	%r120, %r119, %r387;
	shl.b32 	%r388, %r118, 2;
	add.s32 	%r389, %r386, %r388;
	add.s32 	%r121, %r389, 33792;
	mad.lo.s32 	%r122, %r2, -56, %r120;
	add.s32 	%r897, %r322, 6;
	sub.s32 	%r896, %r323, %r322;
$L__BB3_77:
	add.s32 	%r449, %r897, -6;
	min.s32 	%r392, %r896, 6;
	mov.b32 	%r478, 0;
	st.shared.u32 	[%r119], %r478;
	st.shared.u32 	[%r119+1024], %r478;
	st.shared.u32 	[%r119+2048], %r478;
	st.shared.u32 	[%r119+3072], %r478;
	st.shared.u32 	[%r119+4096], %r478;
	st.shared.u32 	[%r119+5120], %r478;
	st.shared.u32 	[%r119+6144], %r478;
	st.shared.u32 	[%r119+7168], %r478;
	st.shared.u32 	[%r119+8192], %r478;
	st.shared.u32 	[%r119+9216], %r478;
	st.shared.u32 	[%r119+10240], %r478;
	st.shared.u32 	[%r119+11264], %r478;
	st.shared.u32 	[%r119+12288], %r478;
	st.shared.u32 	[%r119+13312], %r478;
	st.shared.u32 	[%r119+14336], %r478;
	st.shared.u32 	[%r119+15360], %r478;
	st.shared.u32 	[%r119+16384], %r478;
	st.shared.u32 	[%r119+17408], %r478;
	st.shared.u32 	[%r119+18432], %r478;
	st.shared.u32 	[%r119+19456], %r478;
	st.shared.u32 	[%r119+20480], %r478;
	st.shared.u32 	[%r119+21504], %r478;
	st.shared.u32 	[%r119+22528], %r478;
	st.shared.u32 	[%r119+23552], %r478;
	st.shared.u32 	[%r119+24576], %r478;
	st.shared.u32 	[%r119+25600], %r478;
	st.shared.u32 	[%r119+26624], %r478;
	st.shared.u32 	[%r119+27648], %r478;
	st.shared.u32 	[%r119+28672], %r478;
	st.shared.u32 	[%r119+29696], %r478;
	st.shared.u32 	[%r119+30720], %r478;
	st.shared.u32 	[%r119+31744], %r478;
	st.shared.u32 	[%r119+32768], %r478;
	// begin inline asm
	bmsk.clamp.b32 %r390, %r478, %r392;
	// end inline asm
	setp.eq.s32 	%p60, %r916, 2147483647;
	selp.b32 	%r394, -2147483648, %r916, %p60;
	// begin inline asm
	shr.b32 %r393, %r394, %r449;
	// end inline asm
	and.b32  	%r481, %r390, %r393;
	shl.b32 	%r482, %r481, 10;
	and.b32  	%r483, %r482, 31744;
	add.s32 	%r484, %r119, %r483;
	shr.u32 	%r485, %r481, 4;
	and.b32  	%r486, %r485, 268435454;
	add.s32 	%r166, %r484, %r486;
	ld.shared.u16 	%rs1, [%r166];
	add.s16 	%rs20, %rs1, 1;
	st.shared.u16 	[%r166], %rs20;
	setp.eq.s32 	%p61, %r915, 2147483647;
	selp.b32 	%r397, -2147483648, %r915, %p61;
	// begin inline asm
	shr.b32 %r396, %r397, %r449;
	// end inline asm
	and.b32  	%r487, %r390, %r396;
	shl.b32 	%r488, %r487, 10;
	and.b32  	%r489, %r488, 31744;
	add.s32 	%r490, %r119, %r489;
	shr.u32 	%r491, %r487, 4;
	and.b32  	%r492, %r491, 268435454;
	add.s32 	%r167, %r490, %r492;
	ld.shared.u16 	%rs2, [%r167];
	add.s16 	%rs21, %rs2, 1;
	st.shared.u16 	[%r167], %rs21;
	setp.eq.s32 	%p62, %r914, 2147483647;
	selp.b32 	%r400, -2147483648, %r914, %p62;
	// begin inline asm
	shr.b32 %r399, %r400, %r449;
	// end inline asm
	and.b32  	%r493, %r390, %r399;
	shl.b32 	%r494, %r493, 10;
	and.b32  	%r495, %r494, 31744;
	add.s32 	%r496, %r119, %r495;
	shr.u32 	%r497, %r493, 4;
	and.b32  	%r498, %r497, 268435454;
	add.s32 	%r168, %r496, %r498;
	ld.shared.u16 	%rs3, [%r168];
	add.s16 	%rs22, %rs3, 1;
	st.shared.u16 	[%r168], %rs22;
	setp.eq.s32 	%p63, %r913, 2147483647;
	selp.b32 	%r403, -2147483648, %r913, %p63;
	// begin inline asm
	shr.b32 %r402, %r403, %r449;
	// end inline asm
	and.b32  	%r499, %r390, %r402;
	shl.b32 	%r500, %r499, 10;
	and.b32  	%r501, %r500, 31744;
	add.s32 	%r502, %r119, %r501;
	shr.u32 	%r503, %r499, 4;
	and.b32  	%r504, %r503, 268435454;
	add.s32 	%r169, %r502, %r504;
	ld.shared.u16 	%rs4, [%r169];
	add.s16 	%rs23, %rs4, 1;
	st.shared.u16 	[%r169], %rs23;
	setp.eq.s32 	%p64, %r912, 2147483647;
	selp.b32 	%r406, -2147483648, %r912, %p64;
	// begin inline asm
	shr.b32 %r405, %r406, %r449;
	// end inline asm
	and.b32  	%r505, %r390, %r405;
	shl.b32 	%r506, %r505, 10;
	and.b32  	%r507, %r506, 31744;
	add.s32 	%r508, %r119, %r507;
	shr.u32 	%r509, %r505, 4;
	and.b32  	%r510, %r509, 268435454;
	add.s32 	%r170, %r508, %r510;
	ld.shared.u16 	%rs5, [%r170];
	add.s16 	%rs24, %rs5, 1;
	st.shared.u16 	[%r170], %rs24;
	setp.eq.s32 	%p65, %r911, 2147483647;
	selp.b32 	%r409, -2147483648, %r911, %p65;
	// begin inline asm
	shr.b32 %r408, %r409, %r449;
	// end inline asm
	and.b32  	%r511, %r390, %r408;
	shl.b32 	%r512, %r511, 10;
	and.b32  	%r513, %r512, 31744;
	add.s32 	%r514, %r119, %r513;
	shr.u32 	%r515, %r511, 4;
	and.b32  	%r516, %r515, 268435454;
	add.s32 	%r171, %r514, %r516;
	ld.shared.u16 	%rs6, [%r171];
	add.s16 	%rs25, %rs6, 1;
	st.shared.u16 	[%r171], %rs25;
	setp.eq.s32 	%p66, %r910, 2147483647;
	selp.b32 	%r412, -2147483648, %r910, %p66;
	// begin inline asm
	shr.b32 %r411, %r412, %r449;
	// end inline asm
	and.b32  	%r517, %r390, %r411;
	shl.b32 	%r518, %r517, 10;
	and.b32  	%r519, %r518, 31744;
	add.s32 	%r520, %r119, %r519;
	shr.u32 	%r521, %r517, 4;
	and.b32  	%r522, %r521, 268435454;
	add.s32 	%r172, %r520, %r522;
	ld.shared.u16 	%rs7, [%r172];
	add.s16 	%rs26, %rs7, 1;
	st.shared.u16 	[%r172], %rs26;
	setp.eq.s32 	%p67, %r909, 2147483647;
	selp.b32 	%r415, -2147483648, %r909, %p67;
	// begin inline asm
	shr.b32 %r414, %r415, %r449;
	// end inline asm
	and.b32  	%r523, %r390, %r414;
	shl.b32 	%r524, %r523, 10;
	and.b32  	%r525, %r524, 31744;
	add.s32 	%r526, %r119, %r525;
	shr.u32 	%r527, %r523, 4;
	and.b32  	%r528, %r527, 268435454;
	add.s32 	%r173, %r526, %r528;
	ld.shared.u16 	%rs8, [%r173];
	add.s16 	%rs27, %rs8, 1;
	st.shared.u16 	[%r173], %rs27;
	setp.eq.s32 	%p68, %r908, 2147483647;
	selp.b32 	%r418, -2147483648, %r908, %p68;
	// begin inline asm
	shr.b32 %r417, %r418, %r449;
	// end inline asm
	and.b32  	%r529, %r390, %r417;
	shl.b32 	%r530, %r529, 10;
	and.b32  	%r531, %r530, 31744;
	add.s32 	%r532, %r119, %r531;
	shr.u32 	%r533, %r529, 4;
	and.b32  	%r534, %r533, 268435454;
	add.s32 	%r174, %r532, %r534;
	ld.shared.u16 	%rs9, [%r174];
	add.s16 	%rs28, %rs9, 1;
	st.shared.u16 	[%r174], %rs28;
	setp.eq.s32 	%p69, %r907, 2147483647;
	selp.b32 	%r421, -2147483648, %r907, %p69;
	// begin inline asm
	shr.b32 %r420, %r421, %r449;
	// end inline asm
	and.b32  	%r535, %r390, %r420;
	shl.b32 	%r536, %r535, 10;
	and.b32  	%r537, %r536, 31744;
	add.s32 	%r538, %r119, %r537;
	shr.u32 	%r539, %r535, 4;
	and.b32  	%r540, %r539, 268435454;
	add.s32 	%r175, %r538, %r540;
	ld.shared.u16 	%rs10, [%r175];
	add.s16 	%rs29, %rs10, 1;
	st.shared.u16 	[%r175], %rs29;
	setp.eq.s32 	%p70, %r906, 2147483647;
	selp.b32 	%r424, -2147483648, %r906, %p70;
	// begin inline asm
	shr.b32 %r423, %r424, %r449;
	// end inline asm
	and.b32  	%r541, %r390, %r423;
	shl.b32 	%r542, %r541, 10;
	and.b32  	%r543, %r542, 31744;
	add.s32 	%r544, %r119, %r543;
	shr.u32 	%r545, %r541, 4;
	and.b32  	%r546, %r545, 268435454;
	add.s32 	%r176, %r544, %r546;
	ld.shared.u16 	%rs11, [%r176];
	add.s16 	%rs30, %rs11, 1;
	st.shared.u16 	[%r176], %rs30;
	setp.eq.s32 	%p71, %r905, 2147483647;
	selp.b32 	%r427, -2147483648, %r905, %p71;
	// begin inline asm
	shr.b32 %r426, %r427, %r449;
	// end inline asm
	and.b32  	%r547, %r390, %r426;
	shl.b32 	%r548, %r547, 10;
	and.b32  	%r549, %r548, 31744;
	add.s32 	%r550, %r119, %r549;
	shr.u32 	%r551, %r547, 4;
	and.b32  	%r552, %r551, 268435454;
	add.s32 	%r177, %r550, %r552;
	ld.shared.u16 	%rs12, [%r177];
	add.s16 	%rs31, %rs12, 1;
	st.shared.u16 	[%r177], %rs31;
	setp.eq.s32 	%p72, %r904, 2147483647;
	selp.b32 	%r430, -2147483648, %r904, %p72;
	// begin inline asm
	shr.b32 %r429, %r430, %r449;
	// end inline asm
	and.b32  	%r553, %r390, %r429;
	shl.b32 	%r554, %r553, 10;
	and.b32  	%r555, %r554, 31744;
	add.s32 	%r556, %r119, %r555;
	shr.u32 	%r557, %r553, 4;
	and.b32  	%r558, %r557, 268435454;
	add.s32 	%r178, %r556, %r558;
	ld.shared.u16 	%rs13, [%r178];
	add.s16 	%rs32, %rs13, 1;
	st.shared.u16 	[%r178], %rs32;
	setp.eq.s32 	%p73, %r903, 2147483647;
	selp.b32 	%r433, -2147483648, %r903, %p73;
	// begin inline asm
	shr.b32 %r432, %r433, %r449;
	// end inline asm
	and.b32  	%r559, %r390, %r432;
	shl.b32 	%r560, %r559, 10;
	and.b32  	%r561, %r560, 31744;
	add.s32 	%r562, %r119, %r561;
	shr.u32 	%r563, %r559, 4;
	and.b32  	%r564, %r563, 268435454;
	add.s32 	%r179, %r562, %r564;
	ld.shared.u16 	%rs14, [%r179];
	add.s16 	%rs33, %rs14, 1;
	st.shared.u16 	[%r179], %rs33;
	setp.eq.s32 	%p74, %r902, 2147483647;
	selp.b32 	%r436, -2147483648, %r902, %p74;
	// begin inline asm
	shr.b32 %r435, %r436, %r449;
	// end inline asm
	and.b32  	%r565, %r390, %r435;
	shl.b32 	%r566, %r565, 10;
	and.b32  	%r567, %r566, 31744;
	add.s32 	%r568, %r119, %r567;
	shr.u32 	%r569, %r565, 4;
	and.b32  	%r570, %r569, 268435454;
	add.s32 	%r180, %r568, %r570;
	ld.shared.u16 	%rs15, [%r180];
	add.s16 	%rs34, %rs15, 1;
	st.shared.u16 	[%r180], %rs34;
	setp.eq.s32 	%p75, %r901, 2147483647;
	selp.b32 	%r439, -2147483648, %r901, %p75;
	// begin inline asm
	shr.b32 %r438, %r439, %r449;
	// end inline asm
	and.b32  	%r571, %r390, %r438;
	shl.b32 	%r572, %r571, 10;
	and.b32  	%r573, %r572, 31744;
	add.s32 	%r574, %r119, %r573;
	shr.u32 	%r575, %r571, 4;
	and.b32  	%r576, %r575, 268435454;
	add.s32 	%r181, %r574, %r576;
	ld.shared.u16 	%rs16, [%r181];
	add.s16 	%rs35, %rs16, 1;
	st.shared.u16 	[%r181], %rs35;
	setp.eq.s32 	%p76, %r900, 2147483647;
	selp.b32 	%r442, -2147483648, %r900, %p76;
	// begin inline asm
	shr.b32 %r441, %r442, %r449;
	// end inline asm
	and.b32  	%r577, %r390, %r441;
	shl.b32 	%r578, %r577, 10;
	and.b32  	%r579, %r578, 31744;
	add.s32 	%r580, %r119, %r579;
	shr.u32 	%r581, %r577, 4;
	and.b32  	%r582, %r581, 268435454;
	add.s32 	%r182, %r580, %r582;
	ld.shared.u16 	%rs17, [%r182];
	add.s16 	%rs36, %rs17, 1;
	st.shared.u16 	[%r182], %rs36;
	setp.eq.s32 	%p77, %r899, 2147483647;
	selp.b32 	%r445, -2147483648, %r899, %p77;
	// begin inline asm
	shr.b32 %r444, %r445, %r449;
	// end inline asm
	and.b32  	%r583, %r390, %r444;
	shl.b32 	%r584, %r583, 10;
	and.b32  	%r585, %r584, 31744;
	add.s32 	%r586, %r119, %r585;
	shr.u32 	%r587, %r583, 4;
	and.b32  	%r588, %r587, 268435454;
	add.s32 	%r183, %r586, %r588;
	ld.shared.u16 	%rs18, [%r183];
	add.s16 	%rs37, %rs18, 1;
	st.shared.u16 	[%r183], %rs37;
	setp.eq.s32 	%p78, %r898, 2147483647;
	selp.b32 	%r448, -2147483648, %r898, %p78;
	// begin inline asm
	shr.b32 %r447, %r448, %r449;
	// end inline asm
	and.b32  	%r589, %r390, %r447;
	shl.b32 	%r590, %r589, 10;
	and.b32  	%r591, %r590, 31744;
	add.s32 	%r592, %r119, %r591;
	shr.u32 	%r593, %r589, 4;
	and.b32  	%r594, %r593, 268435454;
	add.s32 	%r184, %r592, %r594;
	ld.shared.u16 	%rs19, [%r184];
	add.s16 	%rs38, %rs19, 1;
	st.shared.u16 	[%r184], %rs38;
	bar.sync 	0;
	ld.shared.u32 	%r185, [%r120];
	ld.shared.u32 	%r595, [%r120+4];
	ld.shared.u32 	%r596, [%r120+8];
	ld.shared.u32 	%r597, [%r120+12];
	ld.shared.u32 	%r598, [%r120+16];
	ld.shared.u32 	%r599, [%r120+20];
	ld.shared.u32 	%r600, [%r120+24];
	ld.shared.u32 	%r601, [%r120+28];
	ld.shared.u32 	%r602, [%r120+32];
	ld.shared.u32 	%r603, [%r120+36];
	ld.shared.u32 	%r604, [%r120+40];
	ld.shared.u32 	%r605, [%r120+44];
	ld.shared.u32 	%r606, [%r120+48];
	ld.shared.u32 	%r607, [%r120+52];
	ld.shared.u32 	%r608, [%r120+56];
	ld.shared.u32 	%r609, [%r120+60];
	ld.shared.u32 	%r610, [%r120+64];
	ld.shared.u32 	%r611, [%r120+68];
	ld.shared.u32 	%r612, [%r120+72];
	ld.shared.u32 	%r613, [%r120+76];
	ld.shared.u32 	%r614, [%r120+80];
	ld.shared.u32 	%r615, [%r120+84];
	ld.shared.u32 	%r616, [%r120+88];
	ld.shared.u32 	%r617, [%r120+92];
	ld.shared.u32 	%r618, [%r120+96];
	ld.shared.u32 	%r619, [%r120+100];
	ld.shared.u32 	%r620, [%r120+104];
	ld.shared.u32 	%r621, [%r120+108];
	ld.shared.u32 	%r622, [%r120+112];
	ld.shared.u32 	%r623, [%r120+116];
	ld.shared.u32 	%r624, [%r120+120];
	ld.shared.u32 	%r625, [%r120+124];
	ld.shared.u32 	%r626, [%r120+128];
	add.s32 	%r186, %r595, %r185;
	add.s32 	%r187, %r596, %r186;
	add.s32 	%r188, %r597, %r187;
	add.s32 	%r189, %r598, %r188;
	add.s32 	%r190, %r599, %r189;
	add.s32 	%r191, %r600, %r190;
	add.s32 	%r192, %r601, %r191;
	add.s32 	%r193, %r602, %r192;
	add.s32 	%r194, %r603, %r193;
	add.s32 	%r195, %r604, %r194;
	add.s32 	%r196, %r605, %r195;
	add.s32 	%r197, %r606, %r196;
	add.s32 	%r198, %r607, %r197;
	add.s32 	%r199, %r608, %r198;
	add.s32 	%r200, %r609, %r199;
	add.s32 	%r201, %r610, %r200;
	add.s32 	%r202, %r611, %r201;
	add.s32 	%r203, %r612, %r202;
	add.s32 	%r204, %r613, %r203;
	add.s32 	%r205, %r614, %r204;
	add.s32 	%r206, %r615, %r205;
	add.s32 	%r207, %r616, %r206;
	add.s32 	%r208, %r617, %r207;
	add.s32 	%r209, %r618, %r208;
	add.s32 	%r210, %r619, %r209;
	add.s32 	%r211, %r620, %r210;
	add.s32 	%r212, %r621, %r211;
	add.s32 	%r213, %r622, %r212;
	add.s32 	%r214, %r623, %r213;
	add.s32 	%r215, %r624, %r214;
	add.s32 	%r216, %r625, %r215;
	add.s32 	%r455, %r626, %r216;
	// begin inline asm
	mov.u32 %r450, %laneid;
	// end inline asm
	mov.b32 	%r453, 1;
	mov.b32 	%r480, -1;
	// begin inline asm
	{  .reg .u32 r0;  .reg .pred p;  shfl.sync.up.b32 r0|p, %r455, %r453, %r478, %r480;  @p add.u32 r0, r0, %r455;  mov.u32 %r451, r0;}
	// end inline asm
	mov.b32 	%r459, 2;
	// begin inline asm
	{  .reg .u32 r0;  .reg .pred p;  shfl.sync.up.b32 r0|p, %r451, %r459, %r478, %r480;  @p add.u32 r0, r0, %r451;  mov.u32 %r457, r0;}
	// end inline asm
	mov.b32 	%r465, 4;
	// begin inline asm
	{  .reg .u32 r0;  .reg .pred p;  shfl.sync.up.b32 r0|p, %r457, %r465, %r478, %r480;  @p add.u32 r0, r0, %r457;  mov.u32 %r463, r0;}
	// end inline asm
	mov.b32 	%r471, 8;
	// begin inline asm
	{  .reg .u32 r0;  .reg .pred p;  shfl.sync.up.b32 r0|p, %r463, %r471, %r478, %r480;  @p add.u32 r0, r0, %r463;  mov.u32 %r469, r0;}
	// end inline asm
	mov.b32 	%r477, 16;
	// begin inline asm
	{  .reg .u32 r0;  .reg .pred p;  shfl.sync.up.b32 r0|p, %r469, %r477, %r478, %r480;  @p add.u32 r0, r0, %r469;  mov.u32 %r475, r0;}
	// end inline asm
	setp.ne.s32 	%p79, %r450, 31;
	@%p79 bra 	$L__BB3_79;
	st.shared.u32 	[%r121], %r475;
$L__BB3_79:
	sub.s32 	%r627, %r475, %r455;
	setp.gt.u32 	%p80, %r2, 31;
	setp.eq.s32 	%p81, %r118, 7;
	setp.eq.s32 	%p82, %r118, 6;
	setp.eq.s32 	%p83, %r118, 5;
	setp.eq.s32 	%p84, %r118, 4;
	setp.eq.s32 	%p85, %r118, 3;
	setp.eq.s32 	%p86, %r118, 2;
	setp.eq.s32 	%p87, %r118, 1;
	bar.sync 	0;
	ld.shared.v4.u32 	{%r628, %r629, %r630, %r631}, [_ZZN3cub18CUB_300001_SM_10006detail10radix_sort31DeviceRadixSortSingleTileKernelINS1_5radix10policy_hubIfjyE10Policy1000ELNS0_9SortOrderE0EfjyNS1_21identity_decomposer_tEEEvPKT1_PSA_PKT2_PSE_T3_iiT4_E12temp_storage+33792];
	selp.b32 	%r632, %r628, %r936, %p87;
	add.s32 	%r633, %r629, %r628;
	selp.b32 	%r634, %r633, %r632, %p86;
	add.s32 	%r635, %r633, %r630;
	selp.b32 	%r636, %r635, %r634, %p85;
	add.s32 	%r637, %r635, %r631;
	selp.b32 	%r638, %r637, %r636, %p84;
	ld.shared.v4.u32 	{%r639, %r640, %r641, %r642}, [_ZZN3cub18CUB_300001_SM_10006detail10radix_sort31DeviceRadixSortSingleTileKernelINS1_5radix10policy_hubIfjyE10Policy1000ELNS0_9SortOrderE0EfjyNS1_21identity_decomposer_tEEEvPKT1_PSA_PKT2_PSE_T3_iiT4_E12temp_storage+33808];
	add.s32 	%r643, %r637, %r639;
	selp.b32 	%r644, %r643, %r638, %p83;
	add.s32 	%r645, %r643, %r640;
	selp.b32 	%r646, %r645, %r644, %p82;
	add.s32 	%r647, %r645, %r641;
	selp.b32 	%r936, %r647, %r646, %p81;
	add.s32 	%r221, %r647, %r642;
	setp.ne.s32 	%p88, %r450, 0;
	selp.b32 	%r648, %r627, 0, %p88;
	add.s32 	%r649, %r936, %r648;
	or.pred  	%p89, %p80, %p88;
	selp.b32 	%r937, %r649, %r627, %p80;
	@%p89 bra 	$L__BB3_81;
	shl.b32 	%r937, %r221, 16;
	st.shared.u32 	[_ZZN3cub18CUB_300001_SM_10006detail10radix_sort31DeviceRadixSortSingleTileKernelINS1_5radix10policy_hubIfjyE10Policy1000ELNS0_9SortOrderE0EfjyNS1_21identity_decomposer_tEEEvPKT1_PSA_PKT2_PSE_T3_iiT4_E12temp_storage+33832], %r937;
$L__BB3_81:
	setp.eq.s32 	%p90, %r2, 0;
	bar.sync 	0;
	ld.shared.u32 	%r650, [_ZZN3cub18CUB_300001_SM_10006detail10radix_sort31DeviceRadixSortSingleTileKernelINS1_5radix10policy_hubIfjyE10Policy1000ELNS0_9SortOrderE0EfjyNS1_21identity_decomposer_tEEEvPKT1_PSA_PKT2_PSE_T3_iiT4_E12temp_storage+33832];
	selp.b32 	%r651, 0, %r650, %p90;
	add.s32 	%r652, %r937, %r651;
	add.s32 	%r653, %r185, %r652;
	add.s32 	%r654, %r186, %r652;
	add.s32 	%r655, %r187, %r652;
	add.s32 	%r656, %r188, %r652;
	add.s32 	%r657, %r189, %r652;
	add.s32 	%r658, %r190, %r652;
	add.s32 	%r659, %r191, %r652;
	add.s32 	%r660, %r192, %r652;
	add.s32 	%r661, %r193, %r652;
	add.s32 	%r662, %r194, %r652;
	add.s32 	%r663, %r195, %r652;
	add.s32 	%r664, %r196, %r652;
	add.s32 	%r665, %r197, %r652;
	add.s32 	%r666, %r198, %r652;
	add.s32 	%r667, %r199, %r652;
	add.s32 	%r668, %r200, %r652;
	add.s32 	%r669, %r201, %r652;
	add.s32 	%r670, %r202, %r652;
	add.s32 	%r671, %r203, %r652;
	add.s32 	%r672, %r204, %r652;
	add.s32 	%r673, %r205, %r652;
	add.s32 	%r674, %r206, %r652;
	add.s32 	%r675, %r207, %r652;
	add.s32 	%r676, %r208, %r652;
	add.s32 	%r677, %r209, %r652;
	add.s32 	%r678, %r210, %r652;
	add.s32 	%r679, %r211, %r652;
	add.s32 	%r680, %r212, %r652;
	add.s32 	%r681, %r213, %r652;
	add.s32 	%r682, %r214, %r652;
	add.s32 	%r683, %r215, %r652;
	add.s32 	%r684, %r216, %r652;
	st.shared.u32 	[%r120], %r652;
	st.shared.u32 	[%r120+4], %r653;
	st.shared.u32 	[%r120+8], %r654;
	st.shared.u32 	[%r120+12], %r655;
	st.shared.u32 	[%r120+16], %r656;
	st.shared.u32 	[%r120+20], %r657;
	st.shared.u32 	[%r120+24], %r658;
	st.shared.u32 	[%r120+28], %r659;
	st.shared.u32 	[%r120+32], %r660;
	st.shared.u32 	[%r120+36], %r661;
	st.shared.u32 	[%r120+40], %r662;
	st.shared.u32 	[%r120+44], %r663;
	st.shared.u32 	[%r120+48], %r664;
	st.shared.u32 	[%r120+52], %r665;
	st.shared.u32 	[%r120+56], %r666;
	st.shared.u32 	[%r120+60], %r667;
	st.shared.u32 	[%r120+64], %r668;
	st.shared.u32 	[%r120+68], %r669;
	st.shared.u32 	[%r120+72], %r670;
	st.shared.u32 	[%r120+76], %r671;
	st.shared.u32 	[%r120+80], %r672;
	st.shared.u32 	[%r120+84], %r673;
	st.shared.u32 	[%r120+88], %r674;
	st.shared.u32 	[%r120+92], %r675;
	st.shared.u32 	[%r120+96], %r676;
	st.shared.u32 	[%r120+100], %r677;
	st.shared.u32 	[%r120+104], %r678;
	st.shared.u32 	[%r120+108], %r679;
	st.shared.u32 	[%r120+112], %r680;
	st.shared.u32 	[%r120+116], %r681;
	st.shared.u32 	[%r120+120], %r682;
	st.shared.u32 	[%r120+124], %r683;
	st.shared.u32 	[%r120+128], %r684;
	bar.sync 	0;
	cvt.u32.u16 	%r685, %rs1;
	ld.shared.u16 	%r686, [%r166];
	add.s32 	%r225, %r686, %r685;
	cvt.u32.u16 	%r687, %rs2;
	ld.shared.u16 	%r688, [%r167];
	add.s32 	%r226, %r688, %r687;
	cvt.u32.u16 	%r689, %rs3;
	ld.shared.u16 	%r690, [%r168];
	add.s32 	%r227, %r690, %r689;
	cvt.u32.u16 	%r691, %rs4;
	ld.shared.u16 	%r692, [%r169];
	add.s32 	%r228, %r692, %r691;
	cvt.u32.u16 	%r693, %rs5;
	ld.shared.u16 	%r694, [%r170];
	add.s32 	%r229, %r694, %r693;
	cvt.u32.u16 	%r695, %rs6;
	ld.shared.u16 	%r696, [%r171];
	add.s32 	%r230, %r696, %r695;
	cvt.u32.u16 	%r697, %rs7;
	ld.shared.u16 	%r698, [%r172];
	add.s32 	%r231, %r698, %r697;
	cvt.u32.u16 	%r699, %rs8;
	ld.shared.u16 	%r700, [%r173];
	add.s32 	%r232, %r700, %r699;
	cvt.u32.u16 	%r701, %rs9;
	ld.shared.u16 	%r702, [%r174];
	add.s32 	%r233, %r702, %r701;
	cvt.u32.u16 	%r703, %rs10;
	ld.shared.u16 	%r704, [%r175];
	add.s32 	%r234, %r704, %r703;
	cvt.u32.u16 	%r705, %rs11;
	ld.shared.u16 	%r706, [%r176];
	add.s32 	%r235, %r706, %r705;
	cvt.u32.u16 	%r707, %rs12;
	ld.shared.u16 	%r708, [%r177];
	add.s32 	%r236, %r708, %r707;
	cvt.u32.u16 	%r709, %rs13;
	ld.shared.u16 	%r710, [%r178];
	add.s32 	%r237, %r710, %r709;
	cvt.u32.u16 	%r711, %rs14;
	ld.shared.u16 	%r712, [%r179];
	add.s32 	%r238, %r712, %r711;
	cvt.u32.u16 	%r713, %rs15;
	ld.shared.u16 	%r714, [%r180];
	add.s32 	%r239, %r714, %r713;
	cvt.u32.u16 	%r715, %rs16;
	ld.shared.u16 	%r716, [%r181];
	add.s32 	%r240, %r716, %r715;
	cvt.u32.u16 	%r717, %rs17;
	ld.shared.u16 	%r718, [%r182];
	add.s32 	%r241, %r718, %r717;
	cvt.u32.u16 	%r719, %rs18;
	ld.shared.u16 	%r720, [%r183];
	add.s32 	%r242, %r720, %r719;
	cvt.u32.u16 	%r721, %rs19;
	ld.shared.u16 	%r722, [%r184];
	add.s32 	%r243, %r722, %r721;
	bar.sync 	0;
	setp.lt.s32 	%p91, %r897, %r323;
	@%p91 bra 	$L__BB3_121;
	cvt.u64.u32 	%rd15, %r2;
	shl.b32 	%r723, %r225, 2;
	mov.u32 	%r724, _ZZN3cub18CUB_300001_SM_10006detail10radix_sort31DeviceRadixSortSingleTileKernelINS1_5radix10policy_hubIfjyE10Policy1000ELNS0_9SortOrderE0EfjyNS1_21identity_decomposer_tEEEvPKT1_PSA_PKT2_PSE_T3_iiT4_E12temp_storage;
	add.s32 	%r725, %r724, %r723;
	st.shared.u32 	[%r725], %r916;
	shl.b32 	%r726, %r226, 2;
	add.s32 	%r727, %r724, %r726;
	st.shared.u32 	[%r727], %r915;
	shl.b32 	%r728, %r227, 2;
	add.s32 	%r729, %r724, %r728;
	st.shared.u32 	[%r729], %r914;
	shl.b32 	%r730, %r228, 2;
	add.s32 	%r731, %r724, %r730;
	st.shared.u32 	[%r731], %r913;
	shl.b32 	%r732, %r229, 2;
	add.s32 	%r733, %r724, %r732;
	st.shared.u32 	[%r733], %r912;
	shl.b32 	%r734, %r230, 2;
	add.s32 	%r735, %r724, %r734;
	st.shared.u32 	[%r735], %r911;
	shl.b32 	%r736, %r231, 2;
	add.s32 	%r737, %r724, %r736;
	st.shared.u32 	[%r737], %r910;
	shl.b32 	%r738, %r232, 2;
	add.s32 	%r739, %r724, %r738;
	st.shared.u32 	[%r739], %r909;
	shl.b32 	%r740, %r233, 2;
	add.s32 	%r741, %r724, %r740;
	st.shared.u32 	[%r741], %r908;
	shl.b32 	%r742, %r234, 2;
	add.s32 	%r743, %r724, %r742;
	st.shared.u32 	[%r743], %r907;
	shl.b32 	%r744, %r235, 2;
	add.s32 	%r745, %r724, %r744;
	st.shared.u32 	[%r745], %r906;
	shl.b32 	%r746, %r236, 2;
	add.s32 	%r747, %r724, %r746;
	st.shared.u32 	[%r747], %r905;
	shl.b32 	%r748, %r237, 2;
	add.s32 	%r749, %r724, %r748;
	st.shared.u32 	[%r749], %r904;
	shl.b32 	%r750, %r238, 2;
	add.s32 	%r751, %r724, %r750;
	st.shared.u32 	[%r751], %r903;
	shl.b32 	%r752, %r239, 2;
	add.s32 	%r753, %r724, %r752;
	st.shared.u32 	[%r753], %r902;
	shl.b32 	%r754, %r240, 2;
	add.s32 	%r755, %r724, %r754;
	st.shared.u32 	[%r755], %r901;
	shl.b32 	%r756, %r241, 2;
	add.s32 	%r757, %r724, %r756;
	st.shared.u32 	[%r757], %r900;
	shl.b32 	%r758, %r242, 2;
	add.s32 	%r759, %r724, %r758;
	st.shared.u32 	[%r759], %r899;
	shl.b32 	%r760, %r243, 2;
	add.s32 	%r761, %r724, %r760;
	st.shared.u32 	[%r761], %r898;
	bar.sync 	0;
	mad.lo.s32 	%r244, %r2, -72, %r122;
	ld.shared.u32 	%r245, [%r244];
	ld.shared.u32 	%r246, [%r244+1024];
	ld.shared.u32 	%r247, [%r244+2048];
	ld.shared.u32 	%r248, [%r244+3072];
	ld.shared.u32 	%r249, [%r244+4096];
	ld.shared.u32 	%r250, [%r244+5120];
	ld.shared.u32 	%r251, [%r244+6144];
	ld.shared.u32 	%r252, [%r244+7168];
	ld.shared.u32 	%r253, [%r244+8192];
	ld.shared.u32 	%r254, [%r244+9216];
	ld.shared.u32 	%r255, [%r244+10240];
	ld.shared.u32 	%r256, [%r244+11264];
	ld.shared.u32 	%r257, [%r244+12288];
	ld.shared.u32 	%r258, [%r244+13312];
	ld.shared.u32 	%r259, [%r244+14336];
	ld.shared.u32 	%r260, [%r244+15360];
	ld.shared.u32 	%r261, [%r244+16384];
	ld.shared.u32 	%r262, [%r244+17408];
	ld.shared.u32 	%r263, [%r244+18432];
	bar.sync 	0;
	st.shared.u32 	[%r725], %r935;
	st.shared.u32 	[%r727], %r934;
	st.shared.u32 	[%r729], %r933;
	st.shared.u32 	[%r731], %r932;
	st.shared.u32 	[%r733], %r931;
	st.shared.u32 	[%r735], %r930;
	st.shared.u32 	[%r737], %r929;
	st.shared.u32 	[%r739], %r928;
	st.shared.u32 	[%r741], %r927;
	st.shared.u32 	[%r743], %r926;
	st.shared.u32 	[%r745], %r925;
	st.shared.u32 	[%r747], %r924;
	st.shared.u32 	[%r749], %r923;
	st.shared.u32 	[%r751], %r922;
	st.shared.u32 	[%r753], %r921;
	st.shared.u32 	[%r755], %r920;
	st.shared.u32 	[%r757], %r919;
	st.shared.u32 	[%r759], %r918;
	st.shared.u32 	[%r761], %r917;
	bar.sync 	0;
	ld.shared.u32 	%r264, [%r244+1024];
	ld.shared.u32 	%r265, [%r244+2048];
	ld.shared.u32 	%r266, [%r244+3072];
	ld.shared.u32 	%r267, [%r244+4096];
	ld.shared.u32 	%r268, [%r244+5120];
	ld.shared.u32 	%r269, [%r244+6144];
	ld.shared.u32 	%r270, [%r244+7168];
	ld.shared.u32 	%r271, [%r244+8192];
	ld.shared.u32 	%r272, [%r244+9216];
	ld.shared.u32 	%r273, [%r244+10240];
	ld.shared.u32 	%r274, [%r244+11264];
	ld.shared.u32 	%r275, [%r244+12288];
	ld.shared.u32 	%r276, [%r244+13312];
	ld.shared.u32 	%r277, [%r244+14336];
	ld.shared.u32 	%r278, [%r244+15360];
	ld.shared.u32 	%r279, [%r244+16384];
	ld.shared.u32 	%r280, [%r244+17408];
	ld.shared.u32 	%r281, [%r244+18432];
	setp.gt.u64 	%p92, %rd2, %rd15;
	cvta.to.global.u64 	%rd16, %rd6;
	mul.wide.u32 	%rd17, %r2, 4;
	add.s64 	%rd4, %rd16, %rd17;
	cvta.to.global.u64 	%rd18, %rd8;
	add.s64 	%rd5, %rd18, %rd17;
	@%p92 bra 	$L__BB3_83;
	bra.uni 	$L__BB3_84;
$L__BB3_83:
	ld.shared.u32 	%r762, [%r244];
	setp.gt.s32 	%p93, %r245, -1;
	selp.b32 	%r763, -1, -2147483648, %p93;
	xor.b32  	%r764, %r763, %r245;
	st.global.u32 	[%rd4], %r764;
	st.global.u32 	[%rd5], %r762;
$L__BB3_84:
	add.s32 	%r765, %r2, 256;
	cvt.u64.u32 	%rd19, %r765;
	setp.le.u64 	%p94, %rd2, %rd19;
	@%p94 bra 	$L__BB3_86;
	setp.gt.s32 	%p95, %r246, -1;
	selp.b32 	%r766, -1, -2147483648, %p95;
	xor.b32  	%r767, %r766, %r246;
	st.global.u32 	[%rd4+1024], %r767;
	st.global.u32 	[%rd5+1024], %r264;
$L__BB3_86:
	add.s32 	%r768, %r2, 512;
	cvt.u64.u32 	%rd20, %r768;
	setp.le.u64 	%p96, %rd2, %rd20;
	@%p96 bra 	$L__BB3_88;
	setp.gt.s32 	%p97, %r247, -1;
	selp.b32 	%r769, -1, -2147483648, %p97;
	xor.b32  	%r770, %r769, %r247;
	st.global.u32 	[%rd4+2048], %r770;
	st.global.u32 	[%rd5+2048], %r265;
$L__BB3_88:
	add.s32 	%r771, %r2, 768;
	cvt.u64.u32 	%rd21, %r771;
	setp.le.u64 	%p98, %rd2, %rd21;
	@%p98 bra 	$L__BB3_90;
	setp.gt.s32 	%p99, %r248, -1;
	selp.b32 	%r772, -1, -2147483648, %p99;
	xor.b32  	%r773, %r772, %r248;
	st.global.u32 	[%rd4+3072], %r773;
	st.global.u32 	[%rd5+3072], %r266;
$L__BB3_90:
	or.b32  	%r774, %r2, 1024;
	cvt.u64.u32 	%rd22, %r774;
	setp.le.u64 	%p100, %rd2, %rd22;
	@%p100 bra 	$L__BB3_92;
	setp.gt.s32 	%p101, %r249, -1;
	selp.b32 	%r775, -1, -2147483648, %p101;
	xor.b32  	%r776, %r775, %r249;
	st.global.u32 	[%rd4+4096], %r776;
	st.global.u32 	[%rd5+4096], %r267;
$L__BB3_92:
	add.s32 	%r777, %r2, 1280;
	cvt.u64.u32 	%rd23, %r777;
	setp.le.u64 	%p102, %rd2, %rd23;
	@%p102 bra 	$L__BB3_94;
	setp.gt.s32 	%p103, %r250, -1;
	selp.b32 	%r778, -1, -2147483648, %p103;
	xor.b32  	%r779, %r778, %r250;
	st.global.u32 	[%rd4+5120], %r779;
	st.global.u32 	[%rd5+5120], %r268;
$L__BB3_94:
	add.s32 	%r780, %r2, 1536;
	cvt.u64.u32 	%rd24, %r780;
	setp.le.u64 	%p104, %rd2, %rd24;
	@%p104 bra 	$L__BB3_96;
	setp.gt.s32 	%p105, %r251, -1;
	selp.b32 	%r781, -1, -2147483648, %p105;
	xor.b32  	%r782, %r781, %r251;
	st.global.u32 	[%rd4+6144], %r782;
	st.global.u32 	[%rd5+6144], %r269;
$L__BB3_96:
	add.s32 	%r783, %r2, 1792;
	cvt.u64.u32 	%rd25, %r783;
	setp.le.u64 	%p106, %rd2, %rd25;
	@%p106 bra 	$L__BB3_98;
	setp.gt.s32 	%p107, %r252, -1;
	selp.b32 	%r784, -1, -2147483648, %p107;
	xor.b32  	%r785, %r784, %r252;
	st.global.u32 	[%rd4+7168], %r785;
	st.global.u32 	[%rd5+7168], %r270;
$L__BB3_98:
	or.b32  	%r786, %r2, 2048;
	cvt.u64.u32 	%rd26, %r786;
	setp.le.u64 	%p108, %rd2, %rd26;
	@%p108 bra 	$L__BB3_100;
	setp.gt.s32 	%p109, %r253, -1;
	selp.b32 	%r787, -1, -2147483648, %p109;
	xor.b32  	%r788, %r787, %r253;
	st.global.u32 	[%rd4+8192], %r788;
	st.global.u32 	[%rd5+8192], %r271;
$L__BB3_100:
	add.s32 	%r789, %r2, 2304;
	cvt.u64.u32 	%rd27, %r789;
	setp.le.u64 	%p110, %rd2, %rd27;
	@%p110 bra 	$L__BB3_102;
	setp.gt.s32 	%p111, %r254, -1;
	selp.b32 	%r790, -1, -2147483648, %p111;
	xor.b32  	%r791, %r790, %r254;
	st.global.u32 	[%rd4+9216], %r791;
	st.global.u32 	[%rd5+9216], %r272;
$L__BB3_102:
	add.s32 	%r792, %r2, 2560;
	cvt.u64.u32 	%rd28, %r792;
	setp.le.u64 	%p112, %rd2, %rd28;
	@%p112 bra 	$L__BB3_104;
	setp.gt.s32 	%p113, %r255, -1;
	selp.b32 	%r793, -1, -2147483648, %p113;
	xor.b32  	%r794, %r793, %r255;
	st.global.u32 	[%rd4+10240], %r794;
	st.global.u32 	[%rd5+10240], %r273;
$L__BB3_104:
	add.s32 	%r795, %r2, 2816;
	cvt.u64.u32 	%rd29, %r795;
	setp.le.u64 	%p114, %rd2, %rd29;
	@%p114 bra 	$L__BB3_106;
	setp.gt.s32 	%p115, %r256, -1;
	selp.b32 	%r796, -1, -2147483648, %p115;
	xor.b32  	%r797, %r796, %r256;
	st.global.u32 	[%rd4+11264], %r797;
	st.global.u32 	[%rd5+11264], %r274;
$L__BB3_106:
	or.b32  	%r798, %r2, 3072;
	cvt.u64.u32 	%rd30, %r798;
	setp.le.u64 	%p116, %rd2, %rd30;
	@%p116 bra 	$L__BB3_108;
	setp.gt.s32 	%p117, %r257, -1;
	selp.b32 	%r799, -1, -2147483648, %p117;
	xor.b32  	%r800, %r799, %r257;
	st.global.u32 	[%rd4+12288], %r800;
	st.global.u32 	[%rd5+12288], %r275;
$L__BB3_108:
	add.s32 	%r801, %r2, 3328;
	cvt.u64.u32 	%rd31, %r801;
	setp.le.u64 	%p118, %rd2, %rd31;
	@%p118 bra 	$L__BB3_110;
	setp.gt.s32 	%p119, %r258, -1;
	selp.b32 	%r802, -1, -2147483648, %p119;
	xor.b32  	%r803, %r802, %r258;
	st.global.u32 	[%rd4+13312], %r803;
	st.global.u32 	[%rd5+13312], %r276;
$L__BB3_110:
	add.s32 	%r804, %r2, 3584;
	cvt.u64.u32 	%rd32, %r804;
	setp.le.u64 	%p120, %rd2, %rd32;
	@%p120 bra 	$L__BB3_112;
	setp.gt.s32 	%p121, %r259, -1;
	selp.b32 	%r805, -1, -2147483648, %p121;
	xor.b32  	%r806, %r805, %r259;
	st.global.u32 	[%rd4+14336], %r806;
	st.global.u32 	[%rd5+14336], %r277;
$L__BB3_112:
	add.s32 	%r807, %r2, 3840;
	cvt.u64.u32 	%rd33, %r807;
	setp.le.u64 	%p122, %rd2, %rd33;
	@%p122 bra 	$L__BB3_114;
	setp.gt.s32 	%p123, %r260, -1;
	selp.b32 	%r808, -1, -2147483648, %p123;
	xor.b32  	%r809, %r808, %r260;
	st.global.u32 	[%rd4+15360], %r809;
	st.global.u32 	[%rd5+15360], %r278;
$L__BB3_114:
	or.b32  	%r810, %r2, 4096;
	cvt.u64.u32 	%rd34, %r810;
	setp.le.u64 	%p124, %rd2, %rd34;
	@%p124 bra 	$L__BB3_116;
	setp.gt.s32 	%p125, %r261, -1;
	selp.b32 	%r811, -1, -2147483648, %p125;
	xor.b32  	%r812, %r811, %r261;
	st.global.u32 	[%rd4+16384], %r812;
	st.global.u32 	[%rd5+16384], %r279;
$L__BB3_116:
	add.s32 	%r813, %r2, 4352;
	cvt.u64.u32 	%rd35, %r813;
	setp.le.u64 	%p126, %rd2, %rd35;
	@%p126 bra 	$L__BB3_118;
	setp.gt.s32 	%p127, %r262, -1;
	selp.b32 	%r814, -1, -2147483648, %p127;
	xor.b32  	%r815, %r814, %r262;
	st.global.u32 	[%rd4+17408], %r815;
	st.global.u32 	[%rd5+17408], %r280;
$L__BB3_118:
	add.s32 	%r816, %r2, 4608;
	cvt.u64.u32 	%rd36, %r816;
	setp.le.u64 	%p128, %rd2, %rd36;
	@%p128 bra 	$L__BB3_120;
	setp.gt.s32 	%p129, %r263, -1;
	selp.b32 	%r817, -1, -2147483648, %p129;
	xor.b32  	%r818, %r817, %r263;
	st.global.u32 	[%rd4+18432], %r818;
	st.global.u32 	[%rd5+18432], %r281;
$L__BB3_120:
	ret;
$L__BB3_121:
	shl.b32 	%r819, %r225, 2;
	mov.u32 	%r820, _ZZN3cub18CUB_300001_SM_10006detail10radix_sort31DeviceRadixSortSingleTileKernelINS1_5radix10policy_hubIfjyE10Policy1000ELNS0_9SortOrderE0EfjyNS1_21identity_decomposer_tEEEvPKT1_PSA_PKT2_PSE_T3_iiT4_E12temp_storage;
	add.s32 	%r821, %r820, %r819;
	st.shared.u32 	[%r821], %r916;
	shl.b32 	%r822, %r226, 2;
	add.s32 	%r823, %r820, %r822;
	st.shared.u32 	[%r823], %r915;
	shl.b32 	%r824, %r227, 2;
	add.s32 	%r825, %r820, %r824;
	st.shared.u32 	[%r825], %r914;
	shl.b32 	%r826, %r228, 2;
	add.s32 	%r827, %r820, %r826;
	st.shared.u32 	[%r827], %r913;
	shl.b32 	%r828, %r229, 2;
	add.s32 	%r829, %r820, %r828;
	st.shared.u32 	[%r829], %r912;
	shl.b32 	%r830, %r230, 2;
	add.s32 	%r831, %r820, %r830;
	st.shared.u32 	[%r831], %r911;
	shl.b32 	%r832, %r231, 2;
	add.s32 	%r833, %r820, %r832;
	st.shared.u32 	[%r833], %r910;
	shl.b32 	%r834, %r232, 2;
	add.s32 	%r835, %r820, %r834;
	st.shared.u32 	[%r835], %r909;
	shl.b32 	%r836, %r233, 2;
	add.s32 	%r837, %r820, %r836;
	st.shared.u32 	[%r837], %r908;
	shl.b32 	%r838, %r234, 2;
	add.s32 	%r839, %r820, %r838;
	st.shared.u32 	[%r839], %r907;
	shl.b32 	%r840, %r235, 2;
	add.s32 	%r841, %r820, %r840;
	st.shared.u32 	[%r841], %r906;
	shl.b32 	%r842, %r236, 2;
	add.s32 	%r843, %r820, %r842;
	st.shared.u32 	[%r843], %r905;
	shl.b32 	%r844, %r237, 2;
	add.s32 	%r845, %r820, %r844;
	st.shared.u32 	[%r845], %r904;
	shl.b32 	%r846, %r238, 2;
	add.s32 	%r847, %r820, %r846;
	st.shared.u32 	[%r847], %r903;
	shl.b32 	%r848, %r239, 2;
	add.s32 	%r849, %r820, %r848;
	st.shared.u32 	[%r849], %r902;
	shl.b32 	%r850, %r240, 2;
	add.s32 	%r851, %r820, %r850;
	st.shared.u32 	[%r851], %r901;
	shl.b32 	%r852, %r241, 2;
	add.s32 	%r853, %r820, %r852;
	st.shared.u32 	[%r853], %r900;
	shl.b32 	%r854, %r242, 2;
	add.s32 	%r855, %r820, %r854;
	st.shared.u32 	[%r855], %r899;
	shl.b32 	%r856, %r243, 2;
	add.s32 	%r857, %r820, %r856;
	st.shared.u32 	[%r857], %r898;
	bar.sync 	0;
	ld.shared.u32 	%r916, [%r122];
	ld.shared.u32 	%r915, [%r122+4];
	ld.shared.u32 	%r914, [%r122+8];
	ld.shared.u32 	%r913, [%r122+12];
	ld.shared.u32 	%r912, [%r122+16];
	ld.shared.u32 	%r911, [%r122+20];
	ld.shared.u32 	%r910, [%r122+24];
	ld.shared.u32 	%r909, [%r122+28];
	ld.shared.u32 	%r908, [%r122+32];
	ld.shared.u32 	%r907, [%r122+36];
	ld.shared.u32 	%r906, [%r122+40];
	ld.shared.u32 	%r905, [%r122+44];
	ld.shared.u32 	%r904, [%r122+48];
	ld.shared.u32 	%r903, [%r122+52];
	ld.shared.u32 	%r902, [%r122+56];
	ld.shared.u32 	%r901, [%r122+60];
	ld.shared.u32 	%r900, [%r122+64];
	ld.shared.u32 	%r899, [%r122+68];
	ld.shared.u32 	%r898, [%r122+72];
	bar.sync 	0;
	st.shared.u32 	[%r821], %r935;
	st.shared.u32 	[%r823], %r934;
	st.shared.u32 	[%r825], %r933;
	st.shared.u32 	[%r827], %r932;
	st.shared.u32 	[%r829], %r931;
	st.shared.u32 	[%r831], %r930;
	st.shared.u32 	[%r833], %r929;
	st.shared.u32 	[%r835], %r928;
	st.shared.u32 	[%r837], %r927;
	st.shared.u32 	[%r839], %r926;
	st.shared.u32 	[%r841], %r925;
	st.shared.u32 	[%r843], %r924;
	st.shared.u32 	[%r845], %r923;
	st.shared.u32 	[%r847], %r922;
	st.shared.u32 	[%r849], %r921;
	st.shared.u32 	[%r851], %r920;
	st.shared.u32 	[%r853], %r919;
	st.shared.u32 	[%r855], %r918;
	st.shared.u32 	[%r857], %r917;
	bar.sync 	0;
	ld.shared.u32 	%r935, [%r122];
	ld.shared.u32 	%r934, [%r122+4];
	ld.shared.u32 	%r933, [%r122+8];
	ld.shared.u32 	%r932, [%r122+12];
	ld.shared.u32 	%r931, [%r122+16];
	ld.shared.u32 	%r930, [%r122+20];
	ld.shared.u32 	%r929, [%r122+24];
	ld.shared.u32 	%r928, [%r122+28];
	ld.shared.u32 	%r927, [%r122+32];
	ld.shared.u32 	%r926, [%r122+36];
	ld.shared.u32 	%r925, [%r122+40];
	ld.shared.u32 	%r924, [%r122+44];
	ld.shared.u32 	%r923, [%r122+48];
	ld.shared.u32 	%r922, [%r122+52];
	ld.shared.u32 	%r921, [%r122+56];
	ld.shared.u32 	%r920, [%r122+60];
	ld.shared.u32 	%r919, [%r122+64];
	ld.shared.u32 	%r918, [%r122+68];
	ld.shared.u32 	%r917, [%r122+72];
	bar.sync 	0;
	add.s32 	%r897, %r897, 6;
	add.s32 	%r896, %r896, -6;
	bra.uni 	$L__BB3_77;

}
	// .globl	_ZN3cub18CUB_300001_SM_10006detail10radix_sort30DeviceRadixSortHistogramKernelINS1_5radix10policy_hubIfjyE10Policy1000ELNS0_9SortOrderE0EfyNS1_21identity_decomposer_tEEEvPT2_PKT1_SA_iiT3_
.visible .entry _ZN3cub18CUB_300001_SM_10006detail10radix_sort30DeviceRadixSortHistogramKernelINS1_5radix10policy_hubIfjyE10Policy1000ELNS0_9SortOrderE0EfyNS1_21identity_decomposer_tEEEvPT2_PKT1_SA_iiT3_(
	.param .u64 .ptr .align 1 _ZN3cub18CUB_300001_SM_10006detail10radix_sort30DeviceRadixSortHistogramKernelINS1_5radix10policy_hubIfjyE10Policy1000ELNS0_9SortOrderE0EfyNS1_21identity_decomposer_tEEEvPT2_PKT1_SA_iiT3__param_0,
	.param .u64 .ptr .align 1 _ZN3cub18CUB_300001_SM_10006detail10radix_sort30DeviceRadixSortHistogramKernelINS1_5radix10policy_hubIfjyE10Policy1000ELNS0_9SortOrderE0EfyNS1_21identity_decomposer_tEEEvPT2_PKT1_SA_iiT3__param_1,
	.param .u64 _ZN3cub18CUB_300001_SM_10006detail10radix_sort30DeviceRadixSortHistogramKernelINS1_5radix10policy_hubIfjyE10Policy1000ELNS0_9SortOrderE0EfyNS1_21identity_decomposer_tEEEvPT2_PKT1_SA_iiT3__param_2,
	.param .u32 _ZN3cub18CUB_300001_SM_10006detail10radix_sort30DeviceRadixSortHistogramKernelINS1_5radix10policy_hubIfjyE10Policy1000ELNS0_9SortOrderE0EfyNS1_21identity_decomposer_tEEEvPT2_PKT1_SA_iiT3__param_3,
	.param .u32 _ZN3cub18CUB_300001_SM_10006detail10radix_sort30DeviceRadixSortHistogramKernelINS1_5radix10policy_hubIfjyE10Policy1000ELNS0_9SortOrderE0EfyNS1_21identity_decomposer_tEEEvPT2_PKT1_SA_iiT3__param_4,
	.param .align 1 .b8 _ZN3cub18CUB_300001_SM_10006detail10radix_sort30DeviceRadixSortHistogramKernelINS1_5radix10policy_hubIfjyE10Policy1000ELNS0_9SortOrderE0EfyNS1_21identity_decomposer_tEEEvPT2_PKT1_SA_iiT3__param_5[1]
)
.maxntid 128
{
	.reg .pred 	%p<123>;
	.reg .b32 	%r<518>;
	.reg .b64 	%rd<137>;
	// demoted variable
	.shared .align 4 .b8 _ZZN3cub18CUB_300001_SM_10006detail10radix_sort30DeviceRadixSortHistogramKernelINS1_5radix10policy_hubIfjyE10Policy1000ELNS0_9SortOrderE0EfyNS1_21identity_decomposer_tEEEvPT2_PKT1_SA_iiT3_E12temp_storage[4096];
	ld.param.u64 	%rd18, [_ZN3cub18CUB_300001_SM_10006detail10radix_sort30DeviceRadixSortHistogramKernelINS1_5radix10policy_hubIfjyE10Policy1000ELNS0_9SortOrderE0EfyNS1_21identity_decomposer_tEEEvPT2_PKT1_SA_iiT3__param_0];
	ld.param.u64 	%rd19, [_ZN3cub18CUB_300001_SM_10006detail10radix_sort30DeviceRadixSortHistogramKernelINS1_5radix10policy_hubIfjyE10Policy1000ELNS0_9SortOrderE0EfyNS1_21identity_decomposer_tEEEvPT2_PKT1_SA_iiT3__param_1];
	ld.param.u64 	%rd17, [_ZN3cub18CUB_300001_SM_10006detail10radix_sort30DeviceRadixSortHistogramKernelINS1_5radix10policy_hubIfjyE10Policy1000ELNS0_9SortOrderE0EfyNS1_21identity_decomposer_tEEEvPT2_PKT1_SA_iiT3__param_2];
	ld.param.u32 	%r174, [_ZN3cub18CUB_300001_SM_10006detail10radix_sort30DeviceRadixSortHistogramKernelINS1_5radix10policy_hubIfjyE10Policy1000ELNS0_9SortOrderE0EfyNS1_21identity_decomposer_tEEEvPT2_PKT1_SA_iiT3__param_3];
	ld.param.u32 	%r175, [_ZN3cub18CUB_300001_SM_10006detail10radix_sort30DeviceRadixSortHistogramKernelINS1_5radix10policy_hubIfjyE10Policy1000ELNS0_9SortOrderE0EfyNS1_21identity_decomposer_tEEEvPT2_PKT1_SA_iiT3__param_4];
	cvta.to.global.u64 	%rd1, %rd19;
	cvta.to.global.u64 	%rd2, %rd18;
	setp.eq.s64 	%p2, %rd17, 0;
	@%p2 bra 	$L__BB4_153;
	sub.s32 	%r176, %r175, %r174;
	add.s32 	%r177, %r176, 7;
	shr.s32 	%r178, %r177, 31;
	shr.u32 	%r179, %r178, 29;
	add.s32 	%r180, %r177, %r179;
	shr.s32 	%r181, %r180, 3;
	mov.u32 	%r182, %tid.x;
	setp.gt.u32 	%p3, %r182, 255;
	setp.lt.s32 	%p4, %r177, 8;
	mov.u32 	%r183, %ctaid.x;
	shl.b32 	%r184, %r183, 11;
	cvt.u64.u32 	%rd3, %r184;
	mov.u32 	%r185, %nctaid.x;
	shl.b32 	%r186, %r185, 11;
	cvt.u64.u32 	%rd4, %r186;
	add.s32 	%r1, %r181, -1;
	and.b32  	%r2, %r181, 15;
	and.b32  	%r3, %r181, 7;
	add.s32 	%r4, %r3, -1;
	and.b32  	%r5, %r181, 3;
	or.pred  	%p1, %p3, %p4;
	shl.b32 	%r187, %r182, 2;
	mov.u32 	%r188, _ZZN3cub18CUB_300001_SM_10006detail10radix_sort30DeviceRadixSortHistogramKernelINS1_5radix10policy_hubIfjyE10Policy1000ELNS0_9SortOrderE0EfyNS1_21identity_decomposer_tEEEvPT2_PKT1_SA_iiT3_E12temp_storage;
	add.s32 	%r6, %r188, %r187;
	and.b32  	%r7, %r181, 268435440;
	cvt.u64.u32 	%rd5, %r182;
	add.s32 	%r8, %r182, 128;
	add.s32 	%r9, %r182, 256;
	add.s32 	%r10, %r182, 384;
	add.s32 	%r11, %r182, 512;
	add.s32 	%r12, %r182, 640;
	add.s32 	%r13, %r182, 768;
	or.b32  	%r14, %r182, 1024;
	add.s32 	%r15, %r182, 1920;
	and.b32  	%r16, %r181, 268435448;
	and.b32  	%r17, %r181, 1;
	neg.s32 	%r18, %r7;
	add.s32 	%r19, %r6, 8192;
	add.s64 	%rd21, %rd17, -1;
	shr.u64 	%rd22, %rd21, 30;
	add.s64 	%rd23, %rd22, 1;
	min.u64 	%rd6, %rd23, %rd17;
	mov.b64 	%rd135, 0;
$L__BB4_2:
	@%p1 bra 	$L__BB4_30;
	setp.lt.u32 	%p5, %r1, 15;
	mov.b32 	%r471, 0;
	@%p5 bra 	$L__BB4_6;
	mov.u32 	%r468, %r19;
	mov.u32 	%r469, %r18;
$L__BB4_5:
	.pragma "nounroll";
	mov.b32 	%r190, 0;
	st.shared.u32 	[%r468+-8192], %r190;
	st.shared.u32 	[%r468+-7168], %r190;
	st.shared.u32 	[%r468+-6144], %r190;
	st.shared.u32 	[%r468+-5120], %r190;
	st.shared.u32 	[%r468+-4096], %r190;
	st.shared.u32 	[%r468+-3072], %r190;
	st.shared.u32 	[%r468+-2048], %r190;
	st.shared.u32 	[%r468+-1024], %r190;
	st.shared.u32 	[%r468], %r190;
	st.shared.u32 	[%r468+1024], %r190;
	st.shared.u32 	[%r468+2048], %r190;
	st.shared.u32 	[%r468+3072], %r190;
	st.shared.u32 	[%r468+4096], %r190;
	st.shared.u32 	[%r468+5120], %r190;
	st.shared.u32 	[%r468+6144], %r190;
	st.shared.u32 	[%r468+7168], %r190;
	add.s32 	%r469, %r469, 16;
	add.s32 	%r468, %r468, 16384;
	setp.ne.s32 	%p6, %r469, 0;
	mov.u32 	%r471, %r7;
	@%p6 bra 	$L__BB4_5;
$L__BB4_6:
	add.s32 	%r25, %r2, -1;
	setp.eq.s32 	%p7, %r2, 0;
	@%p7 bra 	$L__BB4_16;
	setp.lt.u32 	%p8, %r25, 7;
	@%p8 bra 	$L__BB4_9;
	shl.b32 	%r191, %r471, 10;
	add.s32 	%r192, %r6, %r191;
	mov.b32 	%r193, 0;
	st.shared.u32 	[%r192], %r193;
	st.shared.u32 	[%r192+1024], %r193;
	st.shared.u32 	[%r192+2048], %r193;
	st.shared.u32 	[%r192+3072], %r193;
	st.shared.u32 	[%r192+4096], %r193;
	st.shared.u32 	[%r192+5120], %r193;
	st.shared.u32 	[%r192+6144], %r193;
	st.shared.u32 	[%r192+7168], %r193;
	add.s32 	%r471, %r471, 8;
$L__BB4_9:
	setp.eq.s32 	%p9, %r3, 0;
	@%p9 bra 	$L__BB4_16;
	setp.lt.u32 	%p10, %r4, 3;
	@%p10 bra 	$L__BB4_12;
	shl.b32 	%r194, %r471, 10;
	add.s32 	%r195, %r6, %r194;
	mov.b32 	%r196, 0;
	st.shared.u32 	[%r195], %r196;
	st.shared.u32 	[%r195+1024], %r196;
	st.shared.u32 	[%r195+2048], %r196;
	st.shared.u32 	[%r195+3072], %r196;
	add.s32 	%r471, %r471, 4;
$L__BB4_12:
	setp.eq.s32 	%p11, %r5, 0;
	@%p11 bra 	$L__BB4_16;
	setp.eq.s32 	%p12, %r5, 1;
	shl.b32 	%r197, %r471, 10;
	add.s32 	%r30, %r6, %r197;
	mov.b32 	%r198, 0;
	st.shared.u32 	[%r30], %r198;
	@%p12 bra 	$L__BB4_16;
	setp.eq.s32 	%p13, %r5, 2;
	mov.b32 	%r199, 0;
	st.shared.u32 	[%r30+1024], %r199;
	@%p13 bra 	$L__BB4_16;
	mov.b32 	%r200, 0;
	st.shared.u32 	[%r30+2048], %r200;
$L__BB4_16:
	cvt.u32.u64 	%r201, %rd5;
	setp.gt.u32 	%p14, %r201, 127;
	@%p14 bra 	$L__BB4_30;
	setp.lt.u32 	%p15, %r1, 15;
	mov.b32 	%r475, 0;
	@%p15 bra 	$L__BB4_20;
	mov.b32 	%r473, 0;
$L__BB4_19:
	.pragma "nounroll";
	shl.b32 	%r204, %r473, 10;
	add.s32 	%r205, %r6, %r204;
	mov.b32 	%r206, 0;
	st.shared.u32 	[%r205+512], %r206;
	st.shared.u32 	[%r205+1536], %r206;
	st.shared.u32 	[%r205+2560], %r206;
	st.shared.u32 	[%r205+3584], %r206;
	st.shared.u32 	[%r205+4608], %r206;
	st.shared.u32 	[%r205+5632], %r206;
	st.shared.u32 	[%r205+6656], %r206;
	st.shared.u32 	[%r205+7680], %r206;
	st.shared.u32 	[%r205+8704], %r206;
	st.shared.u32 	[%r205+9728], %r206;
	st.shared.u32 	[%r205+10752], %r206;
	st.shared.u32 	[%r205+11776], %r206;
	st.shared.u32 	[%r205+12800], %r206;
	st.shared.u32 	[%r205+13824], %r206;
	st.shared.u32 	[%r205+14848], %r206;
	st.shared.u32 	[%r205+15872], %r206;
	add.s32 	%r473, %r473, 16;
	setp.ne.s32 	%p16, %r473, %r7;
	mov.u32 	%r475, %r7;
	@%p16 bra 	$L__BB4_19;
$L__BB4_20:
	setp.eq.s32 	%p17, %r2, 0;
	@%p17 bra 	$L__BB4_30;
	setp.lt.u32 	%p18, %r25, 7;
	@%p18 bra 	$L__BB4_23;
	shl.b32 	%r207, %r475, 10;
	add.s32 	%r208, %r6, %r207;
	mov.b32 	%r209, 0;
	st.shared.u32 	[%r208+512], %r209;
	st.shared.u32 	[%r208+1536], %r209;
	st.shared.u32 	[%r208+2560], %r209;
	st.shared.u32 	[%r208+3584], %r209;
	st.shared.u32 	[%r208+4608], %r209;
	st.shared.u32 	[%r208+5632], %r209;
	st.shared.u32 	[%r208+6656], %r209;
	st.shared.u32 	[%r208+7680], %r209;
	add.s32 	%r475, %r475, 8;
$L__BB4_23:
	setp.eq.s32 	%p19, %r3, 0;
	@%p19 bra 	$L__BB4_30;
	setp.lt.u32 	%p20, %r4, 3;
	@%p20 bra 	$L__BB4_26;
	shl.b32 	%r210, %r475, 10;
	add.s32 	%r211, %r6, %r210;
	mov.b32 	%r212, 0;
	st.shared.u32 	[%r211+512], %r212;
	st.shared.u32 	[%r211+1536], %r212;
	st.shared.u32 	[%r211+2560], %r212;
	st.shared.u32 	[%r211+3584], %r212;
	add.s32 	%r475, %r475, 4;
$L__BB4_26:
	setp.eq.s32 	%p21, %r5, 0;
	@%p21 bra 	$L__BB4_30;
	setp.eq.s32 	%p22, %r5, 1;
	shl.b32 	%r213, %r475, 10;
	add.s32 	%r38, %r6, %r213;
	mov.b32 	%r214, 0;
	st.shared.u32 	[%r38+512], %r214;
	@%p22 bra 	$L__BB4_30;
	setp.eq.s32 	%p23, %r5, 2;
	mov.b32 	%r215, 0;
	st.shared.u32 	[%r38+1536], %r215;
	@%p23 bra 	$L__BB4_30;
	mov.b32 	%r216, 0;
	st.shared.u32 	[%r38+2560], %r216;
$L__BB4_30:
	bar.sync 	0;
	bar.sync 	0;
	shl.b64 	%rd8, %rd135, 30;
	sub.s64 	%rd24, %rd17, %rd8;
	min.u64 	%rd9, %rd24, 1073741824;
	setp.le.u64 	%p24, %rd9, %rd3;
	@%p24 bra 	$L__BB4_70;
	mov.u64 	%rd136, %rd3;
$L__BB4_32:
	add.s64 	%rd11, %rd136, %rd8;
	sub.s64 	%rd12, %rd17, %rd11;
	setp.lt.u64 	%p25, %rd12, 2048;
	@%p25 bra 	$L__BB4_34;
	add.s64 	%rd27, %rd11, %rd5;
	shl.b64 	%rd28, %rd27, 2;
	add.s64 	%rd29, %rd1, %rd28;
	ld.global.u32 	%r507, [%rd29];
	ld.global.u32 	%r506, [%rd29+512];
	ld.global.u32 	%r505, [%rd29+1024];
	ld.global.u32 	%r504, [%rd29+1536];
	ld.global.u32 	%r503, [%rd29+2048];
	ld.global.u32 	%r502, [%rd29+2560];
	ld.global.u32 	%r501, [%rd29+3072];
	ld.global.u32 	%r500, [%rd29+3584];
	ld.global.u32 	%r499, [%rd29+4096];
	ld.global.u32 	%r498, [%rd29+4608];
	ld.global.u32 	%r497, [%rd29+5120];
	ld.global.u32 	%r496, [%rd29+5632];
	ld.global.u32 	%r495, [%rd29+6144];
	ld.global.u32 	%r494, [%rd29+6656];
	ld.global.u32 	%r493, [%rd29+7168];
	ld.global.u32 	%r492, [%rd29+7680];
	bra.uni 	$L__BB4_66;
$L__BB4_34:
	cvt.u32.u64 	%r218, %rd5;
	cvt.u32.u64 	%r55, %rd12;
	setp.ge.s32 	%p26, %r218, %r55;
	add.s64 	%rd25, %rd11, %rd5;
	shl.b64 	%rd26, %rd25, 2;
	add.s64 	%rd13, %rd1, %rd26;
	mov.b32 	%r507, 2147483647;
	@%p26 bra 	$L__BB4_36;
	ld.global.u32 	%r507, [%rd13];
$L__BB4_36:
	setp.ge.s32 	%p27, %r8, %r55;
	mov.b32 	%r506, 2147483647;
	@%p27 bra 	$L__BB4_38;
	ld.global.u32 	%r506, [%rd13+512];
$L__BB4_38:
	setp.ge.s32 	%p28, %r9, %r55;
	mov.b32 	%r505, 2147483647;
	@%p28 bra 	$L__BB4_40;
	ld.global.u32 	%r505, [%rd13+1024];
$L__BB4_40:
	setp.ge.s32 	%p29, %r10, %r55;
	mov.b32 	%r504, 2147483647;
	@%p29 bra 	$L__BB4_42;
	ld.global.u32 	%r504, [%rd13+1536];
$L__BB4_42:
	setp.ge.s32 	%p30, %r11, %r55;
	mov.b32 	%r503, 2147483647;
	@%p30 bra 	$L__BB4_44;
	ld.global.u32 	%r503, [%rd13+2048];
$L__BB4_44:
	setp.ge.s32 	%p31, %r12, %r55;
	mov.b32 	%r502, 2147483647;
	@%p31 bra 	$L__BB4_46;
	ld.global.u32 	%r502, [%rd13+2560];
$L__BB4_46:
	setp.ge.s32 	%p32, %r13, %r55;
	mov.b32 	%r501, 2147483647;
	@%p32 bra 	$L__BB4_48;
	ld.global.u32 	%r501, [%rd13+3072];
$L__BB4_48:
	mov.u32 	%r226, %tid.x;
	add.s32 	%r227, %r226, 896;
	setp.ge.s32 	%p33, %r227, %r55;
	mov.b32 	%r500, 2147483647;
	@%p33 bra 	$L__BB4_50;
	ld.global.u32 	%r500, [%rd13+3584];
$L__BB4_50:
	setp.ge.s32 	%p34, %r14, %r55;
	mov.b32 	%r499, 2147483647;
	@%p34 bra 	$L__BB4_52;
	ld.global.u32 	%r499, [%rd13+4096];
$L__BB4_52:
	add.s32 	%r231, %r226, 1152;
	setp.ge.s32 	%p35, %r231, %r55;
	mov.b32 	%r498, 2147483647;
	@%p35 bra 	$L__BB4_54;
	ld.global.u32 	%r498, [%rd13+4608];
$L__BB4_54:
	add.s32 	%r234, %r226, 1280;
	setp.ge.s32 	%p36, %r234, %r55;
	mov.b32 	%r497, 2147483647;
	@%p36 bra 	$L__BB4_56;
	ld.global.u32 	%r497, [%rd13+5120];
$L__BB4_56:
	add.s32 	%r237, %r226, 1408;
	setp.ge.s32 	%p37, %r237, %r55;
	mov.b32 	%r496, 2147483647;
	@%p37 bra 	$L__BB4_58;
	ld.global.u32 	%r496, [%rd13+5632];
$L__BB4_58:
	add.s32 	%r240, %r226, 1536;
	setp.ge.s32 	%p38, %r240, %r55;
	mov.b32 	%r495, 2147483647;
	@%p38 bra 	$L__BB4_60;
	ld.global.u32 	%r495, [%rd13+6144];
$L__BB4_60:
	add.s32 	%r243, %r226, 1664;
	setp.ge.s32 	%p39, %r243, %r55;
	mov.b32 	%r494, 2147483647;
	@%p39 bra 	$L__BB4_62;
	ld.global.u32 	%r494, [%rd13+6656];
$L__BB4_62:
	add.s32 	%r246, %r226, 1792;
	setp.ge.s32 	%p40, %r246, %r55;
	mov.b32 	%r493, 2147483647;
	@%p40 bra 	$L__BB4_64;
	ld.global.u32 	%r493, [%rd13+7168];
$L__BB4_64:
	setp.ge.s32 	%p41, %r15, %r55;
	mov.b32 	%r492, 2147483647;
	@%p41 bra 	$L__BB4_66;
	ld.global.u32 	%r492, [%rd13+7680];
$L__BB4_66:
	setp.le.s32 	%p42, %r175, %r174;
	@%p42 bra 	$L__BB4_69;
	setp.gt.s32 	%p43, %r507, -1;
	selp.b32 	%r249, -2147483648, -1, %p43;
	xor.b32  	%r250, %r249, %r507;
	setp.gt.s32 	%p44, %r506, -1;
	selp.b32 	%r251, -2147483648, -1, %p44;
	xor.b32  	%r252, %r251, %r506;
	setp.gt.s32 	%p45, %r505, -1;
	selp.b32 	%r253, -2147483648, -1, %p45;
	xor.b32  	%r254, %r253, %r505;
	setp.gt.s32 	%p46, %r504, -1;
	selp.b32 	%r255, -2147483648, -1, %p46;
	xor.b32  	%r256, %r255, %r504;
	setp.gt.s32 	%p47, %r503, -1;
	selp.b32 	%r257, -2147483648, -1, %p47;
	xor.b32  	%r258, %r257, %r503;
	setp.gt.s32 	%p48, %r502, -1;
	selp.b32 	%r259, -2147483648, -1, %p48;
	xor.b32  	%r260, %r259, %r502;
	setp.gt.s32 	%p49, %r501, -1;
	selp.b32 	%r261, -2147483648, -1, %p49;
	xor.b32  	%r262, %r261, %r501;
	setp.gt.s32 	%p50, %r500, -1;
	selp.b32 	%r263, -2147483648, -1, %p50;
	xor.b32  	%r264, %r263, %r500;
	setp.gt.s32 	%p51, %r499, -1;
	selp.b32 	%r265, -2147483648, -1, %p51;
	xor.b32  	%r266, %r265, %r499;
	setp.gt.s32 	%p52, %r498, -1;
	selp.b32 	%r267, -2147483648, -1, %p52;
	xor.b32  	%r268, %r267, %r498;
	setp.gt.s32 	%p53, %r497, -1;
	selp.b32 	%r269, -2147483648, -1, %p53;
	xor.b32  	%r270, %r269, %r497;
	setp.gt.s32 	%p54, %r496, -1;
	selp.b32 	%r271, -2147483648, -1, %p54;
	xor.b32  	%r272, %r271, %r496;
	setp.gt.s32 	%p55, %r495, -1;
	selp.b32 	%r273, -2147483648, -1, %p55;
	xor.b32  	%r274, %r273, %r495;
	setp.gt.s32 	%p56, %r494, -1;
	selp.b32 	%r275, -2147483648, -1, %p56;
	xor.b32  	%r276, %r275, %r494;
	setp.gt.s32 	%p57, %r493, -1;
	selp.b32 	%r277, -2147483648, -1, %p57;
	xor.b32  	%r278, %r277, %r493;
	setp.gt.s32 	%p58, %r492, -1;
	selp.b32 	%r279, -2147483648, -1, %p58;
	xor.b32  	%r280, %r279, %r492;
	setp.eq.s32 	%p59, %r250, 2147483647;
	selp.b32 	%r103, -2147483648, %r250, %p59;
	setp.eq.s32 	%p60, %r252, 2147483647;
	selp.b32 	%r104, -2147483648, %r252, %p60;
	setp.eq.s32 	%p61, %r254, 2147483647;
	selp.b32 	%r105, -2147483648, %r254, %p61;
	setp.eq.s32 	%p62, %r256, 2147483647;
	selp.b32 	%r106, -2147483648, %r256, %p62;
	setp.eq.s32 	%p63, %r258, 2147483647;
	selp.b32 	%r107, -2147483648, %r258, %p63;
	setp.eq.s32 	%p64, %r260, 2147483647;
	selp.b32 	%r108, -2147483648, %r260, %p64;
	setp.eq.s32 	%p65, %r262, 2147483647;
	selp.b32 	%r109, -2147483648, %r262, %p65;
	setp.eq.s32 	%p66, %r264, 2147483647;
	selp.b32 	%r110, -2147483648, %r264, %p66;
	setp.eq.s32 	%p67, %r266, 2147483647;
	selp.b32 	%r111, -2147483648, %r266, %p67;
	setp.eq.s32 	%p68, %r268, 2147483647;
	selp.b32 	%r112, -2147483648, %r268, %p68;
	setp.eq.s32 	%p69, %r270, 2147483647;
	selp.b32 	%r113, -2147483648, %r270, %p69;
	setp.eq.s32 	%p70, %r272, 2147483647;
	selp.b32 	%r114, -2147483648, %r272, %p70;
	setp.eq.s32 	%p71, %r274, 2147483647;
	selp.b32 	%r115, -2147483648, %r274, %p71;
	setp.eq.s32 	%p72, %r276, 2147483647;
	selp.b32 	%r116, -2147483648, %r276, %p72;
	setp.eq.s32 	%p73, %r278, 2147483647;
	selp.b32 	%r117, -2147483648, %r278, %p73;
	setp.eq.s32 	%p74, %r280, 2147483647;
	selp.b32 	%r118, -2147483648, %r280, %p74;
	mov.b32 	%r508, 0;
	mov.u32 	%r509, %r174;
$L__BB4_68:
	sub.s32 	%r281, %r175, %r509;
	shl.b32 	%r282, %r508, 10;
	mov.u32 	%r283, _ZZN3cub18CUB_300001_SM_10006detail10radix_sort30DeviceRadixSortHistogramKernelINS1_5radix10policy_hubIfjyE10Policy1000ELNS0_9SortOrderE0EfyNS1_21identity_decomposer_tEEEvPT2_PKT1_SA_iiT3_E12temp_storage;
	add.s32 	%r284, %r283, %r282;
	min.s32 	%r285, %r281, 8;
	mov.b32 	%r286, -1;
	shl.b32 	%r287, %r286, %r285;
	not.b32 	%r288, %r287;
	shr.u32 	%r289, %r103, %r509;
	and.b32  	%r290, %r289, %r288;
	shl.b32 	%r291, %r290, 2;
	add.s32 	%r292, %r284, %r291;
	atom.shared.add.u32 	%r293, [%r292], 1;
	shr.u32 	%r294, %r104, %r509;
	and.b32  	%r295, %r294, %r288;
	shl.b32 	%r296, %r295, 2;
	add.s32 	%r297, %r284, %r296;
	atom.shared.add.u32 	%r298, [%r297], 1;
	shr.u32 	%r299, %r105, %r509;
	and.b32  	%r300, %r299, %r288;
	shl.b32 	%r301, %r300, 2;
	add.s32 	%r302, %r284, %r301;
	atom.shared.add.u32 	%r303, [%r302], 1;
	shr.u32 	%r304, %r106, %r509;
	and.b32  	%r305, %r304, %r288;
	shl.b32 	%r306, %r305, 2;
	add.s32 	%r307, %r284, %r306;
	atom.shared.add.u32 	%r308, [%r307], 1;
	shr.u32 	%r309, %r107, %r509;
	and.b32  	%r310, %r309, %r288;
	shl.b32 	%r311, %r310, 2;
	add.s32 	%r312, %r284, %r311;
	atom.shared.add.u32 	%r313, [%r312], 1;
	shr.u32 	%r314, %r108, %r509;
	and.b32  	%r315, %r314, %r288;
	shl.b32 	%r316, %r315, 2;
	add.s32 	%r317, %r284, %r316;
	atom.shared.add.u32 	%r318, [%r317], 1;
	shr.u32 	%r319, %r109, %r509;
	and.b32  	%r320, %r319, %r288;
	shl.b32 	%r321, %r320, 2;
	add.s32 	%r322, %r284, %r321;
	atom.shared.add.u32 	%r323, [%r322], 1;
	shr.u32 	%r324, %r110, %r509;
	and.b32  	%r325, %r324, %r288;
	shl.b32 	%r326, %r325, 2;
	add.s32 	%r327, %r284, %r326;
	atom.shared.add.u32 	%r328, [%r327], 1;
	shr.u32 	%r329, %r111, %r509;
	and.b32  	%r330, %r329, %r288;
	shl.b32 	%r331, %r330, 2;
	add.s32 	%r332, %r284, %r331;
	atom.shared.add.u32 	%r333, [%r332], 1;
	shr.u32 	%r334, %r112, %r509;
	and.b32  	%r335, %r334, %r288;
	shl.b32 	%r336, %r335, 2;
	add.s32 	%r337, %r284, %r336;
	atom.shared.add.u32 	%r338, [%r337], 1;
	shr.u32 	%r339, %r113, %r509;
	and.b32  	%r340, %r339, %r288;
	shl.b32 	%r341, %r340, 2;
	add.s32 	%r342, %r284, %r341;
	atom.shared.add.u32 	%r343, [%r342], 1;
	shr.u32 	%r344, %r114, %r509;
	and.b32  	%r345, %r344, %r288;
	shl.b32 	%r346, %r345, 2;
	add.s32 	%r347, %r284, %r346;
	atom.shared.add.u32 	%r348, [%r347], 1;
	shr.u32 	%r349, %r115, %r509;
	and.b32  	%r350, %r349, %r288;
	shl.b32 	%r351, %r350, 2;
	add.s32 	%r352, %r284, %r351;
	atom.shared.add.u32 	%r353, [%r352], 1;
	shr.u32 	%r354, %r116, %r509;
	and.b32  	%r355, %r354, %r288;
	shl.b32 	%r356, %r355, 2;
	add.s32 	%r357, %r284, %r356;
	atom.shared.add.u32 	%r358, [%r357], 1;
	shr.u32 	%r359, %r117, %r509;
	and.b32  	%r360, %r359, %r288;
	shl.b32 	%r361, %r360, 2;
	add.s32 	%r362, %r284, %r361;
	atom.shared.add.u32 	%r363, [%r362], 1;
	shr.u32 	%r364, %r118, %r509;
	and.b32  	%r365, %r364, %r288;
	shl.b32 	%r366, %r365, 2;
	add.s32 	%r367, %r284, %r366;
	atom.shared.add.u32 	%r368, [%r367], 1;
	add.s32 	%r509, %r509, 8;
	add.s32 	%r508, %r508, 1;
	setp.lt.s32 	%p75, %r509, %r175;
	@%p75 bra 	$L__BB4_68;
$L__BB4_69:
	add.s64 	%rd136, %rd136, %rd4;
	setp.lt.u64 	%p76, %rd136, %rd9;
	@%p76 bra 	$L__BB4_32;
$L__BB4_70:
	bar.sync 	0;
	@%p1 bra 	$L__BB4_152;
	setp.lt.u32 	%p77, %r1, 7;
	mov.b32 	%r512, 0;
	@%p77 bra 	$L__BB4_90;
	mov.b32 	%r510, 0;
$L__BB4_73:
	.pragma "nounroll";
	shl.b32 	%r371, %r510, 10;
	add.s32 	%r124, %r6, %r371;
	ld.shared.u32 	%r125, [%r124];
	setp.eq.s32 	%p78, %r125, 0;
	@%p78 bra 	$L__BB4_75;
	cvt.u32.u64 	%r372, %rd5;
	shl.b32 	%r373, %r510, 8;
	add.s32 	%r374, %r373, %r372;
	mul.wide.u32 	%rd30, %r374, 8;
	add.s64 	%rd31, %rd2, %rd30;
	cvt.u64.u32 	%rd32, %r125;
	atom.global.add.u64 	%rd33, [%rd31], %rd32;
$L__BB4_75:
	ld.shared.u32 	%r126, [%r124+1024];
	setp.eq.s32 	%p79, %r126, 0;
	@%p79 bra 	$L__BB4_77;
	cvt.u32.u64 	%r375, %rd5;
	shl.b32 	%r376, %r510, 8;
	add.s32 	%r377, %r376, %r375;
	add.s32 	%r378, %r377, 256;
	mul.wide.u32 	%rd34, %r378, 8;
	add.s64 	%rd35, %rd2, %rd34;
	cvt.u64.u32 	%rd36, %r126;
	atom.global.add.u64 	%rd37, [%rd35], %rd36;
$L__BB4_77:
	ld.shared.u32 	%r127, [%r124+2048];
	setp.eq.s32 	%p80, %r127, 0;
	@%p80 bra 	$L__BB4_79;
	cvt.u32.u64 	%r379, %rd5;
	shl.b32 	%r380, %r510, 8;
	add.s32 	%r381, %r380, %r379;
	add.s32 	%r382, %r381, 512;
	mul.wide.u32 	%rd38, %r382, 8;
	add.s64 	%rd39, %rd2, %rd38;
	cvt.u64.u32 	%rd40, %r127;
	atom.global.add.u64 	%rd41, [%rd39], %rd40;
$L__BB4_79:
	ld.shared.u32 	%r128, [%r124+3072];
	setp.eq.s32 	%p81, %r128, 0;
	@%p81 bra 	$L__BB4_81;
	cvt.u32.u64 	%r383, %rd5;
	shl.b32 	%r384, %r510, 8;
	add.s32 	%r385, %r384, %r383;
	add.s32 	%r386, %r385, 768;
	mul.wide.u32 	%rd42, %r386, 8;
	add.s64 	%rd43, %rd2, %rd42;
	cvt.u64.u32 	%rd44, %r128;
	atom.global.add.u64 	%rd45, [%rd43], %rd44;
$L__BB4_81:
	ld.shared.u32 	%r129, [%r124+4096];
	setp.eq.s32 	%p82, %r129, 0;
	@%p82 bra 	$L__BB4_83;
	cvt.u32.u64 	%r387, %rd5;
	shl.b32 	%r388, %r510, 8;
	add.s32 	%r389, %r388, %r387;
	add.s32 	%r390, %r389, 1024;
	mul.wide.u32 	%rd46, %r390, 8;
	add.s64 	%rd47, %rd2, %rd46;
	cvt.u64.u32 	%rd48, %r129;
	atom.global.add.u64 	%rd49, [%rd47], %rd48;
$L__BB4_83:
	ld.shared.u32 	%r130, [%r124+5120];
	setp.eq.s32 	%p83, %r130, 0;
	@%p83 bra 	$L__BB4_85;
	cvt.u32.u64 	%r391, %rd5;
	shl.b32 	%r392, %r510, 8;
	add.s32 	%r393, %r392, %r391;
	add.s32 	%r394, %r393, 1280;
	mul.wide.u32 	%rd50, %r394, 8;
	add.s64 	%rd51, %rd2, %rd50;
	cvt.u64.u32 	%rd52, %r130;
	atom.global.add.u64 	%rd53, [%rd51], %rd52;
$L__BB4_85:
	ld.shared.u32 	%r131, [%r124+6144];
	setp.eq.s32 	%p84, %r131, 0;
	@%p84 bra 	$L__BB4_87;
	cvt.u32.u64 	%r395, %rd5;
	shl.b32 	%r396, %r510, 8;
	add.s32 	%r397, %r396, %r395;
	add.s32 	%r398, %r397, 1536;
	mul.wide.u32 	%rd54, %r398, 8;
	add.s64 	%rd55, %rd2, %rd54;
	cvt.u64.u32 	%rd56, %r131;
	atom.global.add.u64 	%rd57, [%rd55], %rd56;
$L__BB4_87:
	ld.shared.u32 	%r132, [%r124+7168];
	setp.eq.s32 	%p85, %r132, 0;
	@%p85 bra 	$L__BB4_89;
	cvt.u32.u64 	%r399, %rd5;
	shl.b32 	%r400, %r510, 8;
	add.s32 	%r401, %r400, %r399;
	add.s32 	%r402, %r401, 1792;
	mul.wide.u32 	%rd58, %r402, 8;
	add.s64 	%rd59, %rd2, %rd58;
	cvt.u64.u32 	%rd60, %r132;
	atom.global.add.u64 	%rd61, [%rd59], %rd60;
$L__BB4_89:
	add.s32 	%r510, %r510, 8;
	setp.ne.s32 	%p86, %r510, %r16;
	mov.u32 	%r512, %r16;
	@%p86 bra 	$L__BB4_73;
$L__BB4_90:
	add.s32 	%r135, %r5, -1;
	setp.eq.s32 	%p87, %r3, 0;
	@%p87 bra 	$L__BB4_111;
	setp.lt.u32 	%p88, %r4, 3;
	@%p88 bra 	$L__BB4_101;
	shl.b32 	%r403, %r512, 10;
	add.s32 	%r136, %r6, %r403;
	ld.shared.u32 	%r137, [%r136];
	setp.eq.s32 	%p89, %r137, 0;
	@%p89 bra 	$L__BB4_94;
	cvt.u32.u64 	%r404, %rd5;
	shl.b32 	%r405, %r512, 8;
	add.s32 	%r406, %r405, %r404;
	mul.wide.u32 	%rd62, %r406, 8;
	add.s64 	%rd63, %rd2, %rd62;
	cvt.u64.u32 	%rd64, %r137;
	atom.global.add.u64 	%rd65, [%rd63], %rd64;
$L__BB4_94:
	ld.shared.u32 	%r138, [%r136+1024];
	setp.eq.s32 	%p90, %r138, 0;
	@%p90 bra 	$L__BB4_96;
	cvt.u32.u64 	%r407, %rd5;
	shl.b32 	%r408, %r512, 8;
	add.s32 	%r409, %r408, %r407;
	add.s32 	%r410, %r409, 256;
	mul.wide.u32 	%rd66, %r410, 8;
	add.s64 	%rd67, %rd2, %rd66;
	cvt.u64.u32 	%rd68, %r138;
	atom.global.add.u64 	%rd69, [%rd67], %rd68;
$L__BB4_96:
	ld.shared.u32 	%r139, [%r136+2048];
	setp.eq.s32 	%p91, %r139, 0;
	@%p91 bra 	$L__BB4_98;
	cvt.u32.u64 	%r411, %rd5;
	shl.b32 	%r412, %r512, 8;
	add.s32 	%r413, %r412, %r411;
	add.s32 	%r414, %r413, 512;
	mul.wide.u32 	%rd70, %r414, 8;
	add.s64 	%rd71, %rd2, %rd70;
	cvt.u64.u32 	%rd72, %r139;
	atom.global.add.u64 	%rd73, [%rd71], %rd72;
$L__BB4_98:
	ld.shared.u32 	%r140, [%r136+3072];
	setp.eq.s32 	%p92, %r140, 0;
	@%p92 bra 	$L__BB4_100;
	cvt.u32.u64 	%r415, %rd5;
	shl.b32 	%r416, %r512, 8;
	add.s32 	%r417, %r416, %r415;
	add.s32 	%r418, %r417, 768;
	mul.wide.u32 	%rd74, %r418, 8;
	add.s64 	%rd75, %rd2, %rd74;
	cvt.u64.u32 	%rd76, %r140;
	atom.global.add.u64 	%rd77, [%rd75], %rd76;
$L__BB4_100:
	add.s32 	%r512, %r512, 4;
$L__BB4_101:
	setp.eq.s32 	%p93, %r5, 0;
	@%p93 bra 	$L__BB4_111;
	setp.eq.s32 	%p94, %r135, 0;
	@%p94 bra 	$L__BB4_108;
	shl.b32 	%r419, %r512, 10;
	add.s32 	%r143, %r6, %r419;
	ld.shared.u32 	%r144, [%r143];
	setp.eq.s32 	%p95, %r144, 0;
	@%p95 bra 	$L__BB4_105;
	cvt.u32.u64 	%r420, %rd5;
	shl.b32 	%r421, %r512, 8;
	add.s32 	%r422, %r421, %r420;
	mul.wide.u32 	%rd78, %r422, 8;
	add.s64 	%rd79, %rd2, %rd78;
	cvt.u64.u32 	%rd80, %r144;
	atom.global.add.u64 	%rd81, [%rd79], %rd80;
$L__BB4_105:
	ld.shared.u32 	%r145, [%r143+1024];
	setp.eq.s32 	%p96, %r145, 0;
	@%p96 bra 	$L__BB4_107;
	cvt.u32.u64 	%r423, %rd5;
	shl.b32 	%r424, %r512, 8;
	add.s32 	%r425, %r424, %r423;
	add.s32 	%r426, %r425, 256;
	mul.wide.u32 	%rd82, %r426, 8;
	add.s64 	%rd83, %rd2, %rd82;
	cvt.u64.u32 	%rd84, %r145;
	atom.global.add.u64 	%rd85, [%rd83], %rd84;
$L__BB4_107:
	add.s32 	%r512, %r512, 2;
$L__BB4_108:
	setp.eq.s32 	%p97, %r17, 0;
	@%p97 bra 	$L__BB4_111;
	shl.b32 	%r427, %r512, 10;
	add.s32 	%r428, %r6, %r427;
	ld.shared.u32 	%r148, [%r428];
	setp.eq.s32 	%p98, %r148, 0;
	@%p98 bra 	$L__BB4_111;
	cvt.u32.u64 	%r429, %rd5;
	shl.b32 	%r430, %r512, 8;
	add.s32 	%r431, %r430, %r429;
	mul.wide.u32 	%rd86, %r431, 8;
	add.s64 	%rd87, %rd2, %rd86;
	cvt.u64.u32 	%rd88, %r148;
	atom.global.add.u64 	%rd89, [%rd87], %rd88;
$L__BB4_111:
	cvt.u32.u64 	%r432, %rd5;
	setp.gt.u32 	%p99, %r432, 127;
	@%p99 bra 	$L__BB4_152;
	setp.lt.u32 	%p100, %r1, 7;
	mov.b32 	%r516, 0;
	@%p100 bra 	$L__BB4_131;
	mov.b32 	%r514, 0;
$L__BB4_114:
	.pragma "nounroll";
	shl.b32 	%r436, %r514, 10;
	add.s32 	%r150, %r6, %r436;
	ld.shared.u32 	%r151, [%r150+512];
	setp.eq.s32 	%p101, %r151, 0;
	shl.b32 	%r437, %r514, 8;
	add.s32 	%r438, %r437, %r432;
	mul.wide.u32 	%rd90, %r438, 8;
	add.s64 	%rd15, %rd2, %rd90;
	@%p101 bra 	$L__BB4_116;
	cvt.u64.u32 	%rd91, %r151;
	atom.global.add.u64 	%rd92, [%rd15+1024], %rd91;
$L__BB4_116:
	ld.shared.u32 	%r152, [%r150+1536];
	setp.eq.s32 	%p102, %r152, 0;
	@%p102 bra 	$L__BB4_118;
	cvt.u64.u32 	%rd93, %r152;
	atom.global.add.u64 	%rd94, [%rd15+3072], %rd93;
$L__BB4_118:
	ld.shared.u32 	%r153, [%r150+2560];
	setp.eq.s32 	%p103, %r153, 0;
	@%p103 bra 	$L__BB4_120;
	cvt.u64.u32 	%rd95, %r153;
	atom.global.add.u64 	%rd96, [%rd15+5120], %rd95;
$L__BB4_120:
	ld.shared.u32 	%r154, [%r150+3584];
	setp.eq.s32 	%p104, %r154, 0;
	@%p104 bra 	$L__BB4_122;
	cvt.u64.u32 	%rd97, %r154;
	atom.global.add.u64 	%rd98, [%rd15+7168], %rd97;
$L__BB4_122:
	ld.shared.u32 	%r155, [%r150+4608];
	setp.eq.s32 	%p105, %r155, 0;
	@%p105 bra 	$L__BB4_124;
	cvt.u64.u32 	%rd99, %r155;
	atom.global.add.u64 	%rd100, [%rd15+9216], %rd99;
$L__BB4_124:
	ld.shared.u32 	%r156, [%r150+5632];
	setp.eq.s32 	%p106, %r156, 0;
	@%p106 bra 	$L__BB4_126;
	cvt.u64.u32 	%rd101, %r156;
	atom.global.add.u64 	%rd102, [%rd15+11264], %rd101;
$L__BB4_126:
	ld.shared.u32 	%r157, [%r150+6656];
	setp.eq.s32 	%p107, %r157, 0;
	@%p107 bra 	$L__BB4_128;
	cvt.u64.u32 	%rd103, %r157;
	atom.global.add.u64 	%rd104, [%rd15+13312], %rd103;
$L__BB4_128:
	ld.shared.u32 	%r158, [%r150+7680];
	setp.eq.s32 	%p108, %r158, 0;
	@%p108 bra 	$L__BB4_130;
	cvt.u64.u32 	%rd105, %r158;
	atom.global.add.u64 	%rd106, [%rd15+15360], %rd105;
$L__BB4_130:
	add.s32 	%r514, %r514, 8;
	setp.ne.s32 	%p109, %r514, %r16;
	mov.u32 	%r516, %r16;
	@%p109 bra 	$L__BB4_114;
$L__BB4_131:
	setp.eq.s32 	%p110, %r3, 0;
	@%p110 bra 	$L__BB4_152;
	setp.lt.u32 	%p111, %r4, 3;
	@%p111 bra 	$L__BB4_142;
	shl.b32 	%r439, %r516, 10;
	add.s32 	%r161, %r6, %r439;
	ld.shared.u32 	%r162, [%r161+512];
	setp.eq.s32 	%p112, %r162, 0;
	@%p112 bra 	$L__BB4_135;
	shl.b32 	%r441, %r516, 8;
	add.s32 	%r442, %r441, %r432;
	mul.wide.u32 	%rd107, %r442, 8;
	add.s64 	%rd108, %rd2, %rd107;
	cvt.u64.u32 	%rd109, %r162;
	atom.global.add.u64 	%rd110, [%rd108+1024], %rd109;
$L__BB4_135:
	ld.shared.u32 	%r163, [%r161+1536];
	setp.eq.s32 	%p113, %r163, 0;
	@%p113 bra 	$L__BB4_137;
	shl.b32 	%r444, %r516, 8;
	add.s32 	%r445, %r444, %r432;
	add.s32 	%r446, %r445, 256;
	mul.wide.u32 	%rd111, %r446, 8;
	add.s64 	%rd112, %rd2, %rd111;
	cvt.u64.u32 	%rd113, %r163;
	atom.global.add.u64 	%rd114, [%rd112+1024], %rd113;
$L__BB4_137:
	ld.shared.u32 	%r164, [%r161+2560];
	setp.eq.s32 	%p114, %r164, 0;
	@%p114 bra 	$L__BB4_139;
	shl.b32 	%r448, %r516, 8;
	add.s32 	%r449, %r448, %r432;
	add.s32 	%r450, %r449, 512;
	mul.wide.u32 	%rd115, %r450, 8;
	add.s64 	%rd116, %rd2, %rd115;
	cvt.u64.u32 	%rd117, %r164;
	atom.global.add.u64 	%rd118, [%rd116+1024], %rd117;
$L__BB4_139:
	ld.shared.u32 	%r165, [%r161+3584];
	setp.eq.s32 	%p115, %r165, 0;
	@%p115 bra 	$L__BB4_141;
	shl.b32 	%r452, %r516, 8;
	add.s32 	%r453, %r452, %r432;
	add.s32 	%r454, %r453, 768;
	mul.wide.u32 	%rd119, %r454, 8;
	add.s64 	%rd120, %rd2, %rd119;
	cvt.u64.u32 	%rd121, %r165;
	atom.global.add.u64 	%rd122, [%rd120+1024], %rd121;
$L__BB4_141:
	add.s32 	%r516, %r516, 4;
$L__BB4_142:
	setp.eq.s32 	%p116, %r5, 0;
	@%p116 bra 	$L__BB4_152;
	setp.eq.s32 	%p117, %r135, 0;
	@%p117 bra 	$L__BB4_149;
	shl.b32 	%r455, %r516, 10;
	add.s32 	%r168, %r6, %r455;
	ld.shared.u32 	%r169, [%r168+512];
	setp.eq.s32 	%p118, %r169, 0;
	@%p118 bra 	$L__BB4_146;
	shl.b32 	%r457, %r516, 8;
	add.s32 	%r458, %r457, %r432;
	mul.wide.u32 	%rd123, %r458, 8;
	add.s64 	%rd124, %rd2, %rd123;
	cvt.u64.u32 	%rd125, %r169;
	atom.global.add.u64 	%rd126, [%rd124+1024], %rd125;
$L__BB4_146:
	ld.shared.u32 	%r170, [%r168+1536];
	setp.eq.s32 	%p119, %r170, 0;
	@%p119 bra 	$L__BB4_148;
	shl.b32 	%r460, %r516, 8;
	add.s32 	%r461, %r460, %r432;
	add.s32 	%r462, %r461, 256;
	mul.wide.u32 	%rd127, %r462, 8;
	add.s64 	%rd128, %rd2, %rd127;
	cvt.u64.u32 	%rd129, %r170;
	atom.global.add.u64 	%rd130, [%rd128+1024], %rd129;
$L__BB4_148:
	add.s32 	%r516, %r516, 2;
$L__BB4_149:
	setp.eq.s32 	%p120, %r17, 0;
	@%p120 bra 	$L__BB4_152;
	shl.b32 	%r463, %r516, 10;
	add.s32 	%r464, %r6, %r463;
	ld.shared.u32 	%r173, [%r464+512];
	setp.eq.s32 	%p121, %r173, 0;
	@%p121 bra 	$L__BB4_152;
	shl.b32 	%r466, %r516, 8;
	add.s32 	%r467, %r466, %r432;
	mul.wide.u32 	%rd131, %r467, 8;
	add.s64 	%rd132, %rd2, %rd131;
	cvt.u64.u32 	%rd133, %r173;
	atom.global.add.u64 	%rd134, [%rd132+1024], %rd133;
$L__BB4_152:
	bar.sync 	0;
	add.s64 	%rd135, %rd135, 1;
	setp.ne.s64 	%p122, %rd135, %rd6;
	@%p122 bra 	$L__BB4_2;
$L__BB4_153:
	ret;

}
	// .globl	_ZN3cub18CUB_300001_SM_10006detail10radix_sort33DeviceRadixSortExclusiveSumKernelINS1_5radix10policy_hubIfjyE10Policy1000EyEEvPT0_
.visible .entry _ZN3cub18CUB_300001_SM_10006detail10radix_sort33DeviceRadixSortExclusiveSumKernelINS1_5radix10policy_hubIfjyE10Policy1000EyEEvPT0_(
	.param .u64 .ptr .align 1 _ZN3cub18CUB_300001_SM_10006detail10radix_sort33DeviceRadixSortExclusiveSumKernelINS1_5radix10policy_hubIfjyE10Policy1000EyEEvPT0__param_0
)
{
	.reg .pred 	%p<4>;
	.reg .b32 	%r<28>;
	.reg .b64 	%rd<54>;
	// demoted variable
	.shared .align 16 .b8 _ZZN3cub18CUB_300001_SM_10006detail10radix_sort33DeviceRadixSortExclusiveSumKernelINS1_5radix10policy_hubIfjyE10Policy1000EyEEvPT0_E12temp_storage[2336];
	ld.param.u64 	%rd5, [_ZN3cub18CUB_300001_SM_10006detail10radix_sort33DeviceRadixSortExclusiveSumKernelINS1_5radix10policy_hubIfjyE10Policy1000EyEEvPT0__param_0];
	cvta.to.global.u64 	%rd6, %rd5;
	mov.u32 	%r3, %ctaid.x;
	shl.b32 	%r4, %r3, 8;
	mov.u32 	%r1, %tid.x;
	setp.gt.u32 	%p1, %r1, 255;
	add.s32 	%r5, %r4, %r1;
	mul.wide.s32 	%rd7, %r5, 8;
	add.s64 	%rd1, %rd6, %rd7;
	@%p1 bra 	$L__BB5_2;
	ld.global.u64 	%rd53, [%rd1];
$L__BB5_2:
	shr.u32 	%r6, %r1, 3;
	add.s32 	%r7, %r6, %r1;
	shl.b32 	%r8, %r7, 3;
	mov.u32 	%r9, _ZZN3cub18CUB_300001_SM_10006detail10radix_sort33DeviceRadixSortExclusiveSumKernelINS1_5radix10policy_hubIfjyE10Policy1000EyEEvPT0_E12temp_storage;
	add.s32 	%r10, %r9, %r8;
	add.s32 	%r2, %r10, 16;
	st.shared.u64 	[%r10+16], %rd53;
	bar.sync 	0;
	setp.gt.u32 	%p2, %r1, 31;
	@%p2 bra 	$L__BB5_4;
	mad.lo.s32 	%r27, %r1, 72, %r9;
	ld.shared.u64 	%rd23, [%r27+16];
	ld.shared.u64 	%rd24, [%r27+24];
	ld.shared.u64 	%rd25, [%r27+32];
	ld.shared.u64 	%rd26, [%r27+40];
	ld.shared.u64 	%rd27, [%r27+48];
	ld.shared.u64 	%rd28, [%r27+56];
	ld.shared.u64 	%rd29, [%r27+64];
	ld.shared.u64 	%rd30, [%r27+72];
	add.s64 	%rd31, %rd24, %rd23;
	add.s64 	%rd32, %rd31, %rd25;
	add.s64 	%rd33, %rd32, %rd26;
	add.s64 	%rd34, %rd33, %rd27;
	add.s64 	%rd35, %rd34, %rd28;
	add.s64 	%rd36, %rd35, %rd29;
	add.s64 	%rd10, %rd36, %rd30;
	mov.b32 	%r11, 1;
	mov.b32 	%r24, 0;
	mov.b32 	%r25, -1;
	// begin inline asm
	{  .reg .u64 r0;  .reg .u32 lo;  .reg .u32 hi;  .reg .pred p;  mov.b64 {lo, hi}, %rd10;  shfl.sync.up.b32 lo|p, lo, %r11, %r24, %r25;  shfl.sync.up.b32 hi|p, hi, %r11, %r24, %r25;  mov.b64 r0, {lo, hi};  @p add.u64 r0, r0, %rd10;  mov.u64 %rd8, r0;}
	// end inline asm
	mov.b32 	%r14, 2;
	// begin inline asm
	{  .reg .u64 r0;  .reg .u32 lo;  .reg .u32 hi;  .reg .pred p;  mov.b64 {lo, hi}, %rd8;  shfl.sync.up.b32 lo|p, lo, %r14, %r24, %r25;  shfl.sync.up.b32 hi|p, hi, %r14, %r24, %r25;  mov.b64 r0, {lo, hi};  @p add.u64 r0, r0, %rd8;  mov.u64 %rd11, r0;}
	// end inline asm
	mov.b32 	%r17, 4;
	// begin inline asm
	{  .reg .u64 r0;  .reg .u32 lo;  .reg .u32 hi;  .reg .pred p;  mov.b64 {lo, hi}, %rd11;  shfl.sync.up.b32 lo|p, lo, %r17, %r24, %r25;  shfl.sync.up.b32 hi|p, hi, %r17, %r24, %r25;  mov.b64 r0, {lo, hi};  @p add.u64 r0, r0, %rd11;  mov.u64 %rd14, r0;}
	// end inline asm
	mov.b32 	%r20, 8;
	// begin inline asm
	{  .reg .u64 r0;  .reg .u32 lo;  .reg .u32 hi;  .reg .pred p;  mov.b64 {lo, hi}, %rd14;  shfl.sync.up.b32 lo|p, lo, %r20, %r24, %r25;  shfl.sync.up.b32 hi|p, hi, %r20, %r24, %r25;  mov.b64 r0, {lo, hi};  @p add.u64 r0, r0, %rd14;  mov.u64 %rd17, r0;}
	// end inline asm
	mov.b32 	%r23, 16;
	// begin inline asm
	{  .reg .u64 r0;  .reg .u32 lo;  .reg .u32 hi;  .reg .pred p;  mov.b64 {lo, hi}, %rd17;  shfl.sync.up.b32 lo|p, lo, %r23, %r24, %r25;  shfl.sync.up.b32 hi|p, hi, %r23, %r24, %r25;  mov.b64 r0, {lo, hi};  @p add.u64 r0, r0, %rd17;  mov.u64 %rd20, r0;}
	// end inline asm
	sub.s64 	%rd37, %rd20, %rd10;
	ld.shared.u64 	%rd38, [%r27+16];
	ld.shared.u64 	%rd39, [%r27+24];
	ld.shared.u64 	%rd40, [%r27+32];
	ld.shared.u64 	%rd41, [%r27+40];
	ld.shared.u64 	%rd42, [%r27+48];
	ld.shared.u64 	%rd43, [%r27+56];
	ld.shared.u64 	%rd44, [%r27+64];
	add.s64 	%rd45, %rd38, %rd37;
	add.s64 	%rd46, %rd39, %rd45;
	add.s64 	%rd47, %rd40, %rd46;
	add.s64 	%rd48, %rd41, %rd47;
	add.s64 	%rd49, %rd42, %rd48;
	add.s64 	%rd50, %rd43, %rd49;
	add.s64 	%rd51, %rd44, %rd50;
	st.shared.u64 	[%r27+16], %rd37;
	st.shared.u64 	[%r27+24], %rd45;
	st.shared.u64 	[%r27+32], %rd46;
	st.shared.u64 	[%r27+40], %rd47;
	st.shared.u64 	[%r27+48], %rd48;
	st.shared.u64 	[%r27+56], %rd49;
	st.shared.u64 	[%r27+64], %rd50;
	st.shared.u64 	[%r27+72], %rd51;
$L__BB5_4:
	setp.gt.u32 	%p3, %r1, 255;
	bar.sync 	0;
	@%p3 bra 	$L__BB5_6;
	ld.shared.u64 	%rd52, [%r2];
	st.global.u64 	[%rd1], %rd52;
$L__BB5_6:
	ret;

}
	// .globl	_ZN3cub18CUB_300001_SM_10006detail10radix_sort29DeviceRadixSortOnesweepKernelINS1_5radix10policy_hubIfjyE10Policy1000ELNS0_9SortOrderE0EfjyiiNS1_21identity_decomposer_tEEEvPT5_SB_PT3_PKSC_PT1_PKSG_PT2_PKSK_T4_iiT6_
.visible .entry _ZN3cub18CUB_300001_SM_10006detail10radix_sort29DeviceRadixSortOnesweepKernelINS1_5radix10policy_hubIfjyE10Policy1000ELNS0_9SortOrderE0EfjyiiNS1_21identity_decomposer_tEEEvPT5_SB_PT3_PKSC_PT1_PKSG_PT2_PKSK_T4_iiT6_(
	.param .u64 .ptr .align 1 _ZN3cub18CUB_300001_SM_10006detail10radix_sort29DeviceRadixSortOnesweepKernelINS1_5radix10policy_hubIfjyE10Policy1000ELNS0_9SortOrderE0EfjyiiNS1_21identity_decomposer_tEEEvPT5_SB_PT3_PKSC_PT1_PKSG_PT2_PKSK_T4_iiT6__param_0,
	.param .u64 .ptr .align 1 _ZN3cub18CUB_300001_SM_10006detail10radix_sort29DeviceRadixSortOnesweepKernelINS1_5radix10policy_hubIfjyE10Policy1000ELNS0_9SortOrderE0EfjyiiNS1_21identity_decomposer_tEEEvPT5_SB_PT3_PKSC_PT1_PKSG_PT2_PKSK_T4_iiT6__param_1,
	.param .u64 .ptr .align 1 _ZN3cub18CUB_300001_SM_10006detail10radix_sort29DeviceRadixSortOnesweepKernelINS1_5radix10policy_hubIfjyE10Policy1000ELNS0_9SortOrderE0EfjyiiNS1_21identity_decomposer_tEEEvPT5_SB_PT3_PKSC_PT1_PKSG_PT2_PKSK_T4_iiT6__param_2,
	.param .u64 .ptr .align 1 _ZN3cub18CUB_300001_SM_10006detail10radix_sort29DeviceRadixSortOnesweepKernelINS1_5radix10policy_hubIfjyE10Policy1000ELNS0_9SortOrderE0EfjyiiNS1_21identity_decomposer_tEEEvPT5_SB_PT3_PKSC_PT1_PKSG_PT2_PKSK_T4_iiT6__param_3,
	.param .u64 .ptr .align 1 _ZN3cub18CUB_300001_SM_10006detail10radix_sort29DeviceRadixSortOnesweepKernelINS1_5radix10policy_hubIfjyE10Policy1000ELNS0_9SortOrderE0EfjyiiNS1_21identity_decomposer_tEEEvPT5_SB_PT3_PKSC_PT1_PKSG_PT2_PKSK_T4_iiT6__param_4,
	.param .u64 .ptr .align 1 _ZN3cub18CUB_300001_SM_10006detail10radix_sort29DeviceRadixSortOnesweepKernelINS1_5radix10policy_hubIfjyE10Policy1000ELNS0_9SortOrderE0EfjyiiNS1_21identity_decomposer_tEEEvPT5_SB_PT3_PKSC_PT1_PKSG_PT2_PKSK_T4_iiT6__param_5,
	.param .u64 .ptr .align 1 _ZN3cub18CUB_300001_SM_10006detail10radix_sort29DeviceRadixSortOnesweepKernelINS1_5radix10policy_hubIfjyE10Policy1000ELNS0_9SortOrderE0EfjyiiNS1_21identity_decomposer_tEEEvPT5_SB_PT3_PKSC_PT1_PKSG_PT2_PKSK_T4_iiT6__param_6,
	.param .u64 .ptr .align 1 _ZN3cub18CUB_300001_SM_10006detail10radix_sort29DeviceRadixSortOnesweepKernelINS1_5radix10policy_hubIfjyE10Policy1000ELNS0_9SortOrderE0EfjyiiNS1_21identity_decomposer_tEEEvPT5_SB_PT3_PKSC_PT1_PKSG_PT2_PKSK_T4_iiT6__param_7,
	.param .u32 _ZN3cub18CUB_300001_SM_10006detail10radix_sort29DeviceRadixSortOnesweepKernelINS1_5radix10policy_hubIfjyE10Policy1000ELNS0_9SortOrderE0EfjyiiNS1_21identity_decomposer_tEEEvPT5_SB_PT3_PKSC_PT1_PKSG_PT2_PKSK_T4_iiT6__param_8,
	.param .u32 _ZN3cub18CUB_300001_SM_10006detail10radix_sort29DeviceRadixSortOnesweepKernelINS1_5radix10policy_hubIfjyE10Policy1000ELNS0_9SortOrderE0EfjyiiNS1_21identity_decomposer_tEEEvPT5_SB_PT3_PKSC_PT1_PKSG_PT2_PKSK_T4_iiT6__param_9,
	.param .u32 _ZN3cub18CUB_300001_SM_10006detail10radix_sort29DeviceRadixSortOnesweepKernelINS1_5radix10policy_hubIfjyE10Policy1000ELNS0_9SortOrderE0EfjyiiNS1_21identity_decomposer_tEEEvPT5_SB_PT3_PKSC_PT1_PKSG_PT2_PKSK_T4_iiT6__param_10,
	.param .align 1 .b8 _ZN3cub18CUB_300001_SM_10006detail10radix_sort29DeviceRadixSortOnesweepKernelINS1_5radix10policy_hubIfjyE10Policy1000ELNS0_9SortOrderE0EfjyiiNS1_21identity_decomposer_tEEEvPT5_SB_PT3_PKSC_PT1_PKSG_PT2_PKSK_T4_iiT6__param_11[1]
)
.maxntid 384
{
	.reg .pred 	%p<358>;
	.reg .b32 	%r<2438>;
	.reg .b64 	%rd<457>;
	// demoted variable
	.shared .align 16 .b8 _ZZN3cub18CUB_300001_SM_10006detail10radix_sort29DeviceRadixSortOnesweepKernelINS1_5radix10policy_hubIfjyE10Policy1000ELNS0_9SortOrderE0EfjyiiNS1_21identity_decomposer_tEEEvPT5_SB_PT3_PKSC_PT1_PKSG_PT2_PKSK_T4_iiT6_E1s[28160];
	ld.param.u64 	%rd43, [_ZN3cub18CUB_300001_SM_10006detail10radix_sort29DeviceRadixSortOnesweepKernelINS1_5radix10policy_hubIfjyE10Policy1000ELNS0_9SortOrderE0EfjyiiNS1_21identity_decomposer_tEEEvPT5_SB_PT3_PKSC_PT1_PKSG_PT2_PKSK_T4_iiT6__param_0];
	ld.param.u64 	%rd44, [_ZN3cub18CUB_300001_SM_10006detail10radix_sort29DeviceRadixSortOnesweepKernelINS1_5radix10policy_hubIfjyE10Policy1000ELNS0_9SortOrderE0EfjyiiNS1_21identity_decomposer_tEEEvPT5_SB_PT3_PKSC_PT1_PKSG_PT2_PKSK_T4_iiT6__param_1];
	ld.param.u64 	%rd47, [_ZN3cub18CUB_300001_SM_10006detail10radix_sort29DeviceRadixSortOnesweepKernelINS1_5radix10policy_hubIfjyE10Policy1000ELNS0_9SortOrderE0EfjyiiNS1_21identity_decomposer_tEEEvPT5_SB_PT3_PKSC_PT1_PKSG_PT2_PKSK_T4_iiT6__param_4];
	ld.param.u64 	%rd50, [_ZN3cub18CUB_300001_SM_10006detail10radix_sort29DeviceRadixSortOnesweepKernelINS1_5radix10policy_hubIfjyE10Policy1000ELNS0_9SortOrderE0EfjyiiNS1_21identity_decomposer_tEEEvPT5_SB_PT3_PKSC_PT1_PKSG_PT2_PKSK_T4_iiT6__param_5];
	cvta.to.global.u64 	%rd1, %rd47;
	cvta.to.global.u64 	%rd2, %rd43;
	cvta.to.global.u64 	%rd3, %rd50;
	mov.u32 	%r1, %tid.x;
	shr.u32 	%r2, %r1, 5;
	// begin inline asm
	mov.u32 %r460, %laneid;
	// end inline asm
	setp.ne.s32 	%p1, %r1, 0;
	@%p1 bra 	$L__BB6_2;
	cvta.to.global.u64 	%rd51, %rd44;
	atom.global.add.u32 	%r461, [%rd51], 1;
	st.shared.u32 	[_ZZN3cub18CUB_300001_SM_10006detail10radix_sort29DeviceRadixSortOnesweepKernelINS1_5radix10policy_hubIfjyE10Policy1000ELNS0_9SortOrderE0EfjyiiNS1_21identity_decomposer_tEEEvPT5_SB_PT3_PKSC_PT1_PKSG_PT2_PKSK_T4_iiT6_E1s+26112], %r461;
$L__BB6_2:
	ld.param.u32 	%r2233, [_ZN3cub18CUB_300001_SM_10006detail10radix_sort29DeviceRadixSortOnesweepKernelINS1_5radix10policy_hubIfjyE10Policy1000ELNS0_9SortOrderE0EfjyiiNS1_21identity_decomposer_tEEEvPT5_SB_PT3_PKSC_PT1_PKSG_PT2_PKSK_T4_iiT6__param_8];
	bar.sync 	0;
	ld.shared.u32 	%r4, [_ZZN3cub18CUB_300001_SM_10006detail10radix_sort29DeviceRadixSortOnesweepKernelINS1_5radix10policy_hubIfjyE10Policy1000ELNS0_9SortOrderE0EfjyiiNS1_21identity_decomposer_tEEEvPT5_SB_PT3_PKSC_PT1_PKSG_PT2_PKSK_T4_iiT6_E1s+26112];
	mul.lo.s32 	%r462, %r4, 6528;
	add.s32 	%r5, %r462, 6528;
	setp.gt.s32 	%p2, %r5, %r2233;
	cvt.s64.s32 	%rd4, %r462;
	@%p2 bra 	$L__BB6_4;
	and.b32  	%r463, %r1, 31;
	and.b32  	%r464, %r1, 992;
	mul.lo.s32 	%r465, %r464, 17;
	or.b32  	%r466, %r465, %r463;
	cvt.u64.u32 	%rd52, %r466;
	add.s64 	%rd53, %rd52, %rd4;
	shl.b64 	%rd54, %rd53, 2;
	add.s64 	%rd55, %rd3, %rd54;
	ld.global.u32 	%r2320, [%rd55];
	ld.global.u32 	%r2319, [%rd55+128];
	ld.global.u32 	%r2318, [%rd55+256];
	ld.global.u32 	%r2317, [%rd55+384];
	ld.global.u32 	%r2316, [%rd55+512];
	ld.global.u32 	%r2315, [%rd55+640];
	ld.global.u32 	%r2314, [%rd55+768];
	ld.global.u32 	%r2313, [%rd55+896];
	ld.global.u32 	%r2312, [%rd55+1024];
	ld.global.u32 	%r2311, [%rd55+1152];
	ld.global.u32 	%r2310, [%rd55+1280];
	ld.global.u32 	%r2309, [%rd55+1408];
	ld.global.u32 	%r2308, [%rd55+1536];
	ld.global.u32 	%r2307, [%rd55+1664];
	ld.global.u32 	%r2306, [%rd55+1792];
	ld.global.u32 	%r2305, [%rd55+1920];
	ld.global.u32 	%r2304, [%rd55+2048];
	bra.uni 	$L__BB6_38;
$L__BB6_4:
	ld.param.u32 	%r2234, [_ZN3cub18CUB_300001_SM_10006detail10radix_sort29DeviceRadixSortOnesweepKernelINS1_5radix10policy_hubIfjyE10Policy1000ELNS0_9SortOrderE0EfjyiiNS1_21identity_decomposer_tEEEvPT5_SB_PT3_PKSC_PT1_PKSG_PT2_PKSK_T4_iiT6__param_8];
	cvt.u32.u64 	%r468, %rd4;
	sub.s32 	%r23, %r2234, %r468;
	and.b32  	%r469, %r1, 31;
	and.b32  	%r470, %r1, 992;
	mul.lo.s32 	%r471, %r470, 17;
	or.b32  	%r24, %r471, %r469;
	setp.ge.s32 	%p3, %r24, %r23;
	cvt.u64.u32 	%rd56, %r24;
	add.s64 	%rd57, %rd56, %rd4;
	shl.b64 	%rd58, %rd57, 2;
	add.s64 	%rd5, %rd3, %rd58;
	mov.b32 	%r2320, 2147483647;
	@%p3 bra 	$L__BB6_6;
	ld.global.u32 	%r2320, [%rd5];
$L__BB6_6:
	add.s32 	%r473, %r24, 32;
	setp.ge.s32 	%p4, %r473, %r23;
	mov.b32 	%r2319, 2147483647;
	@%p4 bra 	$L__BB6_8;
	ld.global.u32 	%r2319, [%rd5+128];
$L__BB6_8:
	add.s32 	%r475, %r24, 64;
	setp.ge.s32 	%p5, %r475, %r23;
	mov.b32 	%r2318, 2147483647;
	@%p5 bra 	$L__BB6_10;
	ld.global.u32 	%r2318, [%rd5+256];
$L__BB6_10:
	add.s32 	%r477, %r24, 96;
	setp.ge.s32 	%p6, %r477, %r23;
	mov.b32 	%r2317, 2147483647;
	@%p6 bra 	$L__BB6_12;
	ld.global.u32 	%r2317, [%rd5+384];
$L__BB6_12:
	add.s32 	%r479, %r24, 128;
	setp.ge.s32 	%p7, %r479, %r23;
	mov.b32 	%r2316, 2147483647;
	@%p7 bra 	$L__BB6_14;
	ld.global.u32 	%r2316, [%rd5+512];
$L__BB6_14:
	add.s32 	%r481, %r24, 160;
	setp.ge.s32 	%p8, %r481, %r23;
	mov.b32 	%r2315, 2147483647;
	@%p8 bra 	$L__BB6_16;
	ld.global.u32 	%r2315, [%rd5+640];
$L__BB6_16:
	add.s32 	%r483, %r24, 192;
	setp.ge.s32 	%p9, %r483, %r23;
	mov.b32 	%r2314, 2147483647;
	@%p9 bra 	$L__BB6_18;
	ld.global.u32 	%r2314, [%rd5+768];
$L__BB6_18:
	add.s32 	%r485, %r24, 224;
	setp.ge.s32 	%p10, %r485, %r23;
	mov.b32 	%r2313, 2147483647;
	@%p10 bra 	$L__BB6_20;
	ld.global.u32 	%r2313, [%rd5+896];
$L__BB6_20:
	add.s32 	%r487, %r24, 256;
	setp.ge.s32 	%p11, %r487, %r23;
	mov.b32 	%r2312, 2147483647;
	@%p11 bra 	$L__BB6_22;
	ld.global.u32 	%r2312, [%rd5+1024];
$L__BB6_22:
	add.s32 	%r489, %r24, 288;
	setp.ge.s32 	%p12, %r489, %r23;
	mov.b32 	%r2311, 2147483647;
	@%p12 bra 	$L__BB6_24;
	ld.global.u32 	%r2311, [%rd5+1152];
$L__BB6_24:
	add.s32 	%r491, %r24, 320;
	setp.ge.s32 	%p13, %r491, %r23;
	mov.b32 	%r2310, 2147483647;
	@%p13 bra 	$L__BB6_26;
	ld.global.u32 	%r2310, [%rd5+1280];
$L__BB6_26:
	add.s32 	%r493, %r24, 352;
	setp.ge.s32 	%p14, %r493, %r23;
	mov.b32 	%r2309, 2147483647;
	@%p14 bra 	$L__BB6_28;
	ld.global.u32 	%r2309, [%rd5+1408];
$L__BB6_28:
	add.s32 	%r495, %r24, 384;
	setp.ge.s32 	%p15, %r495, %r23;
	mov.b32 	%r2308, 2147483647;
	@%p15 bra 	$L__BB6_30;
	ld.global.u32 	%r2308, [%rd5+1536];
$L__BB6_30:
	add.s32 	%r497, %r24, 416;
	setp.ge.s32 	%p16, %r497, %r23;
	mov.b32 	%r2307, 2147483647;
	@%p16 bra 	$L__BB6_32;
	ld.global.u32 	%r2307, [%rd5+1664];
$L__BB6_32:
	add.s32 	%r499, %r24, 448;
	setp.ge.s32 	%p17, %r499, %r23;
	mov.b32 	%r2306, 2147483647;
	@%p17 bra 	$L__BB6_34;
	ld.global.u32 	%r2306, [%rd5+1792];
$L__BB6_34:
	add.s32 	%r501, %r24, 480;
	setp.ge.s32 	%p18, %r501, %r23;
	mov.b32 	%r2305, 2147483647;
	@%p18 bra 	$L__BB6_36;
	ld.global.u32 	%r2305, [%rd5+1920];
$L__BB6_36:
	add.s32 	%r503, %r24, 512;
	setp.ge.s32 	%p19, %r503, %r23;
	mov.b32 	%r2304, 2147483647;
	@%p19 bra 	$L__BB6_38;
	ld.global.u32 	%r2304, [%rd5+2048];
$L__BB6_38:
	ld.param.u32 	%r2286, [_ZN3cub18CUB_300001_SM_10006detail10radix_sort29DeviceRadixSortOnesweepKernelINS1_5radix10policy_hubIfjyE10Policy1000ELNS0_9SortOrderE0EfjyiiNS1_21identity_decomposer_tEEEvPT5_SB_PT3_PKSC_PT1_PKSG_PT2_PKSK_T4_iiT6__param_10];
	setp.gt.s32 	%p20, %r2320, -1;
	selp.b32 	%r504, -2147483648, -1, %p20;
	xor.b32  	%r2383, %r504, %r2320;
	setp.gt.s32 	%p21, %r2319, -1;
	selp.b32 	%r505, -2147483648, -1, %p21;
	xor.b32  	%r2382, %r505, %r2319;
	setp.gt.s32 	%p22, %r2318, -1;
	selp.b32 	%r506, -2147483648, -1, %p22;
	xor.b32  	%r2381, %r506, %r2318;
	setp.gt.s32 	%p23, %r2317, -1;
	selp.b32 	%r507, -2147483648, -1, %p23;
	xor.b32  	%r2380, %r507, %r2317;
	setp.gt.s32 	%p24, %r2316, -1;
	selp.b32 	%r508, -2147483648, -1, %p24;
	xor.b32  	%r2379, %r508, %r2316;
	setp.gt.s32 	%p25, %r2315, -1;
	selp.b32 	%r509, -2147483648, -1, %p25;
	xor.b32  	%r2378, %r509, %r2315;
	setp.gt.s32 	%p26, %r2314, -1;
	selp.b32 	%r510, -2147483648, -1, %p26;
	xor.b32  	%r2377, %r510, %r2314;
	setp.gt.s32 	%p27, %r2313, -1;
	selp.b32 	%r511, -2147483648, -1, %p27;
	xor.b32  	%r2376, %r511, %r2313;
	setp.gt.s32 	%p28, %r2312, -1;
	selp.b32 	%r512, -2147483648, -1, %p28;
	xor.b32  	%r2375, %r512, %r2312;
	setp.gt.s32 	%p29, %r2311, -1;
	selp.b32 	%r513, -2147483648, -1, %p29;
	xor.b32  	%r2374, %r513, %r2311;
	setp.gt.s32 	%p30, %r2310, -1;
	selp.b32 	%r514, -2147483648, -1, %p30;
	xor.b32  	%r2373, %r514, %r2310;
	setp.gt.s32 	%p31, %r2309, -1;
	selp.b32 	%r515, -2147483648, -1, %p31;
	xor.b32  	%r2372, %r515, %r2309;
	setp.gt.s32 	%p32, %r2308, -1;
	selp.b32 	%r516, -2147483648, -1, %p32;
	xor.b32  	%r2371, %r516, %r2308;
	setp.gt.s32 	%p33, %r2307, -1;
	selp.b32 	%r517, -2147483648, -1, %p33;
	xor.b32  	%r2370, %r517, %r2307;
	setp.gt.s32 	%p34, %r2306, -1;
	selp.b32 	%r518, -2147483648, -1, %p34;
	xor.b32  	%r2369, %r518, %r2306;
	setp.gt.s32 	%p35, %r2305, -1;
	selp.b32 	%r519, -2147483648, -1, %p35;
	xor.b32  	%r2368, %r519, %r2305;
	setp.gt.s32 	%p36, %r2304, -1;
	selp.b32 	%r520, -2147483648, -1, %p36;
	xor.b32  	%r2367, %r520, %r2304;
	mov.b32 	%r521, -1;
	shl.b32 	%r522, %r521, %r2286;
	not.b32 	%r92, %r522;
	shl.b32 	%r523, %r2, 10;
	mov.u32 	%r524, _ZZN3cub18CUB_300001_SM_10006detail10radix_sort29DeviceRadixSortOnesweepKernelINS1_5radix10policy_hubIfjyE10Policy1000ELNS0_9SortOrderE0EfjyiiNS1_21identity_decomposer_tEEEvPT5_SB_PT3_PKSC_PT1_PKSG_PT2_PKSK_T4_iiT6_E1s;
	add.s32 	%r93, %r524, %r523;
	setp.gt.s32 	%p37, %r460, 255;
	@%p37 bra 	$L__BB6_51;
	max.s32 	%r525, %r460, 224;
	sub.s32 	%r526, %r525, %r460;
	add.s32 	%r527, %r526, 31;
	shr.u32 	%r528, %r527, 5;
	add.s32 	%r94, %r528, 1;
	and.b32  	%r95, %r94, 15;
	setp.lt.u32 	%p38, %r527, 480;
	mov.u32 	%r2324, %r460;
	@%p38 bra 	$L__BB6_42;
	and.b32  	%r529, %r94, 268435440;
	neg.s32 	%r2322, %r529;
	shl.b32 	%r531, %r460, 2;
	add.s32 	%r532, %r523, %r531;
	add.s32 	%r534, %r532, %r524;
	add.s32 	%r2321, %r534, 1024;
	mov.u32 	%r2324, %r460;
$L__BB6_41:
	.pragma "nounroll";
	mov.b32 	%r535, 0;
	st.shared.u32 	[%r2321+-1024], %r535;
	st.shared.u32 	[%r2321+-896], %r535;
	st.shared.u32 	[%r2321+-768], %r535;
	st.shared.u32 	[%r2321+-640], %r535;
	st.shared.u32 	[%r2321+-512], %r535;
	st.shared.u32 	[%r2321+-384], %r535;
	st.shared.u32 	[%r2321+-256], %r535;
	st.shared.u32 	[%r2321+-128], %r535;
	st.shared.u32 	[%r2321], %r535;
	st.shared.u32 	[%r2321+128], %r535;
	st.shared.u32 	[%r2321+256], %r535;
	st.shared.u32 	[%r2321+384], %r535;
	st.shared.u32 	[%r2321+512], %r535;
	st.shared.u32 	[%r2321+640], %r535;
	st.shared.u32 	[%r2321+768], %r535;
	st.shared.u32 	[%r2321+896], %r535;
	add.s32 	%r2324, %r2324, 512;
	add.s32 	%r2322, %r2322, 16;
	add.s32 	%r2321, %r2321, 2048;
	setp.ne.s32 	%p39, %r2322, 0;
	@%p39 bra 	$L__BB6_41;
$L__BB6_42:
	setp.eq.s32 	%p40, %r95, 0;
	@%p40 bra 	$L__BB6_51;
	and.b32  	%r105, %r94, 7;
	setp.lt.u32 	%p41, %r95, 8;
	@%p41 bra 	$L__BB6_45;
	shl.b32 	%r536, %r2324, 2;
	add.s32 	%r537, %r93, %r536;
	mov.b32 	%r538, 0;
	st.shared.u32 	[%r537], %r538;
	st.shared.u32 	[%r537+128], %r538;
	st.shared.u32 	[%r537+256], %r538;
	st.shared.u32 	[%r537+384], %r538;
	st.shared.u32 	[%r537+512], %r538;
	st.shared.u32 	[%r537+640], %r538;
	st.shared.u32 	[%r537+768], %r538;
	st.shared.u32 	[%r537+896], %r538;
	add.s32 	%r2324, %r2324, 256;
$L__BB6_45:
	setp.eq.s32 	%p42, %r105, 0;
	@%p42 bra 	$L__BB6_51;
	and.b32  	%r108, %r94, 3;
	setp.lt.u32 	%p43, %r105, 4;
	@%p43 bra 	$L__BB6_48;
	shl.b32 	%r539, %r2324, 2;
	add.s32 	%r540, %r93, %r539;
	mov.b32 	%r541, 0;
	st.shared.u32 	[%r540], %r541;
	st.shared.u32 	[%r540+128], %r541;
	st.shared.u32 	[%r540+256], %r541;
	st.shared.u32 	[%r540+384], %r541;
	add.s32 	%r2324, %r2324, 128;
$L__BB6_48:
	setp.eq.s32 	%p44, %r108, 0;
	@%p44 bra 	$L__BB6_51;
	shl.b32 	%r543, %r2324, 2;
	add.s32 	%r544, %r523, %r543;
	add.s32 	%r2328, %r524, %r544;
	neg.s32 	%r2327, %r108;
$L__BB6_50:
	.pragma "nounroll";
	mov.b32 	%r546, 0;
	st.shared.u32 	[%r2328], %r546;
	add.s32 	%r2328, %r2328, 128;
	add.s32 	%r2327, %r2327, 1;
	setp.ne.s32 	%p45, %r2327, 0;
	@%p45 bra 	$L__BB6_50;
$L__BB6_51:
	ld.param.u32 	%r2249, [_ZN3cub18CUB_300001_SM_10006detail10radix_sort29DeviceRadixSortOnesweepKernelINS1_5radix10policy_hubIfjyE10Policy1000ELNS0_9SortOrderE0EfjyiiNS1_21identity_decomposer_tEEEvPT5_SB_PT3_PKSC_PT1_PKSG_PT2_PKSK_T4_iiT6__param_9];
	bar.warp.sync 	-1;
	setp.eq.s32 	%p46, %r2383, 2147483647;
	selp.b32 	%r548, -2147483648, %r2383, %p46;
	shr.u32 	%r549, %r548, %r2249;
	and.b32  	%r117, %r549, %r92;
	shl.b32 	%r550, %r117, 2;
	add.s32 	%r551, %r93, %r550;
	atom.shared.add.u32 	%r552, [%r551], 1;
	setp.eq.s32 	%p47, %r2382, 2147483647;
	selp.b32 	%r553, -2147483648, %r2382, %p47;
	shr.u32 	%r554, %r553, %r2249;
	and.b32  	%r555, %r554, %r92;
	shl.b32 	%r556, %r555, 2;
	add.s32 	%r557, %r93, %r556;
	atom.shared.add.u32 	%r558, [%r557], 1;
	setp.eq.s32 	%p48, %r2381, 2147483647;
	selp.b32 	%r559, -2147483648, %r2381, %p48;
	shr.u32 	%r560, %r559, %r2249;
	and.b32  	%r561, %r560, %r92;
	shl.b32 	%r562, %r561, 2;
	add.s32 	%r563, %r93, %r562;
	atom.shared.add.u32 	%r564, [%r563], 1;
	setp.eq.s32 	%p49, %r2380, 2147483647;
	selp.b32 	%r565, -2147483648, %r2380, %p49;
	shr.u32 	%r566, %r565, %r2249;
	and.b32  	%r567, %r566, %r92;
	shl.b32 	%r568, %r567, 2;
	add.s32 	%r569, %r93, %r568;
	atom.shared.add.u32 	%r570, [%r569], 1;
	setp.eq.s32 	%p50, %r2379, 2147483647;
	selp.b32 	%r571, -2147483648, %r2379, %p50;
	shr.u32 	%r572, %r571, %r2249;
	and.b32  	%r573, %r572, %r92;
	shl.b32 	%r574, %r573, 2;
	add.s32 	%r575, %r93, %r574;
	atom.shared.add.u32 	%r576, [%r575], 1;
	setp.eq.s32 	%p51, %r2378, 2147483647;
	selp.b32 	%r577, -2147483648, %r2378, %p51;
	shr.u32 	%r578, %r577, %r2249;
	and.b32  	%r579, %r578, %r92;
	shl.b32 	%r580, %r579, 2;
	add.s32 	%r581, %r93, %r580;
	atom.shared.add.u32 	%r582, [%r581], 1;
	setp.eq.s32 	%p52, %r2377, 2147483647;
	selp.b32 	%r583, -2147483648, %r2377, %p52;
	shr.u32 	%r584, %r583, %r2249;
	and.b32  	%r585, %r584, %r92;
	shl.b32 	%r586, %r585, 2;
	add.s32 	%r587, %r93, %r586;
	atom.shared.add.u32 	%r588, [%r587], 1;
	setp.eq.s32 	%p53, %r2376, 2147483647;
	selp.b32 	%r589, -2147483648, %r2376, %p53;
	shr.u32 	%r590, %r589, %r2249;
	and.b32  	%r591, %r590, %r92;
	shl.b32 	%r592, %r591, 2;
	add.s32 	%r593, %r93, %r592;
	atom.shared.add.u32 	%r594, [%r593], 1;
	setp.eq.s32 	%p54, %r2375, 2147483647;
	selp.b32 	%r595, -2147483648, %r2375, %p54;
	shr.u32 	%r596, %r595, %r2249;
	and.b32  	%r597, %r596, %r92;
	shl.b32 	%r598, %r597, 2;
	add.s32 	%r599, %r93, %r598;
	atom.shared.add.u32 	%r600, [%r599], 1;
	setp.eq.s32 	%p55, %r2374, 2147483647;
	selp.b32 	%r601, -2147483648, %r2374, %p55;
	shr.u32 	%r602, %r601, %r2249;
	and.b32  	%r603, %r602, %r92;
	shl.b32 	%r604, %r603, 2;
	add.s32 	%r605, %r93, %r604;
	atom.shared.add.u32 	%r606, [%r605], 1;
	setp.eq.s32 	%p56, %r2373, 2147483647;
	selp.b32 	%r607, -2147483648, %r2373, %p56;
	shr.u32 	%r608, %r607, %r2249;
	and.b32  	%r609, %r608, %r92;
	shl.b32 	%r610, %r609, 2;
	add.s32 	%r611, %r93, %r610;
	atom.shared.add.u32 	%r612, [%r611], 1;
	setp.eq.s32 	%p57, %r2372, 2147483647;
	selp.b32 	%r613, -2147483648, %r2372, %p57;
	shr.u32 	%r614, %r613, %r2249;
	and.b32  	%r615, %r614, %r92;
	shl.b32 	%r616, %r615, 2;
	add.s32 	%r617, %r93, %r616;
	atom.shared.add.u32 	%r618, [%r617], 1;
	setp.eq.s32 	%p58, %r2371, 2147483647;
	selp.b32 	%r619, -2147483648, %r2371, %p58;
	shr.u32 	%r620, %r619, %r2249;
	and.b32  	%r621, %r620, %r92;
	shl.b32 	%r622, %r621, 2;
	add.s32 	%r623, %r93, %r622;
	atom.shared.add.u32 	%r624, [%r623], 1;
	setp.eq.s32 	%p59, %r2370, 2147483647;
	selp.b32 	%r625, -2147483648, %r2370, %p59;
	shr.u32 	%r626, %r625, %r2249;
	and.b32  	%r627, %r626, %r92;
	shl.b32 	%r628, %r627, 2;
	add.s32 	%r629, %r93, %r628;
	atom.shared.add.u32 	%r630, [%r629], 1;
	setp.eq.s32 	%p60, %r2369, 2147483647;
	selp.b32 	%r631, -2147483648, %r2369, %p60;
	shr.u32 	%r632, %r631, %r2249;
	and.b32  	%r633, %r632, %r92;
	shl.b32 	%r634, %r633, 2;
	add.s32 	%r635, %r93, %r634;
	atom.shared.add.u32 	%r636, [%r635], 1;
	setp.eq.s32 	%p61, %r2368, 2147483647;
	selp.b32 	%r637, -2147483648, %r2368, %p61;
	shr.u32 	%r638, %r637, %r2249;
	and.b32  	%r639, %r638, %r92;
	shl.b32 	%r640, %r639, 2;
	add.s32 	%r641, %r93, %r640;
	atom.shared.add.u32 	%r642, [%r641], 1;
	setp.eq.s32 	%p62, %r2367, 2147483647;
	selp.b32 	%r643, -2147483648, %r2367, %p62;
	shr.u32 	%r644, %r643, %r2249;
	and.b32  	%r645, %r644, %r92;
	shl.b32 	%r646, %r645, 2;
	add.s32 	%r647, %r93, %r646;
	atom.shared.add.u32 	%r648, [%r647], 1;
	bar.sync 	0;
	setp.gt.u32 	%p63, %r1, 255;
	shl.b32 	%r649, %r1, 2;
	add.s32 	%r118, %r524, %r649;
	mov.b32 	%r2329, 0;
	@%p63 bra 	$L__BB6_53;
	ld.shared.u32 	%r651, [%r118];
	mov.b32 	%r652, 0;
	st.shared.u32 	[%r118], %r652;
	ld.shared.u32 	%r653, [%r118+1024];
	st.shared.u32 	[%r118+1024], %r651;
	add.s32 	%r654, %r653, %r651;
	ld.shared.u32 	%r655, [%r118+2048];
	st.shared.u32 	[%r118+2048], %r654;
	add.s32 	%r656, %r655, %r654;
	ld.shared.u32 	%r657, [%r118+3072];
	st.shared.u32 	[%r118+3072], %r656;
	add.s32 	%r658, %r657, %r656;
	ld.shared.u32 	%r659, [%r118+4096];
	st.shared.u32 	[%r118+4096], %r658;
	add.s32 	%r660, %r659, %r658;
	ld.shared.u32 	%r661, [%r118+5120];
	st.shared.u32 	[%r118+5120], %r660;
	add.s32 	%r662, %r661, %r660;
	ld.shared.u32 	%r663, [%r118+6144];
	st.shared.u32 	[%r118+6144], %r662;
	add.s32 	%r664, %r663, %r662;
	ld.shared.u32 	%r665, [%r118+7168];
	st.shared.u32 	[%r118+7168], %r664;
	add.s32 	%r666, %r665, %r664;
	ld.shared.u32 	%r667, [%r118+8192];
	st.shared.u32 	[%r118+8192], %r666;
	add.s32 	%r668, %r667, %r666;
	ld.shared.u32 	%r669, [%r118+9216];
	st.shared.u32 	[%r118+9216], %r668;
	add.s32 	%r670, %r669, %r668;
	ld.shared.u32 	%r671, [%r118+10240];
	st.shared.u32 	[%r118+10240], %r670;
	add.s32 	%r672, %r671, %r670;
	ld.shared.u32 	%r673, [%r118+11264];
	st.shared.u32 	[%r118+11264], %r672;
	add.s32 	%r2329, %r673, %r672;
$L__BB6_53:
	setp.gt.u32 	%p64, %r1, 255;
	shl.b32 	%r674, %r4, 8;
	add.s32 	%r675, %r674, %r1;
	mul.wide.s32 	%rd59, %r675, 4;
	add.s64 	%rd6, %rd2, %rd59;
	@%p64 bra 	$L__BB6_55;
	or.b32  	%r676, %r2329, 1073741824;
	st.volatile.global.u32 	[%rd6], %r676;
$L__BB6_55:
	ld.param.u64 	%rd442, [_ZN3cub18CUB_300001_SM_10006detail10radix_sort29DeviceRadixSortOnesweepKernelINS1_5radix10policy_hubIfjyE10Policy1000ELNS0_9SortOrderE0EfjyiiNS1_21identity_decomposer_tEEEvPT5_SB_PT3_PKSC_PT1_PKSG_PT2_PKSK_T4_iiT6__param_7];
	setp.lt.u32 	%p65, %r1, 256;
	setp.eq.s32 	%p66, %r2329, 6528;
	and.pred  	%p67, %p65, %p66;
	selp.u32 	%r677, 1, 0, %p67;
	{ 
	.reg .pred 	%p1; 
	.reg .pred 	%p2; 
	setp.ne.u32 	%p1, %r677, 0; 
	bar.red.or.pred 	%p2, 0, %p1; 
	selp.u32 	%r678, 1, 0, %p2; 
	}
	setp.eq.s32 	%p68, %r678, 0;
	and.b32  	%r679, %r1, 992;
	and.b32  	%r680, %r1, 31;
	mul.lo.s32 	%r681, %r679, 17;
	or.b32  	%r682, %r681, %r680;
	cvt.u64.u32 	%rd7, %r682;
	add.s64 	%rd61, %rd7, %rd4;
	cvta.to.global.u64 	%rd62, %rd442;
	shl.b64 	%rd63, %rd61, 2;
	add.s64 	%rd8, %rd62, %rd63;
	cvt.u64.u32 	%rd9, %r1;
	@%p68 bra 	$L__BB6_175;
	setp.gt.u32 	%p69, %r1, 255;
	shl.b32 	%r684, %r1, 3;
	add.s32 	%r686, %r524, %r684;
	add.s32 	%r121, %r686, 26112;
	@%p69 bra 	$L__BB6_64;
	ld.param.u64 	%rd436, [_ZN3cub18CUB_300001_SM_10006detail10radix_sort29DeviceRadixSortOnesweepKernelINS1_5radix10policy_hubIfjyE10Policy1000ELNS0_9SortOrderE0EfjyiiNS1_21identity_decomposer_tEEEvPT5_SB_PT3_PKSC_PT1_PKSG_PT2_PKSK_T4_iiT6__param_3];
	cvta.to.global.u64 	%rd64, %rd436;
	shl.b64 	%rd65, %rd9, 3;
	add.s64 	%rd66, %rd64, %rd65;
	ld.global.u64 	%rd67, [%rd66];
	setp.gt.u32 	%p70, %r1, %r117;
	selp.b64 	%rd68, 6528, 0, %p70;
	sub.s64 	%rd455, %rd67, %rd68;
	st.shared.u64 	[%r121], %rd455;
	setp.lt.s32 	%p71, %r4, 1;
	mov.u32 	%r2333, %r2329;
	@%p71 bra 	$L__BB6_63;
	mov.b32 	%r2331, -1;
	mov.u32 	%r2330, %r4;
	mov.u32 	%r2333, %r2329;
$L__BB6_59:
	add.s32 	%r125, %r2330, -1;
	shl.b32 	%r688, %r125, 8;
	add.s32 	%r689, %r688, %r1;
	mul.wide.s32 	%rd69, %r689, 4;
	add.s64 	%rd11, %rd2, %rd69;
$L__BB6_60:
	membar.cta;
	ld.volatile.global.u32 	%r126, [%rd11];
	setp.eq.s32 	%p72, %r126, 0;
	@%p72 bra 	$L__BB6_60;
	and.b32  	%r690, %r126, 1073741823;
	add.s32 	%r2333, %r690, %r2333;
	setp.gt.s32 	%p73, %r126, -1;
	vote.sync.ballot.b32 	%r2331, %p73, %r2331;
	setp.gt.u32 	%p75, %r2330, 1;
	and.pred  	%p76, %p73, %p75;
	mov.u32 	%r2330, %r125;
	@%p76 bra 	$L__BB6_59;
	ld.shared.u64 	%rd455, [%r121];
$L__BB6_63:
	or.b32  	%r691, %r2333, -2147483648;
	st.volatile.global.u32 	[%rd6], %r691;
	sub.s32 	%r694, %r2333, %r2329;
	cvt.s64.s32 	%rd72, %r694;
	add.s64 	%rd73, %rd455, %rd72;
	st.shared.u64 	[%r121], %rd73;
$L__BB6_64:
	ld.param.u32 	%r2235, [_ZN3cub18CUB_300001_SM_10006detail10radix_sort29DeviceRadixSortOnesweepKernelINS1_5radix10policy_hubIfjyE10Policy1000ELNS0_9SortOrderE0EfjyiiNS1_21identity_decomposer_tEEEvPT5_SB_PT3_PKSC_PT1_PKSG_PT2_PKSK_T4_iiT6__param_8];
	ld.param.u64 	%rd432, [_ZN3cub18CUB_300001_SM_10006detail10radix_sort29DeviceRadixSortOnesweepKernelINS1_5radix10policy_hubIfjyE10Policy1000ELNS0_9SortOrderE0EfjyiiNS1_21identity_decomposer_tEEEvPT5_SB_PT3_PKSC_PT1_PKSG_PT2_PKSK_T4_iiT6__param_2];
	setp.gt.u32 	%p77, %r1, 255;
	setp.lt.s32 	%p78, %r5, %r2235;
	setp.eq.s64 	%p79, %rd432, 0;
	or.pred  	%p80, %p79, %p78;
	or.pred  	%p81, %p77, %p80;
	@%p81 bra 	$L__BB6_66;
	ld.param.u64 	%rd433, [_ZN3cub18CUB_300001_SM_10006detail10radix_sort29DeviceRadixSortOnesweepKernelINS1_5radix10policy_hubIfjyE10Policy1000ELNS0_9SortOrderE0EfjyiiNS1_21identity_decomposer_tEEEvPT5_SB_PT3_PKSC_PT1_PKSG_PT2_PKSK_T4_iiT6__param_2];
	ld.shared.u64 	%rd74, [%r121];
	setp.gt.u32 	%p82, %r1, %r117;
	selp.b64 	%rd75, 6528, 0, %p82;
	cvt.s64.s32 	%rd76, %r2329;
	add.s64 	%rd77, %rd75, %rd76;
	add.s64 	%rd78, %rd77, %rd74;
	cvta.to.global.u64 	%rd79, %rd433;
	shl.b64 	%rd80, %rd9, 3;
	add.s64 	%rd81, %rd79, %rd80;
	st.global.u64 	[%rd81], %rd78;
$L__BB6_66:
	ld.param.u32 	%r2236, [_ZN3cub18CUB_300001_SM_10006detail10radix_sort29DeviceRadixSortOnesweepKernelINS1_5radix10policy_hubIfjyE10Policy1000ELNS0_9SortOrderE0EfjyiiNS1_21identity_decomposer_tEEEvPT5_SB_PT3_PKSC_PT1_PKSG_PT2_PKSK_T4_iiT6__param_8];
	setp.gt.s32 	%p83, %r5, %r2236;
	bar.sync 	0;
	shl.b32 	%r695, %r117, 3;
	add.s32 	%r697, %r524, %r695;
	ld.shared.u64 	%rd14, [%r697+26112];
	setp.gt.s32 	%p84, %r2383, -1;
	selp.b32 	%r698, -1, -2147483648, %p84;
	xor.b32  	%r2383, %r698, %r2383;
	setp.gt.s32 	%p85, %r2382, -1;
	selp.b32 	%r699, -1, -2147483648, %p85;
	xor.b32  	%r2382, %r699, %r2382;
	setp.gt.s32 	%p86, %r2381, -1;
	selp.b32 	%r700, -1, -2147483648, %p86;
	xor.b32  	%r2381, %r700, %r2381;
	setp.gt.s32 	%p87, %r2380, -1;
	selp.b32 	%r701, -1, -2147483648, %p87;
	xor.b32  	%r2380, %r701, %r2380;
	setp.gt.s32 	%p88, %r2379, -1;
	selp.b32 	%r702, -1, -2147483648, %p88;
	xor.b32  	%r2379, %r702, %r2379;
	setp.gt.s32 	%p89, %r2378, -1;
	selp.b32 	%r703, -1, -2147483648, %p89;
	xor.b32  	%r2378, %r703, %r2378;
	setp.gt.s32 	%p90, %r2377, -1;
	selp.b32 	%r704, -1, -2147483648, %p90;
	xor.b32  	%r2377, %r704, %r2377;
	setp.gt.s32 	%p91, %r2376, -1;
	selp.b32 	%r705, -1, -2147483648, %p91;
	xor.b32  	%r2376, %r705, %r2376;
	setp.gt.s32 	%p92, %r2375, -1;
	selp.b32 	%r706, -1, -2147483648, %p92;
	xor.b32  	%r2375, %r706, %r2375;
	setp.gt.s32 	%p93, %r2374, -1;
	selp.b32 	%r707, -1, -2147483648, %p93;
	xor.b32  	%r2374, %r707, %r2374;
	setp.gt.s32 	%p94, %r2373, -1;
	selp.b32 	%r708, -1, -2147483648, %p94;
	xor.b32  	%r2373, %r708, %r2373;
	setp.gt.s32 	%p95, %r2372, -1;
	selp.b32 	%r709, -1, -2147483648, %p95;
	xor.b32  	%r2372, %r709, %r2372;
	setp.gt.s32 	%p96, %r2371, -1;
	selp.b32 	%r710, -1, -2147483648, %p96;
	xor.b32  	%r2371, %r710, %r2371;
	setp.gt.s32 	%p97, %r2370, -1;
	selp.b32 	%r711, -1, -2147483648, %p97;
	xor.b32  	%r2370, %r711, %r2370;
	setp.gt.s32 	%p98, %r2369, -1;
	selp.b32 	%r712, -1, -2147483648, %p98;
	xor.b32  	%r2369, %r712, %r2369;
	setp.gt.s32 	%p99, %r2368, -1;
	selp.b32 	%r713, -1, -2147483648, %p99;
	xor.b32  	%r2368, %r713, %r2368;
	setp.gt.s32 	%p100, %r2367, -1;
	selp.b32 	%r714, -1, -2147483648, %p100;
	xor.b32  	%r2367, %r714, %r2367;
	@%p83 bra 	$L__BB6_68;
	add.s64 	%rd82, %rd14, %rd7;
	shl.b64 	%rd83, %rd82, 2;
	add.s64 	%rd84, %rd1, %rd83;
	st.global.u32 	[%rd84], %r2383;
	st.global.u32 	[%rd84+128], %r2382;
	st.global.u32 	[%rd84+256], %r2381;
	st.global.u32 	[%rd84+384], %r2380;
	st.global.u32 	[%rd84+512], %r2379;
	st.global.u32 	[%rd84+640], %r2378;
	st.global.u32 	[%rd84+768], %r2377;
	st.global.u32 	[%rd84+896], %r2376;
	st.global.u32 	[%rd84+1024], %r2375;
	st.global.u32 	[%rd84+1152], %r2374;
	st.global.u32 	[%rd84+1280], %r2373;
	st.global.u32 	[%rd84+1408], %r2372;
	st.global.u32 	[%rd84+1536], %r2371;
	st.global.u32 	[%rd84+1664], %r2370;
	st.global.u32 	[%rd84+1792], %r2369;
	st.global.u32 	[%rd84+1920], %r2368;
	st.global.u32 	[%rd84+2048], %r2367;
	bra.uni 	$L__BB6_102;
$L__BB6_68:
	ld.param.u32 	%r2237, [_ZN3cub18CUB_300001_SM_10006detail10radix_sort29DeviceRadixSortOnesweepKernelINS1_5radix10policy_hubIfjyE10Policy1000ELNS0_9SortOrderE0EfjyiiNS1_21identity_decomposer_tEEEvPT5_SB_PT3_PKSC_PT1_PKSG_PT2_PKSK_T4_iiT6__param_8];
	cvt.u32.u64 	%r715, %rd7;
	mad.lo.s32 	%r147, %r4, -6528, %r2237;
	setp.ge.s32 	%p101, %r715, %r147;
	add.s64 	%rd85, %rd14, %rd7;
	shl.b64 	%rd86, %rd85, 2;
	add.s64 	%rd15, %rd1, %rd86;
	@%p101 bra 	$L__BB6_70;
	st.global.u32 	[%rd15], %r2383;
$L__BB6_70:
	add.s32 	%r717, %r715, 32;
	setp.ge.s32 	%p102, %r717, %r147;
	@%p102 bra 	$L__BB6_72;
	st.global.u32 	[%rd15+128], %r2382;
$L__BB6_72:
	add.s32 	%r719, %r715, 64;
	setp.ge.s32 	%p103, %r719, %r147;
	@%p103 bra 	$L__BB6_74;
	st.global.u32 	[%rd15+256], %r2381;
$L__BB6_74:
	add.s32 	%r721, %r715, 96;
	setp.ge.s32 	%p104, %r721, %r147;
	@%p104 bra 	$L__BB6_76;
	st.global.u32 	[%rd15+384], %r2380;
$L__BB6_76:
	add.s32 	%r723, %r715, 128;
	setp.ge.s32 	%p105, %r723, %r147;
	@%p105 bra 	$L__BB6_78;
	st.global.u32 	[%rd15+512], %r2379;
$L__BB6_78:
	add.s32 	%r725, %r715, 160;
	setp.ge.s32 	%p106, %r725, %r147;
	@%p106 bra 	$L__BB6_80;
	st.global.u32 	[%rd15+640], %r2378;
$L__BB6_80:
	add.s32 	%r727, %r715, 192;
	setp.ge.s32 	%p107, %r727, %r147;
	@%p107 bra 	$L__BB6_82;
	st.global.u32 	[%rd15+768], %r2377;
$L__BB6_82:
	add.s32 	%r729, %r715, 224;
	setp.ge.s32 	%p108, %r729, %r147;
	@%p108 bra 	$L__BB6_84;
	st.global.u32 	[%rd15+896], %r2376;
$L__BB6_84:
	add.s32 	%r731, %r715, 256;
	setp.ge.s32 	%p109, %r731, %r147;
	@%p109 bra 	$L__BB6_86;
	st.global.u32 	[%rd15+1024], %r2375;
$L__BB6_86:
	add.s32 	%r733, %r715, 288;
	setp.ge.s32 	%p110, %r733, %r147;
	@%p110 bra 	$L__BB6_88;
	st.global.u32 	[%rd15+1152], %r2374;
$L__BB6_88:
	add.s32 	%r735, %r715, 320;
	setp.ge.s32 	%p111, %r735, %r147;
	@%p111 bra 	$L__BB6_90;
	st.global.u32 	[%rd15+1280], %r2373;
$L__BB6_90:
	add.s32 	%r737, %r715, 352;
	setp.ge.s32 	%p112, %r737, %r147;
	@%p112 bra 	$L__BB6_92;
	st.global.u32 	[%rd15+1408], %r2372;
$L__BB6_92:
	add.s32 	%r739, %r715, 384;
	setp.ge.s32 	%p113, %r739, %r147;
	@%p113 bra 	$L__BB6_94;
	st.global.u32 	[%rd15+1536], %r2371;
$L__BB6_94:
	add.s32 	%r741, %r715, 416;
	setp.ge.s32 	%p114, %r741, %r147;
	@%p114 bra 	$L__BB6_96;
	st.global.u32 	[%rd15+1664], %r2370;
$L__BB6_96:
	add.s32 	%r743, %r715, 448;
	setp.ge.s32 	%p115, %r743, %r147;
	@%p115 bra 	$L__BB6_98;
	st.global.u32 	[%rd15+1792], %r2369;
$L__BB6_98:
	add.s32 	%r745, %r715, 480;
	setp.ge.s32 	%p116, %r745, %r147;
	@%p116 bra 	$L__BB6_100;
	st.global.u32 	[%rd15+1920], %r2368;
$L__BB6_100:
	add.s32 	%r747, %r715, 512;
	setp.ge.s32 	%p117, %r747, %r147;
	@%p117 bra 	$L__BB6_102;
	st.global.u32 	[%rd15+2048], %r2367;
$L__BB6_102:
	ld.param.u32 	%r2238, [_ZN3cub18CUB_300001_SM_10006detail10radix_sort29DeviceRadixSortOnesweepKernelINS1_5radix10policy_hubIfjyE10Policy1000ELNS0_9SortOrderE0EfjyiiNS1_21identity_decomposer_tEEEvPT5_SB_PT3_PKSC_PT1_PKSG_PT2_PKSK_T4_iiT6__param_8];
	setp.gt.s32 	%p118, %r5, %r2238;
	@%p118 bra 	$L__BB6_104;
	ld.global.u32 	%r2366, [%rd8];
	ld.global.u32 	%r2365, [%rd8+128];
	ld.global.u32 	%r2364, [%rd8+256];
	ld.global.u32 	%r2363, [%rd8+384];
	ld.global.u32 	%r2362, [%rd8+512];
	ld.global.u32 	%r2361, [%rd8+640];
	ld.global.u32 	%r2360, [%rd8+768];
	ld.global.u32 	%r2359, [%rd8+896];
	ld.global.u32 	%r2358, [%rd8+1024];
	ld.global.u32 	%r2357, [%rd8+1152];
	ld.global.u32 	%r2356, [%rd8+1280];
	ld.global.u32 	%r2355, [%rd8+1408];
	ld.global.u32 	%r2354, [%rd8+1536];
	ld.global.u32 	%r2353, [%rd8+1664];
	ld.global.u32 	%r2352, [%rd8+1792];
	ld.global.u32 	%r2351, [%rd8+1920];
	ld.global.u32 	%r2350, [%rd8+2048];
	bra.uni 	$L__BB6_138;
$L__BB6_104:
	ld.param.u32 	%r2239, [_ZN3cub18CUB_300001_SM_10006detail10radix_sort29DeviceRadixSortOnesweepKernelINS1_5radix10policy_hubIfjyE10Policy1000ELNS0_9SortOrderE0EfjyiiNS1_21identity_decomposer_tEEEvPT5_SB_PT3_PKSC_PT1_PKSG_PT2_PKSK_T4_iiT6__param_8];
	cvt.u32.u64 	%r749, %rd7;
	sub.s32 	%r165, %r2239, %r462;
	setp.ge.s32 	%p119, %r749, %r165;
	@%p119 bra 	$L__BB6_106;
	ld.global.u32 	%r2366, [%rd8];
$L__BB6_106:
	add.s32 	%r753, %r749, 32;
	setp.ge.s32 	%p120, %r753, %r165;
	@%p120 bra 	$L__BB6_108;
	ld.global.u32 	%r2365, [%rd8+128];
$L__BB6_108:
	add.s32 	%r756, %r749, 64;
	setp.ge.s32 	%p121, %r756, %r165;
	@%p121 bra 	$L__BB6_110;
	ld.global.u32 	%r2364, [%rd8+256];
$L__BB6_110:
	add.s32 	%r759, %r749, 96;
	setp.ge.s32 	%p122, %r759, %r165;
	@%p122 bra 	$L__BB6_112;
	ld.global.u32 	%r2363, [%rd8+384];
$L__BB6_112:
	add.s32 	%r762, %r749, 128;
	setp.ge.s32 	%p123, %r762, %r165;
	@%p123 bra 	$L__BB6_114;
	ld.global.u32 	%r2362, [%rd8+512];
$L__BB6_114:
	add.s32 	%r765, %r749, 160;
	setp.ge.s32 	%p124, %r765, %r165;
	@%p124 bra 	$L__BB6_116;
	ld.global.u32 	%r2361, [%rd8+640];
$L__BB6_116:
	add.s32 	%r768, %r749, 192;
	setp.ge.s32 	%p125, %r768, %r165;
	@%p125 bra 	$L__BB6_118;
	ld.global.u32 	%r2360, [%rd8+768];
$L__BB6_118:
	add.s32 	%r771, %r749, 224;
	setp.ge.s32 	%p126, %r771, %r165;
	@%p126 bra 	$L__BB6_120;
	ld.global.u32 	%r2359, [%rd8+896];
$L__BB6_120:
	add.s32 	%r774, %r749, 256;
	setp.ge.s32 	%p127, %r774, %r165;
	@%p127 bra 	$L__BB6_122;
	ld.global.u32 	%r2358, [%rd8+1024];
$L__BB6_122:
	add.s32 	%r777, %r749, 288;
	setp.ge.s32 	%p128, %r777, %r165;
	@%p128 bra 	$L__BB6_124;
	ld.global.u32 	%r2357, [%rd8+1152];
$L__BB6_124:
	add.s32 	%r780, %r749, 320;
	setp.ge.s32 	%p129, %r780, %r165;
	@%p129 bra 	$L__BB6_126;
	ld.global.u32 	%r2356, [%rd8+1280];
$L__BB6_126:
	add.s32 	%r783, %r749, 352;
	setp.ge.s32 	%p130, %r783, %r165;
	@%p130 bra 	$L__BB6_128;
	ld.global.u32 	%r2355, [%rd8+1408];
$L__BB6_128:
	add.s32 	%r786, %r749, 384;
	setp.ge.s32 	%p131, %r786, %r165;
	@%p131 bra 	$L__BB6_130;
	ld.global.u32 	%r2354, [%rd8+1536];
$L__BB6_130:
	add.s32 	%r789, %r749, 416;
	setp.ge.s32 	%p132, %r789, %r165;
	@%p132 bra 	$L__BB6_132;
	ld.global.u32 	%r2353, [%rd8+1664];
$L__BB6_132:
	add.s32 	%r792, %r749, 448;
	setp.ge.s32 	%p133, %r792, %r165;
	@%p133 bra 	$L__BB6_134;
	ld.global.u32 	%r2352, [%rd8+1792];
$L__BB6_134:
	add.s32 	%r795, %r749, 480;
	setp.ge.s32 	%p134, %r795, %r165;
	@%p134 bra 	$L__BB6_136;
	ld.global.u32 	%r2351, [%rd8+1920];
$L__BB6_136:
	add.s32 	%r798, %r749, 512;
	setp.ge.s32 	%p135, %r798, %r165;
	@%p135 bra 	$L__BB6_138;
	ld.global.u32 	%r2350, [%rd8+2048];
$L__BB6_138:
	ld.param.u32 	%r2240, [_ZN3cub18CUB_300001_SM_10006detail10radix_sort29DeviceRadixSortOnesweepKernelINS1_5radix10policy_hubIfjyE10Policy1000ELNS0_9SortOrderE0EfjyiiNS1_21identity_decomposer_tEEEvPT5_SB_PT3_PKSC_PT1_PKSG_PT2_PKSK_T4_iiT6__param_8];
	mad.lo.s32 	%r799, %r4, 6528, 6528;
	setp.gt.s32 	%p136, %r799, %r2240;
	@%p136 bra 	$L__BB6_140;
	ld.param.u64 	%rd439, [_ZN3cub18CUB_300001_SM_10006detail10radix_sort29DeviceRadixSortOnesweepKernelINS1_5radix10policy_hubIfjyE10Policy1000ELNS0_9SortOrderE0EfjyiiNS1_21identity_decomposer_tEEEvPT5_SB_PT3_PKSC_PT1_PKSG_PT2_PKSK_T4_iiT6__param_6];
	add.s64 	%rd87, %rd14, %rd7;
	cvta.to.global.u64 	%rd88, %rd439;
	shl.b64 	%rd89, %rd87, 2;
	add.s64 	%rd90, %rd88, %rd89;
	st.global.u32 	[%rd90], %r2366;
	st.global.u32 	[%rd90+128], %r2365;
	st.global.u32 	[%rd90+256], %r2364;
	st.global.u32 	[%rd90+384], %r2363;
	st.global.u32 	[%rd90+512], %r2362;
	st.global.u32 	[%rd90+640], %r2361;
	st.global.u32 	[%rd90+768], %r2360;
	st.global.u32 	[%rd90+896], %r2359;
	st.global.u32 	[%rd90+1024], %r2358;
	st.global.u32 	[%rd90+1152], %r2357;
	st.global.u32 	[%rd90+1280], %r2356;
	st.global.u32 	[%rd90+1408], %r2355;
	st.global.u32 	[%rd90+1536], %r2354;
	st.global.u32 	[%rd90+1664], %r2353;
	st.global.u32 	[%rd90+1792], %r2352;
	st.global.u32 	[%rd90+1920], %r2351;
	st.global.u32 	[%rd90+2048], %r2350;
	bra.uni 	$L__BB6_174;
$L__BB6_140:
	ld.param.u32 	%r2241, [_ZN3cub18CUB_300001_SM_10006detail10radix_sort29DeviceRadixSortOnesweepKernelINS1_5radix10policy_hubIfjyE10Policy1000ELNS0_9SortOrderE0EfjyiiNS1_21identity_decomposer_tEEEvPT5_SB_PT3_PKSC_PT1_PKSG_PT2_PKSK_T4_iiT6__param_8];
	ld.param.u64 	%rd440, [_ZN3cub18CUB_300001_SM_10006detail10radix_sort29DeviceRadixSortOnesweepKernelINS1_5radix10policy_hubIfjyE10Policy1000ELNS0_9SortOrderE0EfjyiiNS1_21identity_decomposer_tEEEvPT5_SB_PT3_PKSC_PT1_PKSG_PT2_PKSK_T4_iiT6__param_6];
	cvt.u32.u64 	%r800, %rd7;
	mad.lo.s32 	%r216, %r4, -6528, %r2241;
	setp.ge.s32 	%p137, %r800, %r216;
	add.s64 	%rd91, %rd14, %rd7;
	cvta.to.global.u64 	%rd92, %rd440;
	shl.b64 	%rd93, %rd91, 2;
	add.s64 	%rd16, %rd92, %rd93;
	@%p137 bra 	$L__BB6_142;
	st.global.u32 	[%rd16], %r2366;
$L__BB6_142:
	add.s32 	%r802, %r800, 32;
	setp.ge.s32 	%p138, %r802, %r216;
	@%p138 bra 	$L__BB6_144;
	st.global.u32 	[%rd16+128], %r2365;
$L__BB6_144:
	add.s32 	%r804, %r800, 64;
	setp.ge.s32 	%p139, %r804, %r216;
	@%p139 bra 	$L__BB6_146;
	st.global.u32 	[%rd16+256], %r2364;
$L__BB6_146:
	add.s32 	%r806, %r800, 96;
	setp.ge.s32 	%p140, %r806, %r216;
	@%p140 bra 	$L__BB6_148;
	st.global.u32 	[%rd16+384], %r2363;
$L__BB6_148:
	add.s32 	%r808, %r800, 128;
	setp.ge.s32 	%p141, %r808, %r216;
	@%p141 bra 	$L__BB6_150;
	st.global.u32 	[%rd16+512], %r2362;
$L__BB6_150:
	add.s32 	%r810, %r800, 160;
	setp.ge.s32 	%p142, %r810, %r216;
	@%p142 bra 	$L__BB6_152;
	st.global.u32 	[%rd16+640], %r2361;
$L__BB6_152:
	add.s32 	%r812, %r800, 192;
	setp.ge.s32 	%p143, %r812, %r216;
	@%p143 bra 	$L__BB6_154;
	st.global.u32 	[%rd16+768], %r2360;
$L__BB6_154:
	add.s32 	%r814, %r800, 224;
	setp.ge.s32 	%p144, %r814, %r216;
	@%p144 bra 	$L__BB6_156;
	st.global.u32 	[%rd16+896], %r2359;
$L__BB6_156:
	add.s32 	%r816, %r800, 256;
	setp.ge.s32 	%p145, %r816, %r216;
	@%p145 bra 	$L__BB6_158;
	st.global.u32 	[%rd16+1024], %r2358;
$L__BB6_158:
	add.s32 	%r818, %r800, 288;
	setp.ge.s32 	%p146, %r818, %r216;
	@%p146 bra 	$L__BB6_160;
	st.global.u32 	[%rd16+1152], %r2357;
$L__BB6_160:
	add.s32 	%r820, %r800, 320;
	setp.ge.s32 	%p147, %r820, %r216;
	@%p147 bra 	$L__BB6_162;
	st.global.u32 	[%rd16+1280], %r2356;
$L__BB6_162:
	add.s32 	%r822, %r800, 352;
	setp.ge.s32 	%p148, %r822, %r216;
	@%p148 bra 	$L__BB6_164;
	st.global.u32 	[%rd16+1408], %r2355;
$L__BB6_164:
	add.s32 	%r824, %r800, 384;
	setp.ge.s32 	%p149, %r824, %r216;
	@%p149 bra 	$L__BB6_166;
	st.global.u32 	[%rd16+1536], %r2354;
$L__BB6_166:
	add.s32 	%r826, %r800, 416;
	setp.ge.s32 	%p150, %r826, %r216;
	@%p150 bra 	$L__BB6_168;
	st.global.u32 	[%rd16+1664], %r2353;
$L__BB6_168:
	add.s32 	%r828, %r800, 448;
	setp.ge.s32 	%p151, %r828, %r216;
	@%p151 bra 	$L__BB6_170;
	st.global.u32 	[%rd16+1792], %r2352;
$L__BB6_170:
	add.s32 	%r830, %r800, 480;
	setp.ge.s32 	%p152, %r830, %r216;
	@%p152 bra 	$L__BB6_172;
	st.global.u32 	[%rd16+1920], %r2351;
$L__BB6_172:
	add.s32 	%r832, %r800, 512;
	setp.ge.s32 	%p153, %r832, %r216;
	@%p153 bra 	$L__BB6_174;
	st.global.u32 	[%rd16+2048], %r2350;
$L__BB6_174:
	// begin inline asm
	exit;
	// end inline asm
$L__BB6_175:
	mul.hi.u32 	%r833, %r1, 357913942;
	add.s32 	%r834, %r833, %r1;
	shl.b32 	%r835, %r834, 2;
	add.s32 	%r837, %r524, %r835;
	add.s32 	%r234, %r837, 13328;
	st.shared.u32 	[%r837+13328], %r2329;
	bar.sync 	0;
	setp.gt.u32 	%p154, %r1, 31;
	@%p154 bra 	$L__BB6_177;
	mad.lo.s32 	%r869, %r1, 52, %r524;
	ld.shared.u32 	%r870, [%r869+13328];
	ld.shared.u32 	%r871, [%r869+13332];
	ld.shared.u32 	%r872, [%r869+13336];
	ld.shared.u32 	%r873, [%r869+13340];
	ld.shared.u32 	%r874, [%r869+13344];
	ld.shared.u32 	%r875, [%r869+13348];
	ld.shared.u32 	%r876, [%r869+13352];
	ld.shared.u32 	%r877, [%r869+13356];
	ld.shared.u32 	%r878, [%r869+13360];
	ld.shared.u32 	%r879, [%r869+13364];
	ld.shared.u32 	%r880, [%r869+13368];
	ld.shared.u32 	%r881, [%r869+13372];
	add.s32 	%r882, %r871, %r870;
	add.s32 	%r883, %r882, %r872;
	add.s32 	%r884, %r883, %r873;
	add.s32 	%r885, %r884, %r874;
	add.s32 	%r886, %r885, %r875;
	add.s32 	%r887, %r886, %r876;
	add.s32 	%r888, %r887, %r877;
	add.s32 	%r889, %r888, %r878;
	add.s32 	%r890, %r889, %r879;
	add.s32 	%r891, %r890, %r880;
	add.s32 	%r842, %r891, %r881;
	mov.b32 	%r840, 1;
	mov.b32 	%r865, 0;
	mov.b32 	%r867, -1;
	// begin inline asm
	{  .reg .s32 r0;  .reg .pred p;  shfl.sync.up.b32 r0|p, %r842, %r840, %r865, %r867;  @p add.s32 r0, r0, %r842;  mov.s32 %r838, r0;}
	// end inline asm
	mov.b32 	%r846, 2;
	// begin inline asm
	{  .reg .s32 r0;  .reg .pred p;  shfl.sync.up.b32 r0|p, %r838, %r846, %r865, %r867;  @p add.s32 r0, r0, %r838;  mov.s32 %r844, r0;}
	// end inline asm
	mov.b32 	%r852, 4;
	// begin inline asm
	{  .reg .s32 r0;  .reg .pred p;  shfl.sync.up.b32 r0|p, %r844, %r852, %r865, %r867;  @p add.s32 r0, r0, %r844;  mov.s32 %r850, r0;}
	// end inline asm
	mov.b32 	%r858, 8;
	// begin inline asm
	{  .reg .s32 r0;  .reg .pred p;  shfl.sync.up.b32 r0|p, %r850, %r858, %r865, %r867;  @p add.s32 r0, r0, %r850;  mov.s32 %r856, r0;}
	// end inline asm
	mov.b32 	%r864, 16;
	// begin inline asm
	{  .reg .s32 r0;  .reg .pred p;  shfl.sync.up.b32 r0|p, %r856, %r864, %r865, %r867;  @p add.s32 r0, r0, %r856;  mov.s32 %r862, r0;}
	// end inline asm
	sub.s32 	%r892, %r862, %r842;
	add.s32 	%r893, %r870, %r892;
	add.s32 	%r894, %r871, %r893;
	add.s32 	%r895, %r872, %r894;
	add.s32 	%r896, %r873, %r895;
	add.s32 	%r897, %r874, %r896;
	add.s32 	%r898, %r875, %r897;
	add.s32 	%r899, %r876, %r898;
	add.s32 	%r900, %r877, %r899;
	add.s32 	%r901, %r878, %r900;
	add.s32 	%r902, %r879, %r901;
	add.s32 	%r903, %r880, %r902;
	st.shared.u32 	[%r869+13328], %r892;
	st.shared.u32 	[%r869+13332], %r893;
	st.shared.u32 	[%r869+13336], %r894;
	st.shared.u32 	[%r869+13340], %r895;
	st.shared.u32 	[%r869+13344], %r896;
	st.shared.u32 	[%r869+13348], %r897;
	st.shared.u32 	[%r869+13352], %r898;
	st.shared.u32 	[%r869+13356], %r899;
	st.shared.u32 	[%r869+13360], %r900;
	st.shared.u32 	[%r869+13364], %r901;
	st.shared.u32 	[%r869+13368], %r902;
	st.shared.u32 	[%r869+13372], %r903;
$L__BB6_177:
	setp.gt.u32 	%p155, %r1, 255;
	bar.sync 	0;
	ld.shared.u32 	%r235, [%r234];
	@%p155 bra 	$L__BB6_179;
	ld.shared.u32 	%r907, [%r118];
	add.s32 	%r908, %r907, %r235;
	st.shared.u32 	[%r118], %r908;
	ld.shared.u32 	%r909, [%r118+1024];
	add.s32 	%r910, %r909, %r235;
	st.shared.u32 	[%r118+1024], %r910;
	ld.shared.u32 	%r911, [%r118+2048];
	add.s32 	%r912, %r911, %r235;
	st.shared.u32 	[%r118+2048], %r912;
	ld.shared.u32 	%r913, [%r118+3072];
	add.s32 	%r914, %r913, %r235;
	st.shared.u32 	[%r118+3072], %r914;
	ld.shared.u32 	%r915, [%r118+4096];
	add.s32 	%r916, %r915, %r235;
	st.shared.u32 	[%r118+4096], %r916;
	ld.shared.u32 	%r917, [%r118+5120];
	add.s32 	%r918, %r917, %r235;
	st.shared.u32 	[%r118+5120], %r918;
	ld.shared.u32 	%r919, [%r118+6144];
	add.s32 	%r920, %r919, %r235;
	st.shared.u32 	[%r118+6144], %r920;
	ld.shared.u32 	%r921, [%r118+7168];
	add.s32 	%r922, %r921, %r235;
	st.shared.u32 	[%r118+7168], %r922;
	ld.shared.u32 	%r923, [%r118+8192];
	add.s32 	%r924, %r923, %r235;
	st.shared.u32 	[%r118+8192], %r924;
	ld.shared.u32 	%r925, [%r118+9216];
	add.s32 	%r926, %r925, %r235;
	st.shared.u32 	[%r118+9216], %r926;
	ld.shared.u32 	%r927, [%r118+10240];
	add.s32 	%r928, %r927, %r235;
	st.shared.u32 	[%r118+10240], %r928;
	ld.shared.u32 	%r929, [%r118+11264];
	add.s32 	%r930, %r929, %r235;
	st.shared.u32 	[%r118+11264], %r930;
$L__BB6_179:
	ld.param.u32 	%r2287, [_ZN3cub18CUB_300001_SM_10006detail10radix_sort29DeviceRadixSortOnesweepKernelINS1_5radix10policy_hubIfjyE10Policy1000ELNS0_9SortOrderE0EfjyiiNS1_21identity_decomposer_tEEEvPT5_SB_PT3_PKSC_PT1_PKSG_PT2_PKSK_T4_iiT6__param_10];
	ld.param.u32 	%r2250, [_ZN3cub18CUB_300001_SM_10006detail10radix_sort29DeviceRadixSortOnesweepKernelINS1_5radix10policy_hubIfjyE10Policy1000ELNS0_9SortOrderE0EfjyiiNS1_21identity_decomposer_tEEEvPT5_SB_PT3_PKSC_PT1_PKSG_PT2_PKSK_T4_iiT6__param_9];
	shl.b32 	%r957, %r1, 5;
	and.b32  	%r958, %r957, 31744;
	add.s32 	%r236, %r524, %r958;
	bar.sync 	0;
	// begin inline asm
	mov.u32 %r931, %lanemask_le;
	// end inline asm
	setp.eq.s32 	%p156, %r2383, 2147483647;
	selp.b32 	%r960, -2147483648, %r2383, %p156;
	shr.u32 	%r961, %r960, %r2250;
	mov.b32 	%r962, -1;
	shl.b32 	%r963, %r962, %r2287;
	not.b32 	%r238, %r963;
	and.b32  	%r954, %r961, %r238;
	mov.b32 	%r934, 1;
	// begin inline asm
	{
    .reg .pred p;
    and.b32 %r932, %r954, %r934;    setp.ne.u32 p, %r932, 0;
    vote.ballot.sync.b32 %r932, p, 0xffffffff;
    @!p not.b32 %r932, %r932;
}

	// end inline asm
	mov.b32 	%r937, 2;
	// begin inline asm
	{
    .reg .pred p;
    and.b32 %r935, %r954, %r937;    setp.ne.u32 p, %r935, 0;
    vote.ballot.sync.b32 %r935, p, 0xffffffff;
    @!p not.b32 %r935, %r935;
}

	// end inline asm
	and.b32  	%r964, %r935, %r932;
	mov.b32 	%r940, 4;
	// begin inline asm
	{
    .reg .pred p;
    and.b32 %r938, %r954, %r940;    setp.ne.u32 p, %r938, 0;
    vote.ballot.sync.b32 %r938, p, 0xffffffff;
    @!p not.b32 %r938, %r938;
}

	// end inline asm
	and.b32  	%r965, %r938, %r964;
	mov.b32 	%r943, 8;
	// begin inline asm
	{
    .reg .pred p;
    and.b32 %r941, %r954, %r943;    setp.ne.u32 p, %r941, 0;
    vote.ballot.sync.b32 %r941, p, 0xffffffff;
    @!p not.b32 %r941, %r941;
}

	// end inline asm
	and.b32  	%r966, %r941, %r965;
	mov.b32 	%r946, 16;
	// begin inline asm
	{
    .reg .pred p;
    and.b32 %r944, %r954, %r946;    setp.ne.u32 p, %r944, 0;
    vote.ballot.sync.b32 %r944, p, 0xffffffff;
    @!p not.b32 %r944, %r944;
}

	// end inline asm
	and.b32  	%r967, %r944, %r966;
	mov.b32 	%r949, 32;
	// begin inline asm
	{
    .reg .pred p;
    and.b32 %r947, %r954, %r949;    setp.ne.u32 p, %r947, 0;
    vote.ballot.sync.b32 %r947, p, 0xffffffff;
    @!p not.b32 %r947, %r947;
}

	// end inline asm
	and.b32  	%r968, %r947, %r967;
	mov.b32 	%r952, 64;
	// begin inline asm
	{
    .reg .pred p;
    and.b32 %r950, %r954, %r952;    setp.ne.u32 p, %r950, 0;
    vote.ballot.sync.b32 %r950, p, 0xffffffff;
    @!p not.b32 %r950, %r950;
}

	// end inline asm
	and.b32  	%r969, %r950, %r968;
	mov.b32 	%r955, 128;
	// begin inline asm
	{
    .reg .pred p;
    and.b32 %r953, %r954, %r955;    setp.ne.u32 p, %r953, 0;
    vote.ballot.sync.b32 %r953, p, 0xffffffff;
    @!p not.b32 %r953, %r953;
}

	// end inline asm
	and.b32  	%r970, %r953, %r969;
	clz.b32 	%r971, %r970;
	sub.s32 	%r240, 31, %r971;
	and.b32  	%r972, %r931, %r970;
	popc.b32 	%r241, %r972;
	setp.ne.s32 	%p157, %r460, %r240;
	mov.b32 	%r2384, 0;
	@%p157 bra 	$L__BB6_181;
	shl.b32 	%r973, %r954, 2;
	add.s32 	%r974, %r236, %r973;
	atom.shared.add.u32 	%r2384, [%r974], %r241;
$L__BB6_181:
	ld.param.u32 	%r2251, [_ZN3cub18CUB_300001_SM_10006detail10radix_sort29DeviceRadixSortOnesweepKernelINS1_5radix10policy_hubIfjyE10Policy1000ELNS0_9SortOrderE0EfjyiiNS1_21identity_decomposer_tEEEvPT5_SB_PT3_PKSC_PT1_PKSG_PT2_PKSK_T4_iiT6__param_9];
	shfl.sync.idx.b32	%r1000|%p158, %r2384, %r240, 31, -1;
	add.s32 	%r244, %r241, %r1000;
	setp.eq.s32 	%p159, %r2382, 2147483647;
	selp.b32 	%r1001, -2147483648, %r2382, %p159;
	shr.u32 	%r1002, %r1001, %r2251;
	and.b32  	%r997, %r1002, %r238;
	mov.b32 	%r977, 1;
	// begin inline asm
	{
    .reg .pred p;
    and.b32 %r975, %r997, %r977;    setp.ne.u32 p, %r975, 0;
    vote.ballot.sync.b32 %r975, p, 0xffffffff;
    @!p not.b32 %r975, %r975;
}

	// end inline asm
	mov.b32 	%r980, 2;
	// begin inline asm
	{
    .reg .pred p;
    and.b32 %r978, %r997, %r980;    setp.ne.u32 p, %r978, 0;
    vote.ballot.sync.b32 %r978, p, 0xffffffff;
    @!p not.b32 %r978, %r978;
}

	// end inline asm
	and.b32  	%r1003, %r978, %r975;
	mov.b32 	%r983, 4;
	// begin inline asm
	{
    .reg .pred p;
    and.b32 %r981, %r997, %r983;    setp.ne.u32 p, %r981, 0;
    vote.ballot.sync.b32 %r981, p, 0xffffffff;
    @!p not.b32 %r981, %r981;
}

	// end inline asm
	and.b32  	%r1004, %r981, %r1003;
	mov.b32 	%r986, 8;
	// begin inline asm
	{
    .reg .pred p;
    and.b32 %r984, %r997, %r986;    setp.ne.u32 p, %r984, 0;
    vote.ballot.sync.b32 %r984, p, 0xffffffff;
    @!p not.b32 %r984, %r984;
}

	// end inline asm
	and.b32  	%r1005, %r984, %r1004;
	mov.b32 	%r989, 16;
	// begin inline asm
	{
    .reg .pred p;
    and.b32 %r987, %r997, %r989;    setp.ne.u32 p, %r987, 0;
    vote.ballot.sync.b32 %r987, p, 0xffffffff;
    @!p not.b32 %r987, %r987;
}

	// end inline asm
	and.b32  	%r1006, %r987, %r1005;
	mov.b32 	%r992, 32;
	// begin inline asm
	{
    .reg .pred p;
    and.b32 %r990, %r997, %r992;    setp.ne.u32 p, %r990, 0;
    vote.ballot.sync.b32 %r990, p, 0xffffffff;
    @!p not.b32 %r990, %r990;
}

	// end inline asm
	and.b32  	%r1007, %r990, %r1006;
	mov.b32 	%r995, 64;
	// begin inline asm
	{
    .reg .pred p;
    and.b32 %r993, %r997, %r995;    setp.ne.u32 p, %r993, 0;
    vote.ballot.sync.b32 %r993, p, 0xffffffff;
    @!p not.b32 %r993, %r993;
}

	// end inline asm
	and.b32  	%r1008, %r993, %r1007;
	mov.b32 	%r998, 128;
	// begin inline asm
	{
    .reg .pred p;
    and.b32 %r996, %r997, %r998;    setp.ne.u32 p, %r996, 0;
    vote.ballot.sync.b32 %r996, p, 0xffffffff;
    @!p not.b32 %r996, %r996;
}

	// end inline asm
	and.b32  	%r1009, %r996, %r1008;
	clz.b32 	%r1010, %r1009;
	sub.s32 	%r246, 31, %r1010;
	and.b32  	%r1011, %r931, %r1009;
	popc.b32 	%r247, %r1011;
	setp.ne.s32 	%p160, %r460, %r246;
	mov.b32 	%r2385, 0;
	@%p160 bra 	$L__BB6_183;
	shl.b32 	%r1012, %r997, 2;
	add.s32 	%r1013, %r236, %r1012;
	atom.shared.add.u32 	%r2385, [%r1013], %r247;
$L__BB6_183:
	ld.param.u32 	%r2252, [_ZN3cub18CUB_300001_SM_10006detail10radix_sort29DeviceRadixSortOnesweepKernelINS1_5radix10policy_hubIfjyE10Policy1000ELNS0_9SortOrderE0EfjyiiNS1_21identity_decomposer_tEEEvPT5_SB_PT3_PKSC_PT1_PKSG_PT2_PKSK_T4_iiT6__param_9];
	shfl.sync.idx.b32	%r1039|%p161, %r2385, %r246, 31, -1;
	add.s32 	%r250, %r247, %r1039;
	setp.eq.s32 	%p162, %r2381, 2147483647;
	selp.b32 	%r1040, -2147483648, %r2381, %p162;
	shr.u32 	%r1041, %r1040, %r2252;
	and.b32  	%r1036, %r1041, %r238;
	mov.b32 	%r1016, 1;
	// begin inline asm
	{
    .reg .pred p;
    and.b32 %r1014, %r1036, %r1016;    setp.ne.u32 p, %r1014, 0;
    vote.ballot.sync.b32 %r1014, p, 0xffffffff;
    @!p not.b32 %r1014, %r1014;
}

	// end inline asm
	mov.b32 	%r1019, 2;
	// begin inline asm
	{
    .reg .pred p;
    and.b32 %r1017, %r1036, %r1019;    setp.ne.u32 p, %r1017, 0;
    vote.ballot.sync.b32 %r1017, p, 0xffffffff;
    @!p not.b32 %r1017, %r1017;
}

	// end inline asm
	and.b32  	%r1042, %r1017, %r1014;
	mov.b32 	%r1022, 4;
	// begin inline asm
	{
    .reg .pred p;
    and.b32 %r1020, %r1036, %r1022;    setp.ne.u32 p, %r1020, 0;
    vote.ballot.sync.b32 %r1020, p, 0xffffffff;
    @!p not.b32 %r1020, %r1020;
}

	// end inline asm
	and.b32  	%r1043, %r1020, %r1042;
	mov.b32 	%r1025, 8;
	// begin inline asm
	{
    .reg .pred p;
    and.b32 %r1023, %r1036, %r1025;    setp.ne.u32 p, %r1023, 0;
    vote.ballot.sync.b32 %r1023, p, 0xffffffff;
    @!p not.b32 %r1023, %r1023;
}

	// end inline asm
	and.b32  	%r1044, %r1023, %r1043;
	mov.b32 	%r1028, 16;
	// begin inline asm
	{
    .reg .pred p;
    and.b32 %r1026, %r1036, %r1028;    setp.ne.u32 p, %r1026, 0;
    vote.ballot.sync.b32 %r1026, p, 0xffffffff;
    @!p not.b32 %r1026, %r1026;
}

	// end inline asm
	and.b32  	%r1045, %r1026, %r1044;
	mov.b32 	%r1031, 32;
	// begin inline asm
	{
    .reg .pred p;
    and.b32 %r1029, %r1036, %r1031;    setp.ne.u32 p, %r1029, 0;
    vote.ballot.sync.b32 %r1029, p, 0xffffffff;
    @!p not.b32 %r1029, %r1029;
}

	// end inline asm
	and.b32  	%r1046, %r1029, %r1045;
	mov.b32 	%r1034, 64;
	// begin inline asm
	{
    .reg .pred p;
    and.b32 %r1032, %r1036, %r1034;    setp.ne.u32 p, %r1032, 0;
    vote.ballot.sync.b32 %r1032, p, 0xffffffff;
    @!p not.b32 %r1032, %r1032;
}

	// end inline asm
	and.b32  	%r1047, %r1032, %r1046;
	mov.b32 	%r1037, 128;
	// begin inline asm
	{
    .reg .pred p;
    and.b32 %r1035, %r1036, %r1037;    setp.ne.u32 p, %r1035, 0;
    vote.ballot.sync.b32 %r1035, p, 0xffffffff;
    @!p not.b32 %r1035, %r1035;
}

	// end inline asm
	and.b32  	%r1048, %r1035, %r1047;
	clz.b32 	%r1049, %r1048;
	sub.s32 	%r252, 31, %r1049;
	and.b32  	%r1050, %r931, %r1048;
	popc.b32 	%r253, %r1050;
	setp.ne.s32 	%p163, %r460, %r252;
	mov.b32 	%r2386, 0;
	@%p163 bra 	$L__BB6_185;
	shl.b32 	%r1051, %r1036, 2;
	add.s32 	%r1052, %r236, %r1051;
	atom.shared.add.u32 	%r2386, [%r1052], %r253;
$L__BB6_185:
	ld.param.u32 	%r2253, [_ZN3cub18CUB_300001_SM_10006detail10radix_sort29DeviceRadixSortOnesweepKernelINS1_5radix10policy_hubIfjyE10Policy1000ELNS0_9SortOrderE0EfjyiiNS1_21identity_decomposer_tEEEvPT5_SB_PT3_PKSC_PT1_PKSG_PT2_PKSK_T4_iiT6__param_9];
	shfl.sync.idx.b32	%r1078|%p164, %r2386, %r252, 31, -1;
	add.s32 	%r256, %r253, %r1078;
	setp.eq.s32 	%p165, %r2380, 2147483647;
	selp.b32 	%r1079, -2147483648, %r2380, %p165;
	shr.u32 	%r1080, %r1079, %r2253;
	and.b32  	%r1075, %r1080, %r238;
	mov.b32 	%r1055, 1;
	// begin inline asm
	{
    .reg .pred p;
    and.b32 %r1053, %r1075, %r1055;    setp.ne.u32 p, %r1053, 0;
    vote.ballot.sync.b32 %r1053, p, 0xffffffff;
    @!p not.b32 %r1053, %r1053;
}

	// end inline asm
	mov.b32 	%r1058, 2;
	// begin inline asm
	{
    .reg .pred p;
    and.b32 %r1056, %r1075, %r1058;    setp.ne.u32 p, %r1056, 0;
    vote.ballot.sync.b32 %r1056, p, 0xffffffff;
    @!p not.b32 %r1056, %r1056;
}

	// end inline asm
	and.b32  	%r1081, %r1056, %r1053;
	mov.b32 	%r1061, 4;
	// begin inline asm
	{
    .reg .pred p;
    and.b32 %r1059, %r1075, %r1061;    setp.ne.u32 p, %r1059, 0;
    vote.ballot.sync.b32 %r1059, p, 0xffffffff;
    @!p not.b32 %r1059, %r1059;
}

	// end inline asm
	and.b32  	%r1082, %r1059, %r1081;
	mov.b32 	%r1064, 8;
	// begin inline asm
	{
    .reg .pred p;
    and.b32 %r1062, %r1075, %r1064;    setp.ne.u32 p, %r1062, 0;
    vote.ballot.sync.b32 %r1062, p, 0xffffffff;
    @!p not.b32 %r1062, %r1062;
}

	// end inline asm
	and.b32  	%r1083, %r1062, %r1082;
	mov.b32 	%r1067, 16;
	// begin inline asm
	{
    .reg .pred p;
    and.b32 %r1065, %r1075, %r1067;    setp.ne.u32 p, %r1065, 0;
    vote.ballot.sync.b32 %r1065, p, 0xffffffff;
    @!p not.b32 %r1065, %r1065;
}

	// end inline asm
	and.b32  	%r1084, %r1065, %r1083;
	mov.b32 	%r1070, 32;
	// begin inline asm
	{
    .reg .pred p;
    and.b32 %r1068, %r1075, %r1070;    setp.ne.u32 p, %r1068, 0;
    vote.ballot.sync.b32 %r1068, p, 0xffffffff;
    @!p not.b32 %r1068, %r1068;
}

	// end inline asm
	and.b32  	%r1085, %r1068, %r1084;
	mov.b32 	%r1073, 64;
	// begin inline asm
	{
    .reg .pred p;
    and.b32 %r1071, %r1075, %r1073;    setp.ne.u32 p, %r1071, 0;
    vote.ballot.sync.b32 %r1071, p, 0xffffffff;
    @!p not.b32 %r1071, %r1071;
}

	// end inline asm
	and.b32  	%r1086, %r1071, %r1085;
	mov.b32 	%r1076, 128;
	// begin inline asm
	{
    .reg .pred p;
    and.b32 %r1074, %r1075, %r1076;    setp.ne.u32 p, %r1074, 0;
    vote.ballot.sync.b32 %r1074, p, 0xffffffff;
    @!p not.b32 %r1074, %r1074;
}

	// end inline asm
	and.b32  	%r1087, %r1074, %r1086;
	clz.b32 	%r1088, %r1087;
	sub.s32 	%r258, 31, %r1088;
	and.b32  	%r1089, %r931, %r1087;
	popc.b32 	%r259, %r1089;
	setp.ne.s32 	%p166, %r460, %r258;
	mov.b32 	%r2387, 0;
	@%p166 bra 	$L__BB6_187;
	shl.b32 	%r1090, %r1075, 2;
	add.s32 	%r1091, %r236, %r1090;
	atom.shared.add.u32 	%r2387, [%r1091], %r259;
$L__BB6_187:
	ld.param.u32 	%r2254, [_ZN3cub18CUB_300001_SM_10006detail10radix_sort29DeviceRadixSortOnesweepKernelINS1_5radix10policy_hubIfjyE10Policy1000ELNS0_9SortOrderE0EfjyiiNS1_21identity_decomposer_tEEEvPT5_SB_PT3_PKSC_PT1_PKSG_PT2_PKSK_T4_iiT6__param_9];
	shfl.sync.idx.b32	%r1117|%p167, %r2387, %r258, 31, -1;
	add.s32 	%r262, %r259, %r1117;
	setp.eq.s32 	%p168, %r2379, 2147483647;
	selp.b32 	%r1118, -2147483648, %r2379, %p168;
	shr.u32 	%r1119, %r1118, %r2254;
	and.b32  	%r1114, %r1119, %r238;
	mov.b32 	%r1094, 1;
	// begin inline asm
	{
    .reg .pred p;
    and.b32 %r1092, %r1114, %r1094;    setp.ne.u32 p, %r1092, 0;
    vote.ballot.sync.b32 %r1092, p, 0xffffffff;
    @!p not.b32 %r1092, %r1092;
}

	// end inline asm
	mov.b32 	%r1097, 2;
	// begin inline asm
	{
    .reg .pred p;
    and.b32 %r1095, %r1114, %r1097;    setp.ne.u32 p, %r1095, 0;
    vote.ballot.sync.b32 %r1095, p, 0xffffffff;
    @!p not.b32 %r1095, %r1095;
}

	// end inline asm
	and.b32  	%r1120, %r1095, %r1092;
	mov.b32 	%r1100, 4;
	// begin inline asm
	{
    .reg .pred p;
    and.b32 %r1098, %r1114, %r1100;    setp.ne.u32 p, %r1098, 0;
    vote.ballot.sync.b32 %r1098, p, 0xffffffff;
    @!p not.b32 %r1098, %r1098;
}

	// end inline asm
	and.b32  	%r1121, %r1098, %r1120;
	mov.b32 	%r1103, 8;
	// begin inline asm
	{
    .reg .pred p;
    and.b32 %r1101, %r1114, %r1103;    setp.ne.u32 p, %r1101, 0;
    vote.ballot.sync.b32 %r1101, p, 0xffffffff;
    @!p not.b32 %r1101, %r1101;
}

	// end inline asm
	and.b32  	%r1122, %r1101, %r1121;
	mov.b32 	%r1106, 16;
	// begin inline asm
	{
    .reg .pred p;
    and.b32 %r1104, %r1114, %r1106;    setp.ne.u32 p, %r1104, 0;
    vote.ballot.sync.b32 %r1104, p, 0xffffffff;
    @!p not.b32 %r1104, %r1104;
}

	// end inline asm
	and.b32  	%r1123, %r1104, %r1122;
	mov.b32 	%r1109, 32;
	// begin inline asm
	{
    .reg .pred p;
    and.b32 %r1107, %r1114, %r1109;    setp.ne.u32 p, %r1107, 0;
    vote.ballot.sync.b32 %r1107, p, 0xffffffff;
    @!p not.b32 %r1107, %r1107;
}

	// end inline asm
	and.b32  	%r1124, %r1107, %r1123;
	mov.b32 	%r1112, 64;
	// begin inline asm
	{
    .reg .pred p;
    and.b32 %r1110, %r1114, %r1112;    setp.ne.u32 p, %r1110, 0;
    vote.ballot.sync.b32 %r1110, p, 0xffffffff;
    @!p not.b32 %r1110, %r1110;
}

	// end inline asm
	and.b32  	%r1125, %r1110, %r1124;
	mov.b32 	%r1115, 128;
	// begin inline asm
	{
    .reg .pred p;
    and.b32 %r1113, %r1114, %r1115;    setp.ne.u32 p, %r1113, 0;
    vote.ballot.sync.b32 %r1113, p, 0xffffffff;
    @!p not.b32 %r1113, %r1113;
}

	// end inline asm
	and.b32  	%r1126, %r1113, %r1125;
	clz.b32 	%r1127, %r1126;
	sub.s32 	%r264, 31, %r1127;
	and.b32  	%r1128, %r931, %r1126;
	popc.b32 	%r265, %r1128;
	setp.ne.s32 	%p169, %r460, %r264;
	mov.b32 	%r2388, 0;
	@%p169 bra 	$L__BB6_189;
	shl.b32 	%r1129, %r1114, 2;
	add.s32 	%r1130, %r236, %r1129;
	atom.shared.add.u32 	%r2388, [%r1130], %r265;
$L__BB6_189:
	ld.param.u32 	%r2255, [_ZN3cub18CUB_300001_SM_10006detail10radix_sort29DeviceRadixSortOnesweepKernelINS1_5radix10policy_hubIfjyE10Policy1000ELNS0_9SortOrderE0EfjyiiNS1_21identity_decomposer_tEEEvPT5_SB_PT3_PKSC_PT1_PKSG_PT2_PKSK_T4_iiT6__param_9];
	shfl.sync.idx.b32	%r1156|%p170, %r2388, %r264, 31, -1;
	add.s32 	%r268, %r265, %r1156;
	setp.eq.s32 	%p171, %r2378, 2147483647;
	selp.b32 	%r1157, -2147483648, %r2378, %p171;
	shr.u32 	%r1158, %r1157, %r2255;
	and.b32  	%r1153, %r1158, %r238;
	mov.b32 	%r1133, 1;
	// begin inline asm
	{
    .reg .pred p;
    and.b32 %r1131, %r1153, %r1133;    setp.ne.u32 p, %r1131, 0;
    vote.ballot.sync.b32 %r1131, p, 0xffffffff;
    @!p not.b32 %r1131, %r1131;
}

	// end inline asm
	mov.b32 	%r1136, 2;
	// begin inline asm
	{
    .reg .pred p;
    and.b32 %r1134, %r1153, %r1136;    setp.ne.u32 p, %r1134, 0;
    vote.ballot.sync.b32 %r1134, p, 0xffffffff;
    @!p not.b32 %r1134, %r1134;
}

	// end inline asm
	and.b32  	%r1159, %r1134, %r1131;
	mov.b32 	%r1139, 4;
	// begin inline asm
	{
    .reg .pred p;
    and.b32 %r1137, %r1153, %r1139;    setp.ne.u32 p, %r1137, 0;
    vote.ballot.sync.b32 %r1137, p, 0xffffffff;
    @!p not.b32 %r1137, %r1137;
}

	// end inline asm
	and.b32  	%r1160, %r1137, %r1159;
	mov.b32 	%r1142, 8;
	// begin inline asm
	{
    .reg .pred p;
    and.b32 %r1140, %r1153, %r1142;    setp.ne.u32 p, %r1140, 0;
    vote.ballot.sync.b32 %r1140, p, 0xffffffff;
    @!p not.b32 %r1140, %r1140;
}

	// end inline asm
	and.b32  	%r1161, %r1140, %r1160;
	mov.b32 	%r1145, 16;
	// begin inline asm
	{
    .reg .pred p;
    and.b32 %r1143, %r1153, %r1145;    setp.ne.u32 p, %r1143, 0;
    vote.ballot.sync.b32 %r1143, p, 0xffffffff;
    @!p not.b32 %r1143, %r1143;
}

	// end inline asm
	and.b32  	%r1162, %r1143, %r1161;
	mov.b32 	%r1148, 32;
	// begin inline asm
	{
    .reg .pred p;
    and.b32 %r1146, %r1153, %r1148;    setp.ne.u32 p, %r1146, 0;
    vote.ballot.sync.b32 %r1146, p, 0xffffffff;
    @!p not.b32 %r1146, %r1146;
}

	// end inline asm
	and.b32  	%r1163, %r1146, %r1162;
	mov.b32 	%r1151, 64;
	// begin inline asm
	{
    .reg .pred p;
    and.b32 %r1149, %r1153, %r1151;    setp.ne.u32 p, %r1149, 0;
    vote.ballot.sync.b32 %r1149, p, 0xffffffff;
    @!p not.b32 %r1149, %r1149;
}

	// end inline asm
	and.b32  	%r1164, %r1149, %r1163;
	mov.b32 	%r1154, 128;
	// begin inline asm
	{
    .reg .pred p;
    and.b32 %r1152, %r1153, %r1154;    setp.ne.u32 p, %r1152, 0;
    vote.ballot.sync.b32 %r1152, p, 0xffffffff;
    @!p not.b32 %r1152, %r1152;
}

	// end inline asm
	and.b32  	%r1165, %r1152, %r1164;
	clz.b32 	%r1166, %r1165;
	sub.s32 	%r270, 31, %r1166;
	and.b32  	%r1167, %r931, %r1165;
	popc.b32 	%r271, %r1167;
	setp.ne.s32 	%p172, %r460, %r270;
	mov.b32 	%r2389, 0;
	@%p172 bra 	$L__BB6_191;
	shl.b32 	%r1168, %r1153, 2;
	add.s32 	%r1169, %r236, %r1168;
	atom.shared.add.u32 	%r2389, [%r1169], %r271;
$L__BB6_191:
	ld.param.u32 	%r2256, [_ZN3cub18CUB_300001_SM_10006detail10radix_sort29DeviceRadixSortOnesweepKernelINS1_5radix10policy_hubIfjyE10Policy1000ELNS0_9SortOrderE0EfjyiiNS1_21identity_decomposer_tEEEvPT5_SB_PT3_PKSC_PT1_PKSG_PT2_PKSK_T4_iiT6__param_9];
	shfl.sync.idx.b32	%r1195|%p173, %r2389, %r270, 31, -1;
	add.s32 	%r274, %r271, %r1195;
	setp.eq.s32 	%p174, %r2377, 2147483647;
	selp.b32 	%r1196, -2147483648, %r2377, %p174;
	shr.u32 	%r1197, %r1196, %r2256;
	and.b32  	%r1192, %r1197, %r238;
	mov.b32 	%r1172, 1;
	// begin inline asm
	{
    .reg .pred p;
    and.b32 %r1170, %r1192, %r1172;    setp.ne.u32 p, %r1170, 0;
    vote.ballot.sync.b32 %r1170, p, 0xffffffff;
    @!p not.b32 %r1170, %r1170;
}

	// end inline asm
	mov.b32 	%r1175, 2;
	// begin inline asm
	{
    .reg .pred p;
    and.b32 %r1173, %r1192, %r1175;    setp.ne.u32 p, %r1173, 0;
    vote.ballot.sync.b32 %r1173, p, 0xffffffff;
    @!p not.b32 %r1173, %r1173;
}

	// end inline asm
	and.b32  	%r1198, %r1173, %r1170;
	mov.b32 	%r1178, 4;
	// begin inline asm
	{
    .reg .pred p;
    and.b32 %r1176, %r1192, %r1178;    setp.ne.u32 p, %r1176, 0;
    vote.ballot.sync.b32 %r1176, p, 0xffffffff;
    @!p not.b32 %r1176, %r1176;
}

	// end inline asm
	and.b32  	%r1199, %r1176, %r1198;
	mov.b32 	%r1181, 8;
	// begin inline asm
	{
    .reg .pred p;
    and.b32 %r1179, %r1192, %r1181;    setp.ne.u32 p, %r1179, 0;
    vote.ballot.sync.b32 %r1179, p, 0xffffffff;
    @!p not.b32 %r1179, %r1179;
}

	// end inline asm
	and.b32  	%r1200, %r1179, %r1199;
	mov.b32 	%r1184, 16;
	// begin inline asm
	{
    .reg .pred p;
    and.b32 %r1182, %r1192, %r1184;    setp.ne.u32 p, %r1182, 0;
    vote.ballot.sync.b32 %r1182, p, 0xffffffff;
    @!p not.b32 %r1182, %r1182;
}

	// end inline asm
	and.b32  	%r1201, %r1182, %r1200;
	mov.b32 	%r1187, 32;
	// begin inline asm
	{
    .reg .pred p;
    and.b32 %r1185, %r1192, %r1187;    setp.ne.u32 p, %r1185, 0;
    vote.ballot.sync.b32 %r1185, p, 0xffffffff;
    @!p not.b32 %r1185, %r1185;
}

	// end inline asm
	and.b32  	%r1202, %r1185, %r1201;
	mov.b32 	%r1190, 64;
	// begin inline asm
	{
    .reg .pred p;
    and.b32 %r1188, %r1192, %r1190;    setp.ne.u32 p, %r1188, 0;
    vote.ballot.sync.b32 %r1188, p, 0xffffffff;
    @!p not.b32 %r1188, %r1188;
}

	// end inline asm
	and.b32  	%r1203, %r1188, %r1202;
	mov.b32 	%r1193, 128;
	// begin inline asm
	{
    .reg .pred p;
    and.b32 %r1191, %r1192, %r1193;    setp.ne.u32 p, %r1191, 0;
    vote.ballot.sync.b32 %r1191, p, 0xffffffff;
    @!p not.b32 %r1191, %r1191;
}

	// end inline asm
	and.b32  	%r1204, %r1191, %r1203;
	clz.b32 	%r1205, %r1204;
	sub.s32 	%r276, 31, %r1205;
	and.b32  	%r1206, %r931, %r1204;
	popc.b32 	%r277, %r1206;
	setp.ne.s32 	%p175, %r460, %r276;
	mov.b32 	%r2390, 0;
	@%p175 bra 	$L__BB6_193;
	shl.b32 	%r1207, %r1192, 2;
	add.s32 	%r1208, %r236, %r1207;
	atom.shared.add.u32 	%r2390, [%r1208], %r277;
$L__BB6_193:
	ld.param.u32 	%r2257, [_ZN3cub18CUB_300001_SM_10006detail10radix_sort29DeviceRadixSortOnesweepKernelINS1_5radix10policy_hubIfjyE10Policy1000ELNS0_9SortOrderE0EfjyiiNS1_21identity_decomposer_tEEEvPT5_SB_PT3_PKSC_PT1_PKSG_PT2_PKSK_T4_iiT6__param_9];
	shfl.sync.idx.b32	%r1234|%p176, %r2390, %r276, 31, -1;
	add.s32 	%r280, %r277, %r1234;
	setp.eq.s32 	%p177, %r2376, 2147483647;
	selp.b32 	%r1235, -2147483648, %r2376, %p177;
	shr.u32 	%r1236, %r1235, %r2257;
	and.b32  	%r1231, %r1236, %r238;
	mov.b32 	%r1211, 1;
	// begin inline asm
	{
    .reg .pred p;
    and.b32 %r1209, %r1231, %r1211;    setp.ne.u32 p, %r1209, 0;
    vote.ballot.sync.b32 %r1209, p, 0xffffffff;
    @!p not.b32 %r1209, %r1209;
}

	// end inline asm
	mov.b32 	%r1214, 2;
	// begin inline asm
	{
    .reg .pred p;
    and.b32 %r1212, %r1231, %r1214;    setp.ne.u32 p, %r1212, 0;
    vote.ballot.sync.b32 %r1212, p, 0xffffffff;
    @!p not.b32 %r1212, %r1212;
}

	// end inline asm
	and.b32  	%r1237, %r1212, %r1209;
	mov.b32 	%r1217, 4;
	// begin inline asm
	{
    .reg .pred p;
    and.b32 %r1215, %r1231, %r1217;    setp.ne.u32 p, %r1215, 0;
    vote.ballot.sync.b32 %r1215, p, 0xffffffff;
    @!p not.b32 %r1215, %r1215;
}

	// end inline asm
	and.b32  	%r1238, %r1215, %r1237;
	mov.b32 	%r1220, 8;
	// begin inline asm
	{
    .reg .pred p;
    and.b32 %r1218, %r1231, %r1220;    setp.ne.u32 p, %r1218, 0;
    vote.ballot.sync.b32 %r1218, p, 0xffffffff;
    @!p not.b32 %r1218, %r1218;
}

	// end inline asm
	and.b32  	%r1239, %r1218, %r1238;
	mov.b32 	%r1223, 16;
	// begin inline asm
	{
    .reg .pred p;
    and.b32 %r1221, %r1231, %r1223;    setp.ne.u32 p, %r1221, 0;
    vote.ballot.sync.b32 %r1221, p, 0xffffffff;
    @!p not.b32 %r1221, %r1221;
}

	// end inline asm
	and.b32  	%r1240, %r1221, %r1239;
	mov.b32 	%r1226, 32;
	// begin inline asm
	{
    .reg .pred p;
    and.b32 %r1224, %r1231, %r1226;    setp.ne.u32 p, %r1224, 0;
    vote.ballot.sync.b32 %r1224, p, 0xffffffff;
    @!p not.b32 %r1224, %r1224;
}

	// end inline asm
	and.b32  	%r1241, %r1224, %r1240;
	mov.b32 	%r1229, 64;
	// begin inline asm
	{
    .reg .pred p;
    and.b32 %r1227, %r1231, %r1229;    setp.ne.u32 p, %r1227, 0;
    vote.ballot.sync.b32 %r1227, p, 0xffffffff;
    @!p not.b32 %r1227, %r1227;
}

	// end inline asm
	and.b32  	%r1242, %r1227, %r1241;
	mov.b32 	%r1232, 128;
	// begin inline asm
	{
    .reg .pred p;
    and.b32 %r1230, %r1231, %r1232;    setp.ne.u32 p, %r1230, 0;
    vote.ballot.sync.b32 %r1230, p, 0xffffffff;
    @!p not.b32 %r1230, %r1230;
}

	// end inline asm
	and.b32  	%r1243, %r1230, %r1242;
	clz.b32 	%r1244, %r1243;
	sub.s32 	%r282, 31, %r1244;
	and.b32  	%r1245, %r931, %r1243;
	popc.b32 	%r283, %r1245;
	setp.ne.s32 	%p178, %r460, %r282;
	mov.b32 	%r2391, 0;
	@%p178 bra 	$L__BB6_195;
	shl.b32 	%r1246, %r1231, 2;
	add.s32 	%r1247, %r236, %r1246;
	atom.shared.add.u32 	%r2391, [%r1247], %r283;
$L__BB6_195:
	ld.param.u32 	%r2258, [_ZN3cub18CUB_300001_SM_10006detail10radix_sort29DeviceRadixSortOnesweepKernelINS1_5radix10policy_hubIfjyE10Policy1000ELNS0_9SortOrderE0EfjyiiNS1_21identity_decomposer_tEEEvPT5_SB_PT3_PKSC_PT1_PKSG_PT2_PKSK_T4_iiT6__param_9];
	shfl.sync.idx.b32	%r1273|%p179, %r2391, %r282, 31, -1;
	add.s32 	%r286, %r283, %r1273;
	setp.eq.s32 	%p180, %r2375, 2147483647;
	selp.b32 	%r1274, -2147483648, %r2375, %p180;
	shr.u32 	%r1275, %r1274, %r2258;
	and.b32  	%r1270, %r1275, %r238;
	mov.b32 	%r1250, 1;
	// begin inline asm
	{
    .reg .pred p;
    and.b32 %r1248, %r1270, %r1250;    setp.ne.u32 p, %r1248, 0;
    vote.ballot.sync.b32 %r1248, p, 0xffffffff;
    @!p not.b32 %r1248, %r1248;
}

	// end inline asm
	mov.b32 	%r1253, 2;
	// begin inline asm
	{
    .reg .pred p;
    and.b32 %r1251, %r1270, %r1253;    setp.ne.u32 p, %r1251, 0;
    vote.ballot.sync.b32 %r1251, p, 0xffffffff;
    @!p not.b32 %r1251, %r1251;
}

	// end inline asm
	and.b32  	%r1276, %r1251, %r1248;
	mov.b32 	%r1256, 4;
	// begin inline asm
	{
    .reg .pred p;
    and.b32 %r1254, %r1270, %r1256;    setp.ne.u32 p, %r1254, 0;
    vote.ballot.sync.b32 %r1254, p, 0xffffffff;
    @!p not.b32 %r1254, %r1254;
}

	// end inline asm
	and.b32  	%r1277, %r1254, %r1276;
	mov.b32 	%r1259, 8;
	// begin inline asm
	{
    .reg .pred p;
    and.b32 %r1257, %r1270, %r1259;    setp.ne.u32 p, %r1257, 0;
    vote.ballot.sync.b32 %r1257, p, 0xffffffff;
    @!p not.b32 %r1257, %r1257;
}

	// end inline asm
	and.b32  	%r1278, %r1257, %r1277;
	mov.b32 	%r1262, 16;
	// begin inline asm
	{
    .reg .pred p;
    and.b32 %r1260, %r1270, %r1262;    setp.ne.u32 p, %r1260, 0;
    vote.ballot.sync.b32 %r1260, p, 0xffffffff;
    @!p not.b32 %r1260, %r1260;
}

	// end inline asm
	and.b32  	%r1279, %r1260, %r1278;
	mov.b32 	%r1265, 32;
	// begin inline asm
	{
    .reg .pred p;
    and.b32 %r1263, %r1270, %r1265;    setp.ne.u32 p, %r1263, 0;
    vote.ballot.sync.b32 %r1263, p, 0xffffffff;
    @!p not.b32 %r1263, %r1263;
}

	// end inline asm
	and.b32  	%r1280, %r1263, %r1279;
	mov.b32 	%r1268, 64;
	// begin inline asm
	{
    .reg .pred p;
    and.b32 %r1266, %r1270, %r1268;    setp.ne.u32 p, %r1266, 0;
    vote.ballot.sync.b32 %r1266, p, 0xffffffff;
    @!p not.b32 %r1266, %r1266;
}

	// end inline asm
	and.b32  	%r1281, %r1266, %r1280;
	mov.b32 	%r1271, 128;
	// begin inline asm
	{
    .reg .pred p;
    and.b32 %r1269, %r1270, %r1271;    setp.ne.u32 p, %r1269, 0;
    vote.ballot.sync.b32 %r1269, p, 0xffffffff;
    @!p not.b32 %r1269, %r1269;
}

	// end inline asm
	and.b32  	%r1282, %r1269, %r1281;
	clz.b32 	%r1283, %r1282;
	sub.s32 	%r288, 31, %r1283;
	and.b32  	%r1284, %r931, %r1282;
	popc.b32 	%r289, %r1284;
	setp.ne.s32 	%p181, %r460, %r288;
	mov.b32 	%r2392, 0;
	@%p181 bra 	$L__BB6_197;
	shl.b32 	%r1285, %r1270, 2;
	add.s32 	%r1286, %r236, %r1285;
	atom.shared.add.u32 	%r2392, [%r1286], %r289;
$L__BB6_197:
	ld.param.u32 	%r2259, [_ZN3cub18CUB_300001_SM_10006detail10radix_sort29DeviceRadixSortOnesweepKernelINS1_5radix10policy_hubIfjyE10Policy1000ELNS0_9SortOrderE0EfjyiiNS1_21identity_decomposer_tEEEvPT5_SB_PT3_PKSC_PT1_PKSG_PT2_PKSK_T4_iiT6__param_9];
	shfl.sync.idx.b32	%r1312|%p182, %r2392, %r288, 31, -1;
	add.s32 	%r292, %r289, %r1312;
	setp.eq.s32 	%p183, %r2374, 2147483647;
	selp.b32 	%r1313, -2147483648, %r2374, %p183;
	shr.u32 	%r1314, %r1313, %r2259;
	and.b32  	%r1309, %r1314, %r238;
	mov.b32 	%r1289, 1;
	// begin inline asm
	{
    .reg .pred p;
    and.b32 %r1287, %r1309, %r1289;    setp.ne.u32 p, %r1287, 0;
    vote.ballot.sync.b32 %r1287, p, 0xffffffff;
    @!p not.b32 %r1287, %r1287;
}

	// end inline asm
	mov.b32 	%r1292, 2;
	// begin inline asm
	{
    .reg .pred p;
    and.b32 %r1290, %r1309, %r1292;    setp.ne.u32 p, %r1290, 0;
    vote.ballot.sync.b32 %r1290, p, 0xffffffff;
    @!p not.b32 %r1290, %r1290;
}

	// end inline asm
	and.b32  	%r1315, %r1290, %r1287;
	mov.b32 	%r1295, 4;
	// begin inline asm
	{
    .reg .pred p;
    and.b32 %r1293, %r1309, %r1295;    setp.ne.u32 p, %r1293, 0;
    vote.ballot.sync.b32 %r1293, p, 0xffffffff;
    @!p not.b32 %r1293, %r1293;
}

	// end inline asm
	and.b32  	%r1316, %r1293, %r1315;
	mov.b32 	%r1298, 8;
	// begin inline asm
	{
    .reg .pred p;
    and.b32 %r1296, %r1309, %r1298;    setp.ne.u32 p, %r1296, 0;
    vote.ballot.sync.b32 %r1296, p, 0xffffffff;
    @!p not.b32 %r1296, %r1296;
}

	// end inline asm
	and.b32  	%r1317, %r1296, %r1316;
	mov.b32 	%r1301, 16;
	// begin inline asm
	{
    .reg .pred p;
    and.b32 %r1299, %r1309, %r1301;    setp.ne.u32 p, %r1299, 0;
    vote.ballot.sync.b32 %r1299, p, 0xffffffff;
    @!p not.b32 %r1299, %r1299;
}

	// end inline asm
	and.b32  	%r1318, %r1299, %r1317;
	mov.b32 	%r1304, 32;
	// begin inline asm
	{
    .reg .pred p;
    and.b32 %r1302, %r1309, %r1304;    setp.ne.u32 p, %r1302, 0;
    vote.ballot.sync.b32 %r1302, p, 0xffffffff;
    @!p not.b32 %r1302, %r1302;
}

	// end inline asm
	and.b32  	%r1319, %r1302, %r1318;
	mov.b32 	%r1307, 64;
	// begin inline asm
	{
    .reg .pred p;
    and.b32 %r1305, %r1309, %r1307;    setp.ne.u32 p, %r1305, 0;
    vote.ballot.sync.b32 %r1305, p, 0xffffffff;
    @!p not.b32 %r1305, %r1305;
}

	// end inline asm
	and.b32  	%r1320, %r1305, %r1319;
	mov.b32 	%r1310, 128;
	// begin inline asm
	{
    .reg .pred p;
    and.b32 %r1308, %r1309, %r1310;    setp.ne.u32 p, %r1308, 0;
    vote.ballot.sync.b32 %r1308, p, 0xffffffff;
    @!p not.b32 %r1308, %r1308;
}

	// end inline asm
	and.b32  	%r1321, %r1308, %r1320;
	clz.b32 	%r1322, %r1321;
	sub.s32 	%r294, 31, %r1322;
	and.b32  	%r1323, %r931, %r1321;
	popc.b32 	%r295, %r1323;
	setp.ne.s32 	%p184, %r460, %r294;
	mov.b32 	%r2393, 0;
	@%p184 bra 	$L__BB6_199;
	shl.b32 	%r1328, %r1309, 2;
	add.s32 	%r1329, %r236, %r1328;
	atom.shared.add.u32 	%r2393, [%r1329], %r295;
$L__BB6_199:
	ld.param.u32 	%r2260, [_ZN3cub18CUB_300001_SM_10006detail10radix_sort29DeviceRadixSortOnesweepKernelINS1_5radix10policy_hubIfjyE10Policy1000ELNS0_9SortOrderE0EfjyiiNS1_21identity_decomposer_tEEEvPT5_SB_PT3_PKSC_PT1_PKSG_PT2_PKSK_T4_iiT6__param_9];
	shfl.sync.idx.b32	%r1355|%p185, %r2393, %r294, 31, -1;
	add.s32 	%r298, %r295, %r1355;
	setp.eq.s32 	%p186, %r2373, 2147483647;
	selp.b32 	%r1356, -2147483648, %r2373, %p186;
	shr.u32 	%r1357, %r1356, %r2260;
	and.b32  	%r1352, %r1357, %r238;
	mov.b32 	%r1332, 1;
	// begin inline asm
	{
    .reg .pred p;
    and.b32 %r1330, %r1352, %r1332;    setp.ne.u32 p, %r1330, 0;
    vote.ballot.sync.b32 %r1330, p, 0xffffffff;
    @!p not.b32 %r1330, %r1330;
}

	// end inline asm
	mov.b32 	%r1335, 2;
	// begin inline asm
	{
    .reg .pred p;
    and.b32 %r1333, %r1352, %r1335;    setp.ne.u32 p, %r1333, 0;
    vote.ballot.sync.b32 %r1333, p, 0xffffffff;
    @!p not.b32 %r1333, %r1333;
}

	// end inline asm
	and.b32  	%r1358, %r1333, %r1330;
	mov.b32 	%r1338, 4;
	// begin inline asm
	{
    .reg .pred p;
    and.b32 %r1336, %r1352, %r1338;    setp.ne.u32 p, %r1336, 0;
    vote.ballot.sync.b32 %r1336, p, 0xffffffff;
    @!p not.b32 %r1336, %r1336;
}

	// end inline asm
	and.b32  	%r1359, %r1336, %r1358;
	mov.b32 	%r1341, 8;
	// begin inline asm
	{
    .reg .pred p;
    and.b32 %r1339, %r1352, %r1341;    setp.ne.u32 p, %r1339, 0;
    vote.ballot.sync.b32 %r1339, p, 0xffffffff;
    @!p not.b32 %r1339, %r1339;
}

	// end inline asm
	and.b32  	%r1360, %r1339, %r1359;
	mov.b32 	%r1344, 16;
	// begin inline asm
	{
    .reg .pred p;
    and.b32 %r1342, %r1352, %r1344;    setp.ne.u32 p, %r1342, 0;
    vote.ballot.sync.b32 %r1342, p, 0xffffffff;
    @!p not.b32 %r1342, %r1342;
}

	// end inline asm
	and.b32  	%r1361, %r1342, %r1360;
	mov.b32 	%r1347, 32;
	// begin inline asm
	{
    .reg .pred p;
    and.b32 %r1345, %r1352, %r1347;    setp.ne.u32 p, %r1345, 0;
    vote.ballot.sync.b32 %r1345, p, 0xffffffff;
    @!p not.b32 %r1345, %r1345;
}

	// end inline asm
	and.b32  	%r1362, %r1345, %r1361;
	mov.b32 	%r1350, 64;
	// begin inline asm
	{
    .reg .pred p;
    and.b32 %r1348, %r1352, %r1350;    setp.ne.u32 p, %r1348, 0;
    vote.ballot.sync.b32 %r1348, p, 0xffffffff;
    @!p not.b32 %r1348, %r1348;
}

	// end inline asm
	and.b32  	%r1363, %r1348, %r1362;
	mov.b32 	%r1353, 128;
	// begin inline asm
	{
    .reg .pred p;
    and.b32 %r1351, %r1352, %r1353;    setp.ne.u32 p, %r1351, 0;
    vote.ballot.sync.b32 %r1351, p, 0xffffffff;
    @!p not.b32 %r1351, %r1351;
}

	// end inline asm
	and.b32  	%r1364, %r1351, %r1363;
	clz.b32 	%r1365, %r1364;
	sub.s32 	%r300, 31, %r1365;
	and.b32  	%r1366, %r931, %r1364;
	popc.b32 	%r301, %r1366;
	setp.ne.s32 	%p187, %r460, %r300;
	mov.b32 	%r2394, 0;
	@%p187 bra 	$L__BB6_201;
	shl.b32 	%r1371, %r1352, 2;
	add.s32 	%r1372, %r236, %r1371;
	atom.shared.add.u32 	%r2394, [%r1372], %r301;
$L__BB6_201:
	ld.param.u32 	%r2261, [_ZN3cub18CUB_300001_SM_10006detail10radix_sort29DeviceRadixSortOnesweepKernelINS1_5radix10policy_hubIfjyE10Policy1000ELNS0_9SortOrderE0EfjyiiNS1_21identity_decomposer_tEEEvPT5_SB_PT3_PKSC_PT1_PKSG_PT2_PKSK_T4_iiT6__param_9];
	shfl.sync.idx.b32	%r1398|%p188, %r2394, %r300, 31, -1;
	add.s32 	%r304, %r301, %r1398;
	setp.eq.s32 	%p189, %r2372, 2147483647;
	selp.b32 	%r1399, -2147483648, %r2372, %p189;
	shr.u32 	%r1400, %r1399, %r2261;
	and.b32  	%r1395, %r1400, %r238;
	mov.b32 	%r1375, 1;
	// begin inline asm
	{
    .reg .pred p;
    and.b32 %r1373, %r1395, %r1375;    setp.ne.u32 p, %r1373, 0;
    vote.ballot.sync.b32 %r1373, p, 0xffffffff;
    @!p not.b32 %r1373, %r1373;
}

	// end inline asm
	mov.b32 	%r1378, 2;
	// begin inline asm
	{
    .reg .pred p;
    and.b32 %r1376, %r1395, %r1378;    setp.ne.u32 p, %r1376, 0;
    vote.ballot.sync.b32 %r1376, p, 0xffffffff;
    @!p not.b32 %r1376, %r1376;
}

	// end inline asm
	and.b32  	%r1401, %r1376, %r1373;
	mov.b32 	%r1381, 4;
	// begin inline asm
	{
    .reg .pred p;
    and.b32 %r1379, %r1395, %r1381;    setp.ne.u32 p, %r1379, 0;
    vote.ballot.sync.b32 %r1379, p, 0xffffffff;
    @!p not.b32 %r1379, %r1379;
}

	// end inline asm
	and.b32  	%r1402, %r1379, %r1401;
	mov.b32 	%r1384, 8;
	// begin inline asm
	{
    .reg .pred p;
    and.b32 %r1382, %r1395, %r1384;    setp.ne.u32 p, %r1382, 0;
    vote.ballot.sync.b32 %r1382, p, 0xffffffff;
    @!p not.b32 %r1382, %r1382;
}

	// end inline asm
	and.b32  	%r1403, %r1382, %r1402;
	mov.b32 	%r1387, 16;
	// begin inline asm
	{
    .reg .pred p;
    and.b32 %r1385, %r1395, %r1387;    setp.ne.u32 p, %r1385, 0;
    vote.ballot.sync.b32 %r1385, p, 0xffffffff;
    @!p not.b32 %r1385, %r1385;
}

	// end inline asm
	and.b32  	%r1404, %r1385, %r1403;
	mov.b32 	%r1390, 32;
	// begin inline asm
	{
    .reg .pred p;
    and.b32 %r1388, %r1395, %r1390;    setp.ne.u32 p, %r1388, 0;
    vote.ballot.sync.b32 %r1388, p, 0xffffffff;
    @!p not.b32 %r1388, %r1388;
}

	// end inline asm
	and.b32  	%r1405, %r1388, %r1404;
	mov.b32 	%r1393, 64;
	// begin inline asm
	{
    .reg .pred p;
    and.b32 %r1391, %r1395, %r1393;    setp.ne.u32 p, %r1391, 0;
    vote.ballot.sync.b32 %r1391, p, 0xffffffff;
    @!p not.b32 %r1391, %r1391;
}

	// end inline asm
	and.b32  	%r1406, %r1391, %r1405;
	mov.b32 	%r1396, 128;
	// begin inline asm
	{
    .reg .pred p;
    and.b32 %r1394, %r1395, %r1396;    setp.ne.u32 p, %r1394, 0;
    vote.ballot.sync.b32 %r1394, p, 0xffffffff;
    @!p not.b32 %r1394, %r1394;
}

	// end inline asm
	and.b32  	%r1407, %r1394, %r1406;
	clz.b32 	%r1408, %r1407;
	sub.s32 	%r306, 31, %r1408;
	and.b32  	%r1409, %r931, %r1407;
	popc.b32 	%r307, %r1409;
	setp.ne.s32 	%p190, %r460, %r306;
	mov.b32 	%r2395, 0;
	@%p190 bra 	$L__BB6_203;
	shl.b32 	%r1414, %r1395, 2;
	add.s32 	%r1415, %r236, %r1414;
	atom.shared.add.u32 	%r2395, [%r1415], %r307;
$L__BB6_203:
	ld.param.u32 	%r2262, [_ZN3cub18CUB_300001_SM_10006detail10radix_sort29DeviceRadixSortOnesweepKernelINS1_5radix10policy_hubIfjyE10Policy1000ELNS0_9SortOrderE0EfjyiiNS1_21identity_decomposer_tEEEvPT5_SB_PT3_PKSC_PT1_PKSG_PT2_PKSK_T4_iiT6__param_9];
	shfl.sync.idx.b32	%r1441|%p191, %r2395, %r306, 31, -1;
	add.s32 	%r310, %r307, %r1441;
	setp.eq.s32 	%p192, %r2371, 2147483647;
	selp.b32 	%r1442, -2147483648, %r2371, %p192;
	shr.u32 	%r1443, %r1442, %r2262;
	and.b32  	%r1438, %r1443, %r238;
	mov.b32 	%r1418, 1;
	// begin inline asm
	{
    .reg .pred p;
    and.b32 %r1416, %r1438, %r1418;    setp.ne.u32 p, %r1416, 0;
    vote.ballot.sync.b32 %r1416, p, 0xffffffff;
    @!p not.b32 %r1416, %r1416;
}

	// end inline asm
	mov.b32 	%r1421, 2;
	// begin inline asm
	{
    .reg .pred p;
    and.b32 %r1419, %r1438, %r1421;    setp.ne.u32 p, %r1419, 0;
    vote.ballot.sync.b32 %r1419, p, 0xffffffff;
    @!p not.b32 %r1419, %r1419;
}

	// end inline asm
	and.b32  	%r1444, %r1419, %r1416;
	mov.b32 	%r1424, 4;
	// begin inline asm
	{
    .reg .pred p;
    and.b32 %r1422, %r1438, %r1424;    setp.ne.u32 p, %r1422, 0;
    vote.ballot.sync.b32 %r1422, p, 0xffffffff;
    @!p not.b32 %r1422, %r1422;
}

	// end inline asm
	and.b32  	%r1445, %r1422, %r1444;
	mov.b32 	%r1427, 8;
	// begin inline asm
	{
    .reg .pred p;
    and.b32 %r1425, %r1438, %r1427;    setp.ne.u32 p, %r1425, 0;
    vote.ballot.sync.b32 %r1425, p, 0xffffffff;
    @!p not.b32 %r1425, %r1425;
}

	// end inline asm
	and.b32  	%r1446, %r1425, %r1445;
	mov.b32 	%r1430, 16;
	// begin inline asm
	{
    .reg .pred p;
    and.b32 %r1428, %r1438, %r1430;    setp.ne.u32 p, %r1428, 0;
    vote.ballot.sync.b32 %r1428, p, 0xffffffff;
    @!p not.b32 %r1428, %r1428;
}

	// end inline asm
	and.b32  	%r1447, %r1428, %r1446;
	mov.b32 	%r1433, 32;
	// begin inline asm
	{
    .reg .pred p;
    and.b32 %r1431, %r1438, %r1433;    setp.ne.u32 p, %r1431, 0;
    vote.ballot.sync.b32 %r1431, p, 0xffffffff;
    @!p not.b32 %r1431, %r1431;
}

	// end inline asm
	and.b32  	%r1448, %r1431, %r1447;
	mov.b32 	%r1436, 64;
	// begin inline asm
	{
    .reg .pred p;
    and.b32 %r1434, %r1438, %r1436;    setp.ne.u32 p, %r1434, 0;
    vote.ballot.sync.b32 %r1434, p, 0xffffffff;
    @!p not.b32 %r1434, %r1434;
}

	// end inline asm
	and.b32  	%r1449, %r1434, %r1448;
	mov.b32 	%r1439, 128;
	// begin inline asm
	{
    .reg .pred p;
    and.b32 %r1437, %r1438, %r1439;    setp.ne.u32 p, %r1437, 0;
    vote.ballot.sync.b32 %r1437, p, 0xffffffff;
    @!p not.b32 %r1437, %r1437;
}

	// end inline asm
	and.b32  	%r1450, %r1437, %r1449;
	clz.b32 	%r1451, %r1450;
	sub.s32 	%r312, 31, %r1451;
	and.b32  	%r1452, %r931, %r1450;
	popc.b32 	%r313, %r1452;
	setp.ne.s32 	%p193, %r460, %r312;
	mov.b32 	%r2396, 0;
	@%p193 bra 	$L__BB6_205;
	shl.b32 	%r1457, %r1438, 2;
	add.s32 	%r1458, %r236, %r1457;
	atom.shared.add.u32 	%r2396, [%r1458], %r313;
$L__BB6_205:
	ld.param.u32 	%r2263, [_ZN3cub18CUB_300001_SM_10006detail10radix_sort29DeviceRadixSortOnesweepKernelINS1_5radix10policy_hubIfjyE10Policy1000ELNS0_9SortOrderE0EfjyiiNS1_21identity_decomposer_tEEEvPT5_SB_PT3_PKSC_PT1_PKSG_PT2_PKSK_T4_iiT6__param_9];
	shfl.sync.idx.b32	%r1484|%p194, %r2396, %r312, 31, -1;
	add.s32 	%r316, %r313, %r1484;
	setp.eq.s32 	%p195, %r2370, 2147483647;
	selp.b32 	%r1485, -2147483648, %r2370, %p195;
	shr.u32 	%r1486, %r1485, %r2263;
	and.b32  	%r1481, %r1486, %r238;
	mov.b32 	%r1461, 1;
	// begin inline asm
	{
    .reg .pred p;
    and.b32 %r1459, %r1481, %r1461;    setp.ne.u32 p, %r1459, 0;
    vote.ballot.sync.b32 %r1459, p, 0xffffffff;
    @!p not.b32 %r1459, %r1459;
}

	// end inline asm
	mov.b32 	%r1464, 2;
	// begin inline asm
	{
    .reg .pred p;
    and.b32 %r1462, %r1481, %r1464;    setp.ne.u32 p, %r1462, 0;
    vote.ballot.sync.b32 %r1462, p, 0xffffffff;
    @!p not.b32 %r1462, %r1462;
}

	// end inline asm
	and.b32  	%r1487, %r1462, %r1459;
	mov.b32 	%r1467, 4;
	// begin inline asm
	{
    .reg .pred p;
    and.b32 %r1465, %r1481, %r1467;    setp.ne.u32 p, %r1465, 0;
    vote.ballot.sync.b32 %r1465, p, 0xffffffff;
    @!p not.b32 %r1465, %r1465;
}

	// end inline asm
	and.b32  	%r1488, %r1465, %r1487;
	mov.b32 	%r1470, 8;
	// begin inline asm
	{
    .reg .pred p;
    and.b32 %r1468, %r1481, %r1470;    setp.ne.u32 p, %r1468, 0;
    vote.ballot.sync.b32 %r1468, p, 0xffffffff;
    @!p not.b32 %r1468, %r1468;
}

	// end inline asm
	and.b32  	%r1489, %r1468, %r1488;
	mov.b32 	%r1473, 16;
	// begin inline asm
	{
    .reg .pred p;
    and.b32 %r1471, %r1481, %r1473;    setp.ne.u32 p, %r1471, 0;
    vote.ballot.sync.b32 %r1471, p, 0xffffffff;
    @!p not.b32 %r1471, %r1471;
}

	// end inline asm
	and.b32  	%r1490, %r1471, %r1489;
	mov.b32 	%r1476, 32;
	// begin inline asm
	{
    .reg .pred p;
    and.b32 %r1474, %r1481, %r1476;    setp.ne.u32 p, %r1474, 0;
    vote.ballot.sync.b32 %r1474, p, 0xffffffff;
    @!p not.b32 %r1474, %r1474;
}

	// end inline asm
	and.b32  	%r1491, %r1474, %r1490;
	mov.b32 	%r1479, 64;
	// begin inline asm
	{
    .reg .pred p;
    and.b32 %r1477, %r1481, %r1479;    setp.ne.u32 p, %r1477, 0;
    vote.ballot.sync.b32 %r1477, p, 0xffffffff;
    @!p not.b32 %r1477, %r1477;
}

	// end inline asm
	and.b32  	%r1492, %r1477, %r1491;
	mov.b32 	%r1482, 128;
	// begin inline asm
	{
    .reg .pred p;
    and.b32 %r1480, %r1481, %r1482;    setp.ne.u32 p, %r1480, 0;
    vote.ballot.sync.b32 %r1480, p, 0xffffffff;
    @!p not.b32 %r1480, %r1480;
}

	// end inline asm
	and.b32  	%r1493, %r1480, %r1492;
	clz.b32 	%r1494, %r1493;
	sub.s32 	%r318, 31, %r1494;
	and.b32  	%r1495, %r931, %r1493;
	popc.b32 	%r319, %r1495;
	setp.ne.s32 	%p196, %r460, %r318;
	mov.b32 	%r2397, 0;
	@%p196 bra 	$L__BB6_207;
	shl.b32 	%r1500, %r1481, 2;
	add.s32 	%r1501, %r236, %r1500;
	atom.shared.add.u32 	%r2397, [%r1501], %r319;
$L__BB6_207:
	ld.param.u32 	%r2264, [_ZN3cub18CUB_300001_SM_10006detail10radix_sort29DeviceRadixSortOnesweepKernelINS1_5radix10policy_hubIfjyE10Policy1000ELNS0_9SortOrderE0EfjyiiNS1_21identity_decomposer_tEEEvPT5_SB_PT3_PKSC_PT1_PKSG_PT2_PKSK_T4_iiT6__param_9];
	shfl.sync.idx.b32	%r1527|%p197, %r2397, %r318, 31, -1;
	add.s32 	%r322, %r319, %r1527;
	setp.eq.s32 	%p198, %r2369, 2147483647;
	selp.b32 	%r1528, -2147483648, %r2369, %p198;
	shr.u32 	%r1529, %r1528, %r2264;
	and.b32  	%r1524, %r1529, %r238;
	mov.b32 	%r1504, 1;
	// begin inline asm
	{
    .reg .pred p;
    and.b32 %r1502, %r1524, %r1504;    setp.ne.u32 p, %r1502, 0;
    vote.ballot.sync.b32 %r1502, p, 0xffffffff;
    @!p not.b32 %r1502, %r1502;
}

	// end inline asm
	mov.b32 	%r1507, 2;
	// begin inline asm
	{
    .reg .pred p;
    and.b32 %r1505, %r1524, %r1507;    setp.ne.u32 p, %r1505, 0;
    vote.ballot.sync.b32 %r1505, p, 0xffffffff;
    @!p not.b32 %r1505, %r1505;
}

	// end inline asm
	and.b32  	%r1530, %r1505, %r1502;
	mov.b32 	%r1510, 4;
	// begin inline asm
	{
    .reg .pred p;
    and.b32 %r1508, %r1524, %r1510;    setp.ne.u32 p, %r1508, 0;
    vote.ballot.sync.b32 %r1508, p, 0xffffffff;
    @!p not.b32 %r1508, %r1508;
}

	// end inline asm
	and.b32  	%r1531, %r1508, %r1530;
	mov.b32 	%r1513, 8;
	// begin inline asm
	{
    .reg .pred p;
    and.b32 %r1511, %r1524, %r1513;    setp.ne.u32 p, %r1511, 0;
    vote.ballot.sync.b32 %r1511, p, 0xffffffff;
    @!p not.b32 %r1511, %r1511;
}

	// end inline asm
	and.b32  	%r1532, %r1511, %r1531;
	mov.b32 	%r1516, 16;
	// begin inline asm
	{
    .reg .pred p;
    and.b32 %r1514, %r1524, %r1516;    setp.ne.u32 p, %r1514, 0;
    vote.ballot.sync.b32 %r1514, p, 0xffffffff;
    @!p not.b32 %r1514, %r1514;
}

	// end inline asm
	and.b32  	%r1533, %r1514, %r1532;
	mov.b32 	%r1519, 32;
	// begin inline asm
	{
    .reg .pred p;
    and.b32 %r1517, %r1524, %r1519;    setp.ne.u32 p, %r1517, 0;
    vote.ballot.sync.b32 %r1517, p, 0xffffffff;
    @!p not.b32 %r1517, %r1517;
}

	// end inline asm
	and.b32  	%r1534, %r1517, %r1533;
	mov.b32 	%r1522, 64;
	// begin inline asm
	{
    .reg .pred p;
    and.b32 %r1520, %r1524, %r1522;    setp.ne.u32 p, %r1520, 0;
    vote.ballot.sync.b32 %r1520, p, 0xffffffff;
    @!p not.b32 %r1520, %r1520;
}

	// end inline asm
	and.b32  	%r1535, %r1520, %r1534;
	mov.b32 	%r1525, 128;
	// begin inline asm
	{
    .reg .pred p;
    and.b32 %r1523, %r1524, %r1525;    setp.ne.u32 p, %r1523, 0;
    vote.ballot.sync.b32 %r1523, p, 0xffffffff;
    @!p not.b32 %r1523, %r1523;
}

	// end inline asm
	and.b32  	%r1536, %r1523, %r1535;
	clz.b32 	%r1537, %r1536;
	sub.s32 	%r324, 31, %r1537;
	and.b32  	%r1538, %r931, %r1536;
	popc.b32 	%r325, %r1538;
	setp.ne.s32 	%p199, %r460, %r324;
	mov.b32 	%r2398, 0;
	@%p199 bra 	$L__BB6_209;
	shl.b32 	%r1543, %r1524, 2;
	add.s32 	%r1544, %r236, %r1543;
	atom.shared.add.u32 	%r2398, [%r1544], %r325;
$L__BB6_209:
	ld.param.u32 	%r2265, [_ZN3cub18CUB_300001_SM_10006detail10radix_sort29DeviceRadixSortOnesweepKernelINS1_5radix10policy_hubIfjyE10Policy1000ELNS0_9SortOrderE0EfjyiiNS1_21identity_decomposer_tEEEvPT5_SB_PT3_PKSC_PT1_PKSG_PT2_PKSK_T4_iiT6__param_9];
	shfl.sync.idx.b32	%r1570|%p200, %r2398, %r324, 31, -1;
	add.s32 	%r328, %r325, %r1570;
	setp.eq.s32 	%p201, %r2368, 2147483647;
	selp.b32 	%r1571, -2147483648, %r2368, %p201;
	shr.u32 	%r1572, %r1571, %r2265;
	and.b32  	%r1567, %r1572, %r238;
	mov.b32 	%r1547, 1;
	// begin inline asm
	{
    .reg .pred p;
    and.b32 %r1545, %r1567, %r1547;    setp.ne.u32 p, %r1545, 0;
    vote.ballot.sync.b32 %r1545, p, 0xffffffff;
    @!p not.b32 %r1545, %r1545;
}

	// end inline asm
	mov.b32 	%r1550, 2;
	// begin inline asm
	{
    .reg .pred p;
    and.b32 %r1548, %r1567, %r1550;    setp.ne.u32 p, %r1548, 0;
    vote.ballot.sync.b32 %r1548, p, 0xffffffff;
    @!p not.b32 %r1548, %r1548;
}

	// end inline asm
	and.b32  	%r1573, %r1548, %r1545;
	mov.b32 	%r1553, 4;
	// begin inline asm
	{
    .reg .pred p;
    and.b32 %r1551, %r1567, %r1553;    setp.ne.u32 p, %r1551, 0;
    vote.ballot.sync.b32 %r1551, p, 0xffffffff;
    @!p not.b32 %r1551, %r1551;
}

	// end inline asm
	and.b32  	%r1574, %r1551, %r1573;
	mov.b32 	%r1556, 8;
	// begin inline asm
	{
    .reg .pred p;
    and.b32 %r1554, %r1567, %r1556;    setp.ne.u32 p, %r1554, 0;
    vote.ballot.sync.b32 %r1554, p, 0xffffffff;
    @!p not.b32 %r1554, %r1554;
}

	// end inline asm
	and.b32  	%r1575, %r1554, %r1574;
	mov.b32 	%r1559, 16;
	// begin inline asm
	{
    .reg .pred p;
    and.b32 %r1557, %r1567, %r1559;    setp.ne.u32 p, %r1557, 0;
    vote.ballot.sync.b32 %r1557, p, 0xffffffff;
    @!p not.b32 %r1557, %r1557;
}

	// end inline asm
	and.b32  	%r1576, %r1557, %r1575;
	mov.b32 	%r1562, 32;
	// begin inline asm
	{
    .reg .pred p;
    and.b32 %r1560, %r1567, %r1562;    setp.ne.u32 p, %r1560, 0;
    vote.ballot.sync.b32 %r1560, p, 0xffffffff;
    @!p not.b32 %r1560, %r1560;
}

	// end inline asm
	and.b32  	%r1577, %r1560, %r1576;
	mov.b32 	%r1565, 64;
	// begin inline asm
	{
    .reg .pred p;
    and.b32 %r1563, %r1567, %r1565;    setp.ne.u32 p, %r1563, 0;
    vote.ballot.sync.b32 %r1563, p, 0xffffffff;
    @!p not.b32 %r1563, %r1563;
}

	// end inline asm
	and.b32  	%r1578, %r1563, %r1577;
	mov.b32 	%r1568, 128;
	// begin inline asm
	{
    .reg .pred p;
    and.b32 %r1566, %r1567, %r1568;    setp.ne.u32 p, %r1566, 0;
    vote.ballot.sync.b32 %r1566, p, 0xffffffff;
    @!p not.b32 %r1566, %r1566;
}

	// end inline asm
	and.b32  	%r1579, %r1566, %r1578;
	clz.b32 	%r1580, %r1579;
	sub.s32 	%r330, 31, %r1580;
	and.b32  	%r1581, %r931, %r1579;
	popc.b32 	%r331, %r1581;
	setp.ne.s32 	%p202, %r460, %r330;
	mov.b32 	%r2399, 0;
	@%p202 bra 	$L__BB6_211;
	shl.b32 	%r1582, %r1, 5;
	and.b32  	%r1583, %r1582, 31744;
	add.s32 	%r1585, %r524, %r1583;
	shl.b32 	%r1586, %r1567, 2;
	add.s32 	%r1587, %r1585, %r1586;
	atom.shared.add.u32 	%r2399, [%r1587], %r331;
$L__BB6_211:
	ld.param.u32 	%r2266, [_ZN3cub18CUB_300001_SM_10006detail10radix_sort29DeviceRadixSortOnesweepKernelINS1_5radix10policy_hubIfjyE10Policy1000ELNS0_9SortOrderE0EfjyiiNS1_21identity_decomposer_tEEEvPT5_SB_PT3_PKSC_PT1_PKSG_PT2_PKSK_T4_iiT6__param_9];
	shfl.sync.idx.b32	%r1613|%p203, %r2399, %r330, 31, -1;
	add.s32 	%r334, %r331, %r1613;
	setp.eq.s32 	%p204, %r2367, 2147483647;
	selp.b32 	%r1614, -2147483648, %r2367, %p204;
	shr.u32 	%r1615, %r1614, %r2266;
	and.b32  	%r1610, %r1615, %r238;
	mov.b32 	%r1590, 1;
	// begin inline asm
	{
    .reg .pred p;
    and.b32 %r1588, %r1610, %r1590;    setp.ne.u32 p, %r1588, 0;
    vote.ballot.sync.b32 %r1588, p, 0xffffffff;
    @!p not.b32 %r1588, %r1588;
}

	// end inline asm
	mov.b32 	%r1593, 2;
	// begin inline asm
	{
    .reg .pred p;
    and.b32 %r1591, %r1610, %r1593;    setp.ne.u32 p, %r1591, 0;
    vote.ballot.sync.b32 %r1591, p, 0xffffffff;
    @!p not.b32 %r1591, %r1591;
}

	// end inline asm
	and.b32  	%r1616, %r1591, %r1588;
	mov.b32 	%r1596, 4;
	// begin inline asm
	{
    .reg .pred p;
    and.b32 %r1594, %r1610, %r1596;    setp.ne.u32 p, %r1594, 0;
    vote.ballot.sync.b32 %r1594, p, 0xffffffff;
    @!p not.b32 %r1594, %r1594;
}

	// end inline asm
	and.b32  	%r1617, %r1594, %r1616;
	mov.b32 	%r1599, 8;
	// begin inline asm
	{
    .reg .pred p;
    and.b32 %r1597, %r1610, %r1599;    setp.ne.u32 p, %r1597, 0;
    vote.ballot.sync.b32 %r1597, p, 0xffffffff;
    @!p not.b32 %r1597, %r1597;
}

	// end inline asm
	and.b32  	%r1618, %r1597, %r1617;
	mov.b32 	%r1602, 16;
	// begin inline asm
	{
    .reg .pred p;
    and.b32 %r1600, %r1610, %r1602;    setp.ne.u32 p, %r1600, 0;
    vote.ballot.sync.b32 %r1600, p, 0xffffffff;
    @!p not.b32 %r1600, %r1600;
}

	// end inline asm
	and.b32  	%r1619, %r1600, %r1618;
	mov.b32 	%r1605, 32;
	// begin inline asm
	{
    .reg .pred p;
    and.b32 %r1603, %r1610, %r1605;    setp.ne.u32 p, %r1603, 0;
    vote.ballot.sync.b32 %r1603, p, 0xffffffff;
    @!p not.b32 %r1603, %r1603;
}

	// end inline asm
	and.b32  	%r1620, %r1603, %r1619;
	mov.b32 	%r1608, 64;
	// begin inline asm
	{
    .reg .pred p;
    and.b32 %r1606, %r1610, %r1608;    setp.ne.u32 p, %r1606, 0;
    vote.ballot.sync.b32 %r1606, p, 0xffffffff;
    @!p not.b32 %r1606, %r1606;
}

	// end inline asm
	and.b32  	%r1621, %r1606, %r1620;
	mov.b32 	%r1611, 128;
	// begin inline asm
	{
    .reg .pred p;
    and.b32 %r1609, %r1610, %r1611;    setp.ne.u32 p, %r1609, 0;
    vote.ballot.sync.b32 %r1609, p, 0xffffffff;
    @!p not.b32 %r1609, %r1609;
}

	// end inline asm
	and.b32  	%r1622, %r1609, %r1621;
	clz.b32 	%r1623, %r1622;
	sub.s32 	%r336, 31, %r1623;
	and.b32  	%r1624, %r931, %r1622;
	popc.b32 	%r337, %r1624;
	setp.ne.s32 	%p205, %r460, %r336;
	mov.b32 	%r2400, 0;
	@%p205 bra 	$L__BB6_213;
	shl.b32 	%r1629, %r1610, 2;
	add.s32 	%r1630, %r236, %r1629;
	atom.shared.add.u32 	%r2400, [%r1630], %r337;
$L__BB6_213:
	setp.gt.u32 	%p206, %r1, 255;
	shfl.sync.idx.b32	%r1631|%p207, %r2400, %r336, 31, -1;
	add.s32 	%r1632, %r337, %r1631;
	bar.sync 	0;
	shl.b32 	%r1633, %r244, 2;
	add.s32 	%r340, %r524, %r1633;
	st.shared.u32 	[%r340+-4], %r2383;
	shl.b32 	%r1635, %r250, 2;
	add.s32 	%r341, %r524, %r1635;
	st.shared.u32 	[%r341+-4], %r2382;
	shl.b32 	%r1636, %r256, 2;
	add.s32 	%r342, %r524, %r1636;
	st.shared.u32 	[%r342+-4], %r2381;
	shl.b32 	%r1637, %r262, 2;
	add.s32 	%r343, %r524, %r1637;
	st.shared.u32 	[%r343+-4], %r2380;
	shl.b32 	%r1638, %r268, 2;
	add.s32 	%r344, %r524, %r1638;
	st.shared.u32 	[%r344+-4], %r2379;
	shl.b32 	%r1639, %r274, 2;
	add.s32 	%r345, %r524, %r1639;
	st.shared.u32 	[%r345+-4], %r2378;
	shl.b32 	%r1640, %r280, 2;
	add.s32 	%r346, %r524, %r1640;
	st.shared.u32 	[%r346+-4], %r2377;
	shl.b32 	%r1641, %r286, 2;
	add.s32 	%r347, %r524, %r1641;
	st.shared.u32 	[%r347+-4], %r2376;
	shl.b32 	%r1642, %r292, 2;
	add.s32 	%r348, %r524, %r1642;
	st.shared.u32 	[%r348+-4], %r2375;
	shl.b32 	%r1643, %r298, 2;
	add.s32 	%r349, %r524, %r1643;
	st.shared.u32 	[%r349+-4], %r2374;
	shl.b32 	%r1644, %r304, 2;
	add.s32 	%r350, %r524, %r1644;
	st.shared.u32 	[%r350+-4], %r2373;
	shl.b32 	%r1645, %r310, 2;
	add.s32 	%r351, %r524, %r1645;
	st.shared.u32 	[%r351+-4], %r2372;
	shl.b32 	%r1646, %r316, 2;
	add.s32 	%r352, %r524, %r1646;
	st.shared.u32 	[%r352+-4], %r2371;
	shl.b32 	%r1647, %r322, 2;
	add.s32 	%r353, %r524, %r1647;
	st.shared.u32 	[%r353+-4], %r2370;
	shl.b32 	%r1648, %r328, 2;
	add.s32 	%r354, %r524, %r1648;
	st.shared.u32 	[%r354+-4], %r2369;
	shl.b32 	%r1649, %r334, 2;
	add.s32 	%r355, %r524, %r1649;
	st.shared.u32 	[%r355+-4], %r2368;
	shl.b32 	%r1650, %r1632, 2;
	add.s32 	%r356, %r524, %r1650;
	st.shared.u32 	[%r356+-4], %r2367;
	shl.b32 	%r1651, %r1, 3;
	add.s32 	%r1652, %r524, %r1651;
	add.s32 	%r357, %r1652, 26112;
	@%p206 bra 	$L__BB6_221;
	ld.param.u64 	%rd437, [_ZN3cub18CUB_300001_SM_10006detail10radix_sort29DeviceRadixSortOnesweepKernelINS1_5radix10policy_hubIfjyE10Policy1000ELNS0_9SortOrderE0EfjyiiNS1_21identity_decomposer_tEEEvPT5_SB_PT3_PKSC_PT1_PKSG_PT2_PKSK_T4_iiT6__param_3];
	cvta.to.global.u64 	%rd94, %rd437;
	shl.b64 	%rd95, %rd9, 3;
	add.s64 	%rd96, %rd94, %rd95;
	ld.global.u64 	%rd97, [%rd96];
	cvt.s64.s32 	%rd98, %r235;
	sub.s64 	%rd456, %rd97, %rd98;
	st.shared.u64 	[%r357], %rd456;
	setp.lt.s32 	%p208, %r4, 1;
	mov.u32 	%r2404, %r2329;
	@%p208 bra 	$L__BB6_220;
	mov.b32 	%r2402, -1;
	mov.u32 	%r2401, %r4;
	mov.u32 	%r2404, %r2329;
$L__BB6_216:
	ld.param.u64 	%rd430, [_ZN3cub18CUB_300001_SM_10006detail10radix_sort29DeviceRadixSortOnesweepKernelINS1_5radix10policy_hubIfjyE10Policy1000ELNS0_9SortOrderE0EfjyiiNS1_21identity_decomposer_tEEEvPT5_SB_PT3_PKSC_PT1_PKSG_PT2_PKSK_T4_iiT6__param_0];
	add.s32 	%r361, %r2401, -1;
	shl.b32 	%r1654, %r361, 8;
	add.s32 	%r1655, %r1654, %r1;
	cvta.to.global.u64 	%rd99, %rd430;
	mul.wide.s32 	%rd100, %r1655, 4;
	add.s64 	%rd19, %rd99, %rd100;
$L__BB6_217:
	membar.cta;
	ld.volatile.global.u32 	%r362, [%rd19];
	setp.eq.s32 	%p209, %r362, 0;
	@%p209 bra 	$L__BB6_217;
	and.b32  	%r1656, %r362, 1073741823;
	add.s32 	%r2404, %r1656, %r2404;
	setp.gt.s32 	%p210, %r362, -1;
	vote.sync.ballot.b32 	%r2402, %p210, %r2402;
	setp.gt.u32 	%p212, %r2401, 1;
	and.pred  	%p213, %p210, %p212;
	mov.u32 	%r2401, %r361;
	@%p213 bra 	$L__BB6_216;
	ld.shared.u64 	%rd456, [%r357];
$L__BB6_220:
	ld.param.u64 	%rd431, [_ZN3cub18CUB_300001_SM_10006detail10radix_sort29DeviceRadixSortOnesweepKernelINS1_5radix10policy_hubIfjyE10Policy1000ELNS0_9SortOrderE0EfjyiiNS1_21identity_decomposer_tEEEvPT5_SB_PT3_PKSC_PT1_PKSG_PT2_PKSK_T4_iiT6__param_0];
	or.b32  	%r1657, %r2404, -2147483648;
	cvta.to.global.u64 	%rd101, %rd431;
	add.s64 	%rd103, %rd101, %rd59;
	st.volatile.global.u32 	[%rd103], %r1657;
	sub.s32 	%r1660, %r2404, %r2329;
	cvt.s64.s32 	%rd104, %r1660;
	add.s64 	%rd105, %rd456, %rd104;
	st.shared.u64 	[%r357], %rd105;
$L__BB6_221:
	ld.param.u32 	%r2242, [_ZN3cub18CUB_300001_SM_10006detail10radix_sort29DeviceRadixSortOnesweepKernelINS1_5radix10policy_hubIfjyE10Policy1000ELNS0_9SortOrderE0EfjyiiNS1_21identity_decomposer_tEEEvPT5_SB_PT3_PKSC_PT1_PKSG_PT2_PKSK_T4_iiT6__param_8];
	ld.param.u64 	%rd434, [_ZN3cub18CUB_300001_SM_10006detail10radix_sort29DeviceRadixSortOnesweepKernelINS1_5radix10policy_hubIfjyE10Policy1000ELNS0_9SortOrderE0EfjyiiNS1_21identity_decomposer_tEEEvPT5_SB_PT3_PKSC_PT1_PKSG_PT2_PKSK_T4_iiT6__param_2];
	setp.gt.u32 	%p214, %r1, 255;
	mad.lo.s32 	%r366, %r4, 6528, 6528;
	setp.lt.s32 	%p215, %r366, %r2242;
	setp.eq.s64 	%p216, %rd434, 0;
	or.pred  	%p217, %p216, %p215;
	or.pred  	%p218, %p214, %p217;
	@%p218 bra 	$L__BB6_223;
	ld.param.u64 	%rd435, [_ZN3cub18CUB_300001_SM_10006detail10radix_sort29DeviceRadixSortOnesweepKernelINS1_5radix10policy_hubIfjyE10Policy1000ELNS0_9SortOrderE0EfjyiiNS1_21identity_decomposer_tEEEvPT5_SB_PT3_PKSC_PT1_PKSG_PT2_PKSK_T4_iiT6__param_2];
	ld.shared.u64 	%rd106, [%r357];
	cvt.s64.s32 	%rd107, %r2329;
	cvt.s64.s32 	%rd108, %r235;
	add.s64 	%rd109, %rd108, %rd107;
	add.s64 	%rd110, %rd109, %rd106;
	cvta.to.global.u64 	%rd111, %rd435;
	shl.b64 	%rd112, %rd9, 3;
	add.s64 	%rd113, %rd111, %rd112;
	st.global.u64 	[%rd113], %rd110;
$L__BB6_223:
	ld.param.u32 	%r2243, [_ZN3cub18CUB_300001_SM_10006detail10radix_sort29DeviceRadixSortOnesweepKernelINS1_5radix10policy_hubIfjyE10Policy1000ELNS0_9SortOrderE0EfjyiiNS1_21identity_decomposer_tEEEvPT5_SB_PT3_PKSC_PT1_PKSG_PT2_PKSK_T4_iiT6__param_8];
	ld.param.u64 	%rd438, [_ZN3cub18CUB_300001_SM_10006detail10radix_sort29DeviceRadixSortOnesweepKernelINS1_5radix10policy_hubIfjyE10Policy1000ELNS0_9SortOrderE0EfjyiiNS1_21identity_decomposer_tEEEvPT5_SB_PT3_PKSC_PT1_PKSG_PT2_PKSK_T4_iiT6__param_4];
	cvta.to.global.u64 	%rd22, %rd438;
	setp.gt.s32 	%p219, %r366, %r2243;
	bar.sync 	0;
	@%p219 bra 	$L__BB6_225;
	ld.param.u32 	%r2267, [_ZN3cub18CUB_300001_SM_10006detail10radix_sort29DeviceRadixSortOnesweepKernelINS1_5radix10policy_hubIfjyE10Policy1000ELNS0_9SortOrderE0EfjyiiNS1_21identity_decomposer_tEEEvPT5_SB_PT3_PKSC_PT1_PKSG_PT2_PKSK_T4_iiT6__param_9];
	ld.shared.u32 	%r1663, [%r118];
	setp.eq.s32 	%p220, %r1663, 2147483647;
	selp.b32 	%r1664, -2147483648, %r1663, %p220;
	shr.u32 	%r1665, %r1664, %r2267;
	and.b32  	%r1666, %r1665, %r238;
	shl.b32 	%r1667, %r1666, 3;
	add.s32 	%r1669, %r524, 26112;
	add.s32 	%r1670, %r1669, %r1667;
	ld.shared.u64 	%rd114, [%r1670];
	add.s64 	%rd115, %rd114, %rd9;
	setp.gt.s32 	%p221, %r1663, -1;
	selp.b32 	%r1671, -1, -2147483648, %p221;
	xor.b32  	%r1672, %r1671, %r1663;
	shl.b64 	%rd116, %rd115, 2;
	add.s64 	%rd117, %rd22, %rd116;
	st.global.u32 	[%rd117], %r1672;
	bar.warp.sync 	-1;
	ld.shared.u32 	%r1673, [%r118+1536];
	setp.eq.s32 	%p222, %r1673, 2147483647;
	selp.b32 	%r1674, -2147483648, %r1673, %p222;
	shr.u32 	%r1675, %r1674, %r2267;
	and.b32  	%r1676, %r1675, %r238;
	shl.b32 	%r1677, %r1676, 3;
	add.s32 	%r1678, %r1669, %r1677;
	ld.shared.u64 	%rd118, [%r1678];
	add.s64 	%rd119, %rd118, %rd9;
	setp.gt.s32 	%p223, %r1673, -1;
	selp.b32 	%r1679, -1, -2147483648, %p223;
	xor.b32  	%r1680, %r1679, %r1673;
	shl.b64 	%rd120, %rd119, 2;
	add.s64 	%rd121, %rd22, %rd120;
	st.global.u32 	[%rd121+1536], %r1680;
	bar.warp.sync 	-1;
	ld.shared.u32 	%r1681, [%r118+3072];
	setp.eq.s32 	%p224, %r1681, 2147483647;
	selp.b32 	%r1682, -2147483648, %r1681, %p224;
	shr.u32 	%r1683, %r1682, %r2267;
	and.b32  	%r1684, %r1683, %r238;
	shl.b32 	%r1685, %r1684, 3;
	add.s32 	%r1686, %r1669, %r1685;
	ld.shared.u64 	%rd122, [%r1686];
	add.s64 	%rd123, %rd122, %rd9;
	setp.gt.s32 	%p225, %r1681, -1;
	selp.b32 	%r1687, -1, -2147483648, %p225;
	xor.b32  	%r1688, %r1687, %r1681;
	shl.b64 	%rd124, %rd123, 2;
	add.s64 	%rd125, %rd22, %rd124;
	st.global.u32 	[%rd125+3072], %r1688;
	bar.warp.sync 	-1;
	ld.shared.u32 	%r1689, [%r118+4608];
	setp.eq.s32 	%p226, %r1689, 2147483647;
	selp.b32 	%r1690, -2147483648, %r1689, %p226;
	shr.u32 	%r1691, %r1690, %r2267;
	and.b32  	%r1692, %r1691, %r238;
	shl.b32 	%r1693, %r1692, 3;
	add.s32 	%r1694, %r1669, %r1693;
	ld.shared.u64 	%rd126, [%r1694];
	add.s64 	%rd127, %rd126, %rd9;
	setp.gt.s32 	%p227, %r1689, -1;
	selp.b32 	%r1695, -1, -2147483648, %p227;
	xor.b32  	%r1696, %r1695, %r1689;
	shl.b64 	%rd128, %rd127, 2;
	add.s64 	%rd129, %rd22, %rd128;
	st.global.u32 	[%rd129+4608], %r1696;
	bar.warp.sync 	-1;
	ld.shared.u32 	%r1697, [%r118+6144];
	setp.eq.s32 	%p228, %r1697, 2147483647;
	selp.b32 	%r1698, -2147483648, %r1697, %p228;
	shr.u32 	%r1699, %r1698, %r2267;
	and.b32  	%r1700, %r1699, %r238;
	shl.b32 	%r1701, %r1700, 3;
	add.s32 	%r1702, %r1669, %r1701;
	ld.shared.u64 	%rd130, [%r1702];
	add.s64 	%rd131, %rd130, %rd9;
	setp.gt.s32 	%p229, %r1697, -1;
	selp.b32 	%r1703, -1, -2147483648, %p229;
	xor.b32  	%r1704, %r1703, %r1697;
	shl.b64 	%rd132, %rd131, 2;
	add.s64 	%rd133, %rd22, %rd132;
	st.global.u32 	[%rd133+6144], %r1704;
	bar.warp.sync 	-1;
	ld.shared.u32 	%r1705, [%r118+7680];
	setp.eq.s32 	%p230, %r1705, 2147483647;
	selp.b32 	%r1706, -2147483648, %r1705, %p230;
	shr.u32 	%r1707, %r1706, %r2267;
	and.b32  	%r1708, %r1707, %r238;
	shl.b32 	%r1709, %r1708, 3;
	add.s32 	%r1710, %r1669, %r1709;
	ld.shared.u64 	%rd134, [%r1710];
	add.s64 	%rd135, %rd134, %rd9;
	setp.gt.s32 	%p231, %r1705, -1;
	selp.b32 	%r1711, -1, -2147483648, %p231;
	xor.b32  	%r1712, %r1711, %r1705;
	shl.b64 	%rd136, %rd135, 2;
	add.s64 	%rd137, %rd22, %rd136;
	st.global.u32 	[%rd137+7680], %r1712;
	bar.warp.sync 	-1;
	ld.shared.u32 	%r1713, [%r118+9216];
	setp.eq.s32 	%p232, %r1713, 2147483647;
	selp.b32 	%r1714, -2147483648, %r1713, %p232;
	shr.u32 	%r1715, %r1714, %r2267;
	and.b32  	%r1716, %r1715, %r238;
	shl.b32 	%r1717, %r1716, 3;
	add.s32 	%r1718, %r1669, %r1717;
	ld.shared.u64 	%rd138, [%r1718];
	add.s64 	%rd139, %rd138, %rd9;
	setp.gt.s32 	%p233, %r1713, -1;
	selp.b32 	%r1719, -1, -2147483648, %p233;
	xor.b32  	%r1720, %r1719, %r1713;
	shl.b64 	%rd140, %rd139, 2;
	add.s64 	%rd141, %rd22, %rd140;
	st.global.u32 	[%rd141+9216], %r1720;
	bar.warp.sync 	-1;
	ld.shared.u32 	%r1721, [%r118+10752];
	setp.eq.s32 	%p234, %r1721, 2147483647;
	selp.b32 	%r1722, -2147483648, %r1721, %p234;
	shr.u32 	%r1723, %r1722, %r2267;
	and.b32  	%r1724, %r1723, %r238;
	shl.b32 	%r1725, %r1724, 3;
	add.s32 	%r1726, %r1669, %r1725;
	ld.shared.u64 	%rd142, [%r1726];
	add.s64 	%rd143, %rd142, %rd9;
	setp.gt.s32 	%p235, %r1721, -1;
	selp.b32 	%r1727, -1, -2147483648, %p235;
	xor.b32  	%r1728, %r1727, %r1721;
	shl.b64 	%rd144, %rd143, 2;
	add.s64 	%rd145, %rd22, %rd144;
	st.global.u32 	[%rd145+10752], %r1728;
	bar.warp.sync 	-1;
	ld.shared.u32 	%r1729, [%r118+12288];
	setp.eq.s32 	%p236, %r1729, 2147483647;
	selp.b32 	%r1730, -2147483648, %r1729, %p236;
	shr.u32 	%r1731, %r1730, %r2267;
	and.b32  	%r1732, %r1731, %r238;
	shl.b32 	%r1733, %r1732, 3;
	add.s32 	%r1734, %r1669, %r1733;
	ld.shared.u64 	%rd146, [%r1734];
	add.s64 	%rd147, %rd146, %rd9;
	setp.gt.s32 	%p237, %r1729, -1;
	selp.b32 	%r1735, -1, -2147483648, %p237;
	xor.b32  	%r1736, %r1735, %r1729;
	shl.b64 	%rd148, %rd147, 2;
	add.s64 	%rd149, %rd22, %rd148;
	st.global.u32 	[%rd149+12288], %r1736;
	bar.warp.sync 	-1;
	ld.shared.u32 	%r1737, [%r118+13824];
	setp.eq.s32 	%p238, %r1737, 2147483647;
	selp.b32 	%r1738, -2147483648, %r1737, %p238;
	shr.u32 	%r1739, %r1738, %r2267;
	and.b32  	%r1740, %r1739, %r238;
	shl.b32 	%r1741, %r1740, 3;
	add.s32 	%r1742, %r1669, %r1741;
	ld.shared.u64 	%rd150, [%r1742];
	add.s64 	%rd151, %rd150, %rd9;
	setp.gt.s32 	%p239, %r1737, -1;
	selp.b32 	%r1743, -1, -2147483648, %p239;
	xor.b32  	%r1744, %r1743, %r1737;
	shl.b64 	%rd152, %rd151, 2;
	add.s64 	%rd153, %rd22, %rd152;
	st.global.u32 	[%rd153+13824], %r1744;
	bar.warp.sync 	-1;
	ld.shared.u32 	%r1745, [%r118+15360];
	setp.eq.s32 	%p240, %r1745, 2147483647;
	selp.b32 	%r1746, -2147483648, %r1745, %p240;
	shr.u32 	%r1747, %r1746, %r2267;
	and.b32  	%r1748, %r1747, %r238;
	shl.b32 	%r1749, %r1748, 3;
	add.s32 	%r1750, %r1669, %r1749;
	ld.shared.u64 	%rd154, [%r1750];
	add.s64 	%rd155, %rd154, %rd9;
	setp.gt.s32 	%p241, %r1745, -1;
	selp.b32 	%r1751, -1, -2147483648, %p241;
	xor.b32  	%r1752, %r1751, %r1745;
	shl.b64 	%rd156, %rd155, 2;
	add.s64 	%rd157, %rd22, %rd156;
	st.global.u32 	[%rd157+15360], %r1752;
	bar.warp.sync 	-1;
	ld.shared.u32 	%r1753, [%r118+16896];
	setp.eq.s32 	%p242, %r1753, 2147483647;
	selp.b32 	%r1754, -2147483648, %r1753, %p242;
	shr.u32 	%r1755, %r1754, %r2267;
	and.b32  	%r1756, %r1755, %r238;
	shl.b32 	%r1757, %r1756, 3;
	add.s32 	%r1758, %r1669, %r1757;
	ld.shared.u64 	%rd158, [%r1758];
	add.s64 	%rd159, %rd158, %rd9;
	setp.gt.s32 	%p243, %r1753, -1;
	selp.b32 	%r1759, -1, -2147483648, %p243;
	xor.b32  	%r1760, %r1759, %r1753;
	shl.b64 	%rd160, %rd159, 2;
	add.s64 	%rd161, %rd22, %rd160;
	st.global.u32 	[%rd161+16896], %r1760;
	bar.warp.sync 	-1;
	ld.shared.u32 	%r1761, [%r118+18432];
	setp.eq.s32 	%p244, %r1761, 2147483647;
	selp.b32 	%r1762, -2147483648, %r1761, %p244;
	shr.u32 	%r1763, %r1762, %r2267;
	and.b32  	%r1764, %r1763, %r238;
	shl.b32 	%r1765, %r1764, 3;
	add.s32 	%r1766, %r1669, %r1765;
	ld.shared.u64 	%rd162, [%r1766];
	add.s64 	%rd163, %rd162, %rd9;
	setp.gt.s32 	%p245, %r1761, -1;
	selp.b32 	%r1767, -1, -2147483648, %p245;
	xor.b32  	%r1768, %r1767, %r1761;
	shl.b64 	%rd164, %rd163, 2;
	add.s64 	%rd165, %rd22, %rd164;
	st.global.u32 	[%rd165+18432], %r1768;
	bar.warp.sync 	-1;
	ld.shared.u32 	%r1769, [%r118+19968];
	setp.eq.s32 	%p246, %r1769, 2147483647;
	selp.b32 	%r1770, -2147483648, %r1769, %p246;
	shr.u32 	%r1771, %r1770, %r2267;
	and.b32  	%r1772, %r1771, %r238;
	shl.b32 	%r1773, %r1772, 3;
	add.s32 	%r1774, %r1669, %r1773;
	ld.shared.u64 	%rd166, [%r1774];
	add.s64 	%rd167, %rd166, %rd9;
	setp.gt.s32 	%p247, %r1769, -1;
	selp.b32 	%r1775, -1, -2147483648, %p247;
	xor.b32  	%r1776, %r1775, %r1769;
	shl.b64 	%rd168, %rd167, 2;
	add.s64 	%rd169, %rd22, %rd168;
	st.global.u32 	[%rd169+19968], %r1776;
	bar.warp.sync 	-1;
	ld.shared.u32 	%r1777, [%r118+21504];
	setp.eq.s32 	%p248, %r1777, 2147483647;
	selp.b32 	%r1778, -2147483648, %r1777, %p248;
	shr.u32 	%r1779, %r1778, %r2267;
	and.b32  	%r1780, %r1779, %r238;
	shl.b32 	%r1781, %r1780, 3;
	add.s32 	%r1782, %r1669, %r1781;
	ld.shared.u64 	%rd170, [%r1782];
	add.s64 	%rd171, %rd170, %rd9;
	setp.gt.s32 	%p249, %r1777, -1;
	selp.b32 	%r1783, -1, -2147483648, %p249;
	xor.b32  	%r1784, %r1783, %r1777;
	shl.b64 	%rd172, %rd171, 2;
	add.s64 	%rd173, %rd22, %rd172;
	st.global.u32 	[%rd173+21504], %r1784;
	bar.warp.sync 	-1;
	ld.shared.u32 	%r1785, [%r118+23040];
	setp.eq.s32 	%p250, %r1785, 2147483647;
	selp.b32 	%r1786, -2147483648, %r1785, %p250;
	shr.u32 	%r1787, %r1786, %r2267;
	and.b32  	%r1788, %r1787, %r238;
	shl.b32 	%r1789, %r1788, 3;
	add.s32 	%r1790, %r1669, %r1789;
	ld.shared.u64 	%rd174, [%r1790];
	add.s64 	%rd175, %rd174, %rd9;
	setp.gt.s32 	%p251, %r1785, -1;
	selp.b32 	%r1791, -1, -2147483648, %p251;
	xor.b32  	%r1792, %r1791, %r1785;
	shl.b64 	%rd176, %rd175, 2;
	add.s64 	%rd177, %rd22, %rd176;
	st.global.u32 	[%rd177+23040], %r1792;
	bar.warp.sync 	-1;
	ld.shared.u32 	%r1793, [%r118+24576];
	setp.eq.s32 	%p252, %r1793, 2147483647;
	selp.b32 	%r1794, -2147483648, %r1793, %p252;
	shr.u32 	%r1795, %r1794, %r2267;
	and.b32  	%r1796, %r1795, %r238;
	shl.b32 	%r1797, %r1796, 3;
	add.s32 	%r1798, %r1669, %r1797;
	ld.shared.u64 	%rd178, [%r1798];
	add.s64 	%rd179, %rd178, %rd9;
	setp.gt.s32 	%p253, %r1793, -1;
	selp.b32 	%r1799, -1, -2147483648, %p253;
	xor.b32  	%r1800, %r1799, %r1793;
	shl.b64 	%rd180, %rd179, 2;
	add.s64 	%rd181, %rd22, %rd180;
	st.global.u32 	[%rd181+24576], %r1800;
	bar.warp.sync 	-1;
	bra.uni 	$L__BB6_260;
$L__BB6_225:
	ld.param.u32 	%r2244, [_ZN3cub18CUB_300001_SM_10006detail10radix_sort29DeviceRadixSortOnesweepKernelINS1_5radix10policy_hubIfjyE10Policy1000ELNS0_9SortOrderE0EfjyiiNS1_21identity_decomposer_tEEEvPT5_SB_PT3_PKSC_PT1_PKSG_PT2_PKSK_T4_iiT6__param_8];
	mad.lo.s32 	%r368, %r4, -6528, %r2244;
	setp.ge.s32 	%p254, %r1, %r368;
	@%p254 bra 	$L__BB6_227;
	ld.param.u32 	%r2268, [_ZN3cub18CUB_300001_SM_10006detail10radix_sort29DeviceRadixSortOnesweepKernelINS1_5radix10policy_hubIfjyE10Policy1000ELNS0_9SortOrderE0EfjyiiNS1_21identity_decomposer_tEEEvPT5_SB_PT3_PKSC_PT1_PKSG_PT2_PKSK_T4_iiT6__param_9];
	ld.shared.u32 	%r1801, [%r118];
	setp.eq.s32 	%p255, %r1801, 2147483647;
	selp.b32 	%r1802, -2147483648, %r1801, %p255;
	shr.u32 	%r1803, %r1802, %r2268;
	and.b32  	%r1804, %r1803, %r238;
	shl.b32 	%r1805, %r1804, 3;
	add.s32 	%r1807, %r524, %r1805;
	ld.shared.u64 	%rd182, [%r1807+26112];
	setp.gt.s32 	%p256, %r1801, -1;
	selp.b32 	%r1808, -1, -2147483648, %p256;
	xor.b32  	%r1809, %r1808, %r1801;
	add.s64 	%rd183, %rd182, %rd9;
	shl.b64 	%rd184, %rd183, 2;
	add.s64 	%rd185, %rd22, %rd184;
	st.global.u32 	[%rd185], %r1809;
$L__BB6_227:
	bar.warp.sync 	-1;
	add.s32 	%r1810, %r1, 384;
	setp.ge.s32 	%p257, %r1810, %r368;
	@%p257 bra 	$L__BB6_229;
	ld.param.u32 	%r2269, [_ZN3cub18CUB_300001_SM_10006detail10radix_sort29DeviceRadixSortOnesweepKernelINS1_5radix10policy_hubIfjyE10Policy1000ELNS0_9SortOrderE0EfjyiiNS1_21identity_decomposer_tEEEvPT5_SB_PT3_PKSC_PT1_PKSG_PT2_PKSK_T4_iiT6__param_9];
	ld.shared.u32 	%r1811, [%r118+1536];
	setp.eq.s32 	%p258, %r1811, 2147483647;
	selp.b32 	%r1812, -2147483648, %r1811, %p258;
	shr.u32 	%r1813, %r1812, %r2269;
	and.b32  	%r1814, %r1813, %r238;
	shl.b32 	%r1815, %r1814, 3;
	add.s32 	%r1817, %r524, %r1815;
	ld.shared.u64 	%rd186, [%r1817+26112];
	setp.gt.s32 	%p259, %r1811, -1;
	selp.b32 	%r1818, -1, -2147483648, %p259;
	xor.b32  	%r1819, %r1818, %r1811;
	add.s64 	%rd187, %rd186, %rd9;
	shl.b64 	%rd188, %rd187, 2;
	add.s64 	%rd189, %rd22, %rd188;
	st.global.u32 	[%rd189+1536], %r1819;
$L__BB6_229:
	bar.warp.sync 	-1;
	add.s32 	%r1820, %r1, 768;
	setp.ge.s32 	%p260, %r1820, %r368;
	@%p260 bra 	$L__BB6_231;
	ld.param.u32 	%r2270, [_ZN3cub18CUB_300001_SM_10006detail10radix_sort29DeviceRadixSortOnesweepKernelINS1_5radix10policy_hubIfjyE10Policy1000ELNS0_9SortOrderE0EfjyiiNS1_21identity_decomposer_tEEEvPT5_SB_PT3_PKSC_PT1_PKSG_PT2_PKSK_T4_iiT6__param_9];
	ld.shared.u32 	%r1821, [%r118+3072];
	setp.eq.s32 	%p261, %r1821, 2147483647;
	selp.b32 	%r1822, -2147483648, %r1821, %p261;
	shr.u32 	%r1823, %r1822, %r2270;
	and.b32  	%r1824, %r1823, %r238;
	shl.b32 	%r1825, %r1824, 3;
	add.s32 	%r1827, %r524, %r1825;
	ld.shared.u64 	%rd190, [%r1827+26112];
	setp.gt.s32 	%p262, %r1821, -1;
	selp.b32 	%r1828, -1, -2147483648, %p262;
	xor.b32  	%r1829, %r1828, %r1821;
	add.s64 	%rd191, %rd190, %rd9;
	shl.b64 	%rd192, %rd191, 2;
	add.s64 	%rd193, %rd22, %rd192;
	st.global.u32 	[%rd193+3072], %r1829;
$L__BB6_231:
	bar.warp.sync 	-1;
	add.s32 	%r1830, %r1, 1152;
	setp.ge.s32 	%p263, %r1830, %r368;
	@%p263 bra 	$L__BB6_233;
	ld.param.u32 	%r2271, [_ZN3cub18CUB_300001_SM_10006detail10radix_sort29DeviceRadixSortOnesweepKernelINS1_5radix10policy_hubIfjyE10Policy1000ELNS0_9SortOrderE0EfjyiiNS1_21identity_decomposer_tEEEvPT5_SB_PT3_PKSC_PT1_PKSG_PT2_PKSK_T4_iiT6__param_9];
	ld.shared.u32 	%r1831, [%r118+4608];
	setp.eq.s32 	%p264, %r1831, 2147483647;
	selp.b32 	%r1832, -2147483648, %r1831, %p264;
	shr.u32 	%r1833, %r1832, %r2271;
	and.b32  	%r1834, %r1833, %r238;
	shl.b32 	%r1835, %r1834, 3;
	add.s32 	%r1837, %r524, %r1835;
	ld.shared.u64 	%rd194, [%r1837+26112];
	setp.gt.s32 	%p265, %r1831, -1;
	selp.b32 	%r1838, -1, -2147483648, %p265;
	xor.b32  	%r1839, %r1838, %r1831;
	add.s64 	%rd195, %rd194, %rd9;
	shl.b64 	%rd196, %rd195, 2;
	add.s64 	%rd197, %rd22, %rd196;
	st.global.u32 	[%rd197+4608], %r1839;
$L__BB6_233:
	bar.warp.sync 	-1;
	add.s32 	%r1840, %r1, 1536;
	setp.ge.s32 	%p266, %r1840, %r368;
	@%p266 bra 	$L__BB6_235;
	ld.param.u32 	%r2272, [_ZN3cub18CUB_300001_SM_10006detail10radix_sort29DeviceRadixSortOnesweepKernelINS1_5radix10policy_hubIfjyE10Policy1000ELNS0_9SortOrderE0EfjyiiNS1_21identity_decomposer_tEEEvPT5_SB_PT3_PKSC_PT1_PKSG_PT2_PKSK_T4_iiT6__param_9];
	ld.shared.u32 	%r1841, [%r118+6144];
	setp.eq.s32 	%p267, %r1841, 2147483647;
	selp.b32 	%r1842, -2147483648, %r1841, %p267;
	shr.u32 	%r1843, %r1842, %r2272;
	and.b32  	%r1844, %r1843, %r238;
	shl.b32 	%r1845, %r1844, 3;
	add.s32 	%r1847, %r524, %r1845;
	ld.shared.u64 	%rd198, [%r1847+26112];
	setp.gt.s32 	%p268, %r1841, -1;
	selp.b32 	%r1848, -1, -2147483648, %p268;
	xor.b32  	%r1849, %r1848, %r1841;
	add.s64 	%rd199, %rd198, %rd9;
	shl.b64 	%rd200, %rd199, 2;
	add.s64 	%rd201, %rd22, %rd200;
	st.global.u32 	[%rd201+6144], %r1849;
$L__BB6_235:
	bar.warp.sync 	-1;
	add.s32 	%r1850, %r1, 1920;
	setp.ge.s32 	%p269, %r1850, %r368;
	@%p269 bra 	$L__BB6_237;
	ld.param.u32 	%r2273, [_ZN3cub18CUB_300001_SM_10006detail10radix_sort29DeviceRadixSortOnesweepKernelINS1_5radix10policy_hubIfjyE10Policy1000ELNS0_9SortOrderE0EfjyiiNS1_21identity_decomposer_tEEEvPT5_SB_PT3_PKSC_PT1_PKSG_PT2_PKSK_T4_iiT6__param_9];
	ld.shared.u32 	%r1851, [%r118+7680];
	setp.eq.s32 	%p270, %r1851, 2147483647;
	selp.b32 	%r1852, -2147483648, %r1851, %p270;
	shr.u32 	%r1853, %r1852, %r2273;
	and.b32  	%r1854, %r1853, %r238;
	shl.b32 	%r1855, %r1854, 3;
	add.s32 	%r1857, %r524, %r1855;
	ld.shared.u64 	%rd202, [%r1857+26112];
	setp.gt.s32 	%p271, %r1851, -1;
	selp.b32 	%r1858, -1, -2147483648, %p271;
	xor.b32  	%r1859, %r1858, %r1851;
	add.s64 	%rd203, %rd202, %rd9;
	shl.b64 	%rd204, %rd203, 2;
	add.s64 	%rd205, %rd22, %rd204;
	st.global.u32 	[%rd205+7680], %r1859;
$L__BB6_237:
	bar.warp.sync 	-1;
	add.s32 	%r1860, %r1, 2304;
	setp.ge.s32 	%p272, %r1860, %r368;
	@%p272 bra 	$L__BB6_239;
	ld.param.u32 	%r2274, [_ZN3cub18CUB_300001_SM_10006detail10radix_sort29DeviceRadixSortOnesweepKernelINS1_5radix10policy_hubIfjyE10Policy1000ELNS0_9SortOrderE0EfjyiiNS1_21identity_decomposer_tEEEvPT5_SB_PT3_PKSC_PT1_PKSG_PT2_PKSK_T4_iiT6__param_9];
	ld.shared.u32 	%r1861, [%r118+9216];
	setp.eq.s32 	%p273, %r1861, 2147483647;
	selp.b32 	%r1862, -2147483648, %r1861, %p273;
	shr.u32 	%r1863, %r1862, %r2274;
	and.b32  	%r1864, %r1863, %r238;
	shl.b32 	%r1865, %r1864, 3;
	add.s32 	%r1867, %r524, %r1865;
	ld.shared.u64 	%rd206, [%r1867+26112];
	setp.gt.s32 	%p274, %r1861, -1;
	selp.b32 	%r1868, -1, -2147483648, %p274;
	xor.b32  	%r1869, %r1868, %r1861;
	add.s64 	%rd207, %rd206, %rd9;
	shl.b64 	%rd208, %rd207, 2;
	add.s64 	%rd209, %rd22, %rd208;
	st.global.u32 	[%rd209+9216], %r1869;
$L__BB6_239:
	bar.warp.sync 	-1;
	add.s32 	%r1870, %r1, 2688;
	setp.ge.s32 	%p275, %r1870, %r368;
	@%p275 bra 	$L__BB6_241;
	ld.param.u32 	%r2275, [_ZN3cub18CUB_300001_SM_10006detail10radix_sort29DeviceRadixSortOnesweepKernelINS1_5radix10policy_hubIfjyE10Policy1000ELNS0_9SortOrderE0EfjyiiNS1_21identity_decomposer_tEEEvPT5_SB_PT3_PKSC_PT1_PKSG_PT2_PKSK_T4_iiT6__param_9];
	ld.shared.u32 	%r1871, [%r118+10752];
	setp.eq.s32 	%p276, %r1871, 2147483647;
	selp.b32 	%r1872, -2147483648, %r1871, %p276;
	shr.u32 	%r1873, %r1872, %r2275;
	and.b32  	%r1874, %r1873, %r238;
	shl.b32 	%r1875, %r1874, 3;
	add.s32 	%r1877, %r524, %r1875;
	ld.shared.u64 	%rd210, [%r1877+26112];
	setp.gt.s32 	%p277, %r1871, -1;
	selp.b32 	%r1878, -1, -2147483648, %p277;
	xor.b32  	%r1879, %r1878, %r1871;
	add.s64 	%rd211, %rd210, %rd9;
	shl.b64 	%rd212, %rd211, 2;
	add.s64 	%rd213, %rd22, %rd212;
	st.global.u32 	[%rd213+10752], %r1879;
$L__BB6_241:
	bar.warp.sync 	-1;
	or.b32  	%r1880, %r1, 3072;
	setp.ge.s32 	%p278, %r1880, %r368;
	@%p278 bra 	$L__BB6_243;
	ld.param.u32 	%r2276, [_ZN3cub18CUB_300001_SM_10006detail10radix_sort29DeviceRadixSortOnesweepKernelINS1_5radix10policy_hubIfjyE10Policy1000ELNS0_9SortOrderE0EfjyiiNS1_21identity_decomposer_tEEEvPT5_SB_PT3_PKSC_PT1_PKSG_PT2_PKSK_T4_iiT6__param_9];
	ld.shared.u32 	%r1881, [%r118+12288];
	setp.eq.s32 	%p279, %r1881, 2147483647;
	selp.b32 	%r1882, -2147483648, %r1881, %p279;
	shr.u32 	%r1883, %r1882, %r2276;
	and.b32  	%r1884, %r1883, %r238;
	shl.b32 	%r1885, %r1884, 3;
	add.s32 	%r1887, %r524, %r1885;
	ld.shared.u64 	%rd214, [%r1887+26112];
	setp.gt.s32 	%p280, %r1881, -1;
	selp.b32 	%r1888, -1, -2147483648, %p280;
	xor.b32  	%r1889, %r1888, %r1881;
	add.s64 	%rd215, %rd214, %rd9;
	shl.b64 	%rd216, %rd215, 2;
	add.s64 	%rd217, %rd22, %rd216;
	st.global.u32 	[%rd217+12288], %r1889;
$L__BB6_243:
	bar.warp.sync 	-1;
	add.s32 	%r1890, %r1, 3456;
	setp.ge.s32 	%p281, %r1890, %r368;
	@%p281 bra 	$L__BB6_245;
	ld.param.u32 	%r2277, [_ZN3cub18CUB_300001_SM_10006detail10radix_sort29DeviceRadixSortOnesweepKernelINS1_5radix10policy_hubIfjyE10Policy1000ELNS0_9SortOrderE0EfjyiiNS1_21identity_decomposer_tEEEvPT5_SB_PT3_PKSC_PT1_PKSG_PT2_PKSK_T4_iiT6__param_9];
	ld.shared.u32 	%r1891, [%r118+13824];
	setp.eq.s32 	%p282, %r1891, 2147483647;
	selp.b32 	%r1892, -2147483648, %r1891, %p282;
	shr.u32 	%r1893, %r1892, %r2277;
	and.b32  	%r1894, %r1893, %r238;
	shl.b32 	%r1895, %r1894, 3;
	add.s32 	%r1897, %r524, %r1895;
	ld.shared.u64 	%rd218, [%r1897+26112];
	setp.gt.s32 	%p283, %r1891, -1;
	selp.b32 	%r1898, -1, -2147483648, %p283;
	xor.b32  	%r1899, %r1898, %r1891;
	add.s64 	%rd219, %rd218, %rd9;
	shl.b64 	%rd220, %rd219, 2;
	add.s64 	%rd221, %rd22, %rd220;
	st.global.u32 	[%rd221+13824], %r1899;
$L__BB6_245:
	bar.warp.sync 	-1;
	add.s32 	%r1900, %r1, 3840;
	setp.ge.s32 	%p284, %r1900, %r368;
	@%p284 bra 	$L__BB6_247;
	ld.param.u32 	%r2278, [_ZN3cub18CUB_300001_SM_10006detail10radix_sort29DeviceRadixSortOnesweepKernelINS1_5radix10policy_hubIfjyE10Policy1000ELNS0_9SortOrderE0EfjyiiNS1_21identity_decomposer_tEEEvPT5_SB_PT3_PKSC_PT1_PKSG_PT2_PKSK_T4_iiT6__param_9];
	ld.shared.u32 	%r1901, [%r118+15360];
	setp.eq.s32 	%p285, %r1901, 2147483647;
	selp.b32 	%r1902, -2147483648, %r1901, %p285;
	shr.u32 	%r1903, %r1902, %r2278;
	and.b32  	%r1904, %r1903, %r238;
	shl.b32 	%r1905, %r1904, 3;
	add.s32 	%r1907, %r524, %r1905;
	ld.shared.u64 	%rd222, [%r1907+26112];
	setp.gt.s32 	%p286, %r1901, -1;
	selp.b32 	%r1908, -1, -2147483648, %p286;
	xor.b32  	%r1909, %r1908, %r1901;
	add.s64 	%rd223, %rd222, %rd9;
	shl.b64 	%rd224, %rd223, 2;
	add.s64 	%rd225, %rd22, %rd224;
	st.global.u32 	[%rd225+15360], %r1909;
$L__BB6_247:
	bar.warp.sync 	-1;
	add.s32 	%r1910, %r1, 4224;
	setp.ge.s32 	%p287, %r1910, %r368;
	@%p287 bra 	$L__BB6_249;
	ld.param.u32 	%r2279, [_ZN3cub18CUB_300001_SM_10006detail10radix_sort29DeviceRadixSortOnesweepKernelINS1_5radix10policy_hubIfjyE10Policy1000ELNS0_9SortOrderE0EfjyiiNS1_21identity_decomposer_tEEEvPT5_SB_PT3_PKSC_PT1_PKSG_PT2_PKSK_T4_iiT6__param_9];
	ld.shared.u32 	%r1911, [%r118+16896];
	setp.eq.s32 	%p288, %r1911, 2147483647;
	selp.b32 	%r1912, -2147483648, %r1911, %p288;
	shr.u32 	%r1913, %r1912, %r2279;
	and.b32  	%r1914, %r1913, %r238;
	shl.b32 	%r1915, %r1914, 3;
	add.s32 	%r1917, %r524, %r1915;
	ld.shared.u64 	%rd226, [%r1917+26112];
	setp.gt.s32 	%p289, %r1911, -1;
	selp.b32 	%r1918, -1, -2147483648, %p289;
	xor.b32  	%r1919, %r1918, %r1911;
	add.s64 	%rd227, %rd226, %rd9;
	shl.b64 	%rd228, %rd227, 2;
	add.s64 	%rd229, %rd22, %rd228;
	st.global.u32 	[%rd229+16896], %r1919;
$L__BB6_249:
	bar.warp.sync 	-1;
	add.s32 	%r1920, %r1, 4608;
	setp.ge.s32 	%p290, %r1920, %r368;
	@%p290 bra 	$L__BB6_251;
	ld.param.u32 	%r2280, [_ZN3cub18CUB_300001_SM_10006detail10radix_sort29DeviceRadixSortOnesweepKernelINS1_5radix10policy_hubIfjyE10Policy1000ELNS0_9SortOrderE0EfjyiiNS1_21identity_decomposer_tEEEvPT5_SB_PT3_PKSC_PT1_PKSG_PT2_PKSK_T4_iiT6__param_9];
	ld.shared.u32 	%r1921, [%r118+18432];
	setp.eq.s32 	%p291, %r1921, 2147483647;
	selp.b32 	%r1922, -2147483648, %r1921, %p291;
	shr.u32 	%r1923, %r1922, %r2280;
	and.b32  	%r1924, %r1923, %r238;
	shl.b32 	%r1925, %r1924, 3;
	add.s32 	%r1927, %r524, %r1925;
	ld.shared.u64 	%rd230, [%r1927+26112];
	setp.gt.s32 	%p292, %r1921, -1;
	selp.b32 	%r1928, -1, -2147483648, %p292;
	xor.b32  	%r1929, %r1928, %r1921;
	add.s64 	%rd231, %rd230, %rd9;
	shl.b64 	%rd232, %rd231, 2;
	add.s64 	%rd233, %rd22, %rd232;
	st.global.u32 	[%rd233+18432], %r1929;
$L__BB6_251:
	bar.warp.sync 	-1;
	add.s32 	%r1930, %r1, 4992;
	setp.ge.s32 	%p293, %r1930, %r368;
	@%p293 bra 	$L__BB6_253;
	ld.param.u32 	%r2281, [_ZN3cub18CUB_300001_SM_10006detail10radix_sort29DeviceRadixSortOnesweepKernelINS1_5radix10policy_hubIfjyE10Policy1000ELNS0_9SortOrderE0EfjyiiNS1_21identity_decomposer_tEEEvPT5_SB_PT3_PKSC_PT1_PKSG_PT2_PKSK_T4_iiT6__param_9];
	ld.shared.u32 	%r1931, [%r118+19968];
	setp.eq.s32 	%p294, %r1931, 2147483647;
	selp.b32 	%r1932, -2147483648, %r1931, %p294;
	shr.u32 	%r1933, %r1932, %r2281;
	and.b32  	%r1934, %r1933, %r238;
	shl.b32 	%r1935, %r1934, 3;
	add.s32 	%r1937, %r524, %r1935;
	ld.shared.u64 	%rd234, [%r1937+26112];
	setp.gt.s32 	%p295, %r1931, -1;
	selp.b32 	%r1938, -1, -2147483648, %p295;
	xor.b32  	%r1939, %r1938, %r1931;
	add.s64 	%rd235, %rd234, %rd9;
	shl.b64 	%rd236, %rd235, 2;
	add.s64 	%rd237, %rd22, %rd236;
	st.global.u32 	[%rd237+19968], %r1939;
$L__BB6_253:
	bar.warp.sync 	-1;
	add.s32 	%r1940, %r1, 5376;
	setp.ge.s32 	%p296, %r1940, %r368;
	@%p296 bra 	$L__BB6_255;
	ld.param.u32 	%r2282, [_ZN3cub18CUB_300001_SM_10006detail10radix_sort29DeviceRadixSortOnesweepKernelINS1_5radix10policy_hubIfjyE10Policy1000ELNS0_9SortOrderE0EfjyiiNS1_21identity_decomposer_tEEEvPT5_SB_PT3_PKSC_PT1_PKSG_PT2_PKSK_T4_iiT6__param_9];
	ld.shared.u32 	%r1941, [%r118+21504];
	setp.eq.s32 	%p297, %r1941, 2147483647;
	selp.b32 	%r1942, -2147483648, %r1941, %p297;
	shr.u32 	%r1943, %r1942, %r2282;
	and.b32  	%r1944, %r1943, %r238;
	shl.b32 	%r1945, %r1944, 3;
	add.s32 	%r1947, %r524, %r1945;
	ld.shared.u64 	%rd238, [%r1947+26112];
	setp.gt.s32 	%p298, %r1941, -1;
	selp.b32 	%r1948, -1, -2147483648, %p298;
	xor.b32  	%r1949, %r1948, %r1941;
	add.s64 	%rd239, %rd238, %rd9;
	shl.b64 	%rd240, %rd239, 2;
	add.s64 	%rd241, %rd22, %rd240;
	st.global.u32 	[%rd241+21504], %r1949;
$L__BB6_255:
	bar.warp.sync 	-1;
	add.s32 	%r1950, %r1, 5760;
	setp.ge.s32 	%p299, %r1950, %r368;
	@%p299 bra 	$L__BB6_257;
	ld.param.u32 	%r2283, [_ZN3cub18CUB_300001_SM_10006detail10radix_sort29DeviceRadixSortOnesweepKernelINS1_5radix10policy_hubIfjyE10Policy1000ELNS0_9SortOrderE0EfjyiiNS1_21identity_decomposer_tEEEvPT5_SB_PT3_PKSC_PT1_PKSG_PT2_PKSK_T4_iiT6__param_9];
	ld.shared.u32 	%r1951, [%r118+23040];
	setp.eq.s32 	%p300, %r1951, 2147483647;
	selp.b32 	%r1952, -2147483648, %r1951, %p300;
	shr.u32 	%r1953, %r1952, %r2283;
	and.b32  	%r1954, %r1953, %r238;
	shl.b32 	%r1955, %r1954, 3;
	add.s32 	%r1957, %r524, %r1955;
	ld.shared.u64 	%rd242, [%r1957+26112];
	setp.gt.s32 	%p301, %r1951, -1;
	selp.b32 	%r1958, -1, -2147483648, %p301;
	xor.b32  	%r1959, %r1958, %r1951;
	add.s64 	%rd243, %rd242, %rd9;
	shl.b64 	%rd244, %rd243, 2;
	add.s64 	%rd245, %rd22, %rd244;
	st.global.u32 	[%rd245+23040], %r1959;
$L__BB6_257:
	bar.warp.sync 	-1;
	or.b32  	%r1960, %r1, 6144;
	setp.ge.s32 	%p302, %r1960, %r368;
	@%p302 bra 	$L__BB6_259;
	ld.param.u32 	%r2284, [_ZN3cub18CUB_300001_SM_10006detail10radix_sort29DeviceRadixSortOnesweepKernelINS1_5radix10policy_hubIfjyE10Policy1000ELNS0_9SortOrderE0EfjyiiNS1_21identity_decomposer_tEEEvPT5_SB_PT3_PKSC_PT1_PKSG_PT2_PKSK_T4_iiT6__param_9];
	ld.shared.u32 	%r1961, [%r118+24576];
	setp.eq.s32 	%p303, %r1961, 2147483647;
	selp.b32 	%r1962, -2147483648, %r1961, %p303;
	shr.u32 	%r1963, %r1962, %r2284;
	and.b32  	%r1964, %r1963, %r238;
	shl.b32 	%r1965, %r1964, 3;
	add.s32 	%r1967, %r524, %r1965;
	ld.shared.u64 	%rd246, [%r1967+26112];
	setp.gt.s32 	%p304, %r1961, -1;
	selp.b32 	%r1968, -1, -2147483648, %p304;
	xor.b32  	%r1969, %r1968, %r1961;
	add.s64 	%rd247, %rd246, %rd9;
	shl.b64 	%rd248, %rd247, 2;
	add.s64 	%rd249, %rd22, %rd248;
	st.global.u32 	[%rd249+24576], %r1969;
$L__BB6_259:
	bar.warp.sync 	-1;
$L__BB6_260:
	ld.param.u32 	%r2285, [_ZN3cub18CUB_300001_SM_10006detail10radix_sort29DeviceRadixSortOnesweepKernelINS1_5radix10policy_hubIfjyE10Policy1000ELNS0_9SortOrderE0EfjyiiNS1_21identity_decomposer_tEEEvPT5_SB_PT3_PKSC_PT1_PKSG_PT2_PKSK_T4_iiT6__param_9];
	ld.param.u32 	%r2245, [_ZN3cub18CUB_300001_SM_10006detail10radix_sort29DeviceRadixSortOnesweepKernelINS1_5radix10policy_hubIfjyE10Policy1000ELNS0_9SortOrderE0EfjyiiNS1_21identity_decomposer_tEEEvPT5_SB_PT3_PKSC_PT1_PKSG_PT2_PKSK_T4_iiT6__param_8];
	setp.gt.s32 	%p305, %r366, %r2245;
	ld.shared.u32 	%r1970, [%r118];
	setp.eq.s32 	%p306, %r1970, 2147483647;
	selp.b32 	%r1971, -2147483648, %r1970, %p306;
	shr.u32 	%r1972, %r1971, %r2285;
	and.b32  	%r369, %r1972, %r238;
	ld.shared.u32 	%r1973, [%r118+1536];
	setp.eq.s32 	%p307, %r1973, 2147483647;
	selp.b32 	%r1974, -2147483648, %r1973, %p307;
	shr.u32 	%r1975, %r1974, %r2285;
	and.b32  	%r370, %r1975, %r238;
	ld.shared.u32 	%r1976, [%r118+3072];
	setp.eq.s32 	%p308, %r1976, 2147483647;
	selp.b32 	%r1977, -2147483648, %r1976, %p308;
	shr.u32 	%r1978, %r1977, %r2285;
	and.b32  	%r371, %r1978, %r238;
	ld.shared.u32 	%r1979, [%r118+4608];
	setp.eq.s32 	%p309, %r1979, 2147483647;
	selp.b32 	%r1980, -2147483648, %r1979, %p309;
	shr.u32 	%r1981, %r1980, %r2285;
	and.b32  	%r372, %r1981, %r238;
	ld.shared.u32 	%r1982, [%r118+6144];
	setp.eq.s32 	%p310, %r1982, 2147483647;
	selp.b32 	%r1983, -2147483648, %r1982, %p310;
	shr.u32 	%r1984, %r1983, %r2285;
	and.b32  	%r373, %r1984, %r238;
	ld.shared.u32 	%r1985, [%r118+7680];
	setp.eq.s32 	%p311, %r1985, 2147483647;
	selp.b32 	%r1986, -2147483648, %r1985, %p311;
	shr.u32 	%r1987, %r1986, %r2285;
	and.b32  	%r374, %r1987, %r238;
	ld.shared.u32 	%r1988, [%r118+9216];
	setp.eq.s32 	%p312, %r1988, 2147483647;
	selp.b32 	%r1989, -2147483648, %r1988, %p312;
	shr.u32 	%r1990, %r1989, %r2285;
	and.b32  	%r375, %r1990, %r238;
	ld.shared.u32 	%r1991, [%r118+10752];
	setp.eq.s32 	%p313, %r1991, 2147483647;
	selp.b32 	%r1992, -2147483648, %r1991, %p313;
	shr.u32 	%r1993, %r1992, %r2285;
	and.b32  	%r376, %r1993, %r238;
	ld.shared.u32 	%r1994, [%r118+12288];
	setp.eq.s32 	%p314, %r1994, 2147483647;
	selp.b32 	%r1995, -2147483648, %r1994, %p314;
	shr.u32 	%r1996, %r1995, %r2285;
	and.b32  	%r377, %r1996, %r238;
	ld.shared.u32 	%r1997, [%r118+13824];
	setp.eq.s32 	%p315, %r1997, 2147483647;
	selp.b32 	%r1998, -2147483648, %r1997, %p315;
	shr.u32 	%r1999, %r1998, %r2285;
	and.b32  	%r378, %r1999, %r238;
	ld.shared.u32 	%r2000, [%r118+15360];
	setp.eq.s32 	%p316, %r2000, 2147483647;
	selp.b32 	%r2001, -2147483648, %r2000, %p316;
	shr.u32 	%r2002, %r2001, %r2285;
	and.b32  	%r379, %r2002, %r238;
	ld.shared.u32 	%r2003, [%r118+16896];
	setp.eq.s32 	%p317, %r2003, 2147483647;
	selp.b32 	%r2004, -2147483648, %r2003, %p317;
	shr.u32 	%r2005, %r2004, %r2285;
	and.b32  	%r380, %r2005, %r238;
	ld.shared.u32 	%r2006, [%r118+18432];
	setp.eq.s32 	%p318, %r2006, 2147483647;
	selp.b32 	%r2007, -2147483648, %r2006, %p318;
	shr.u32 	%r2008, %r2007, %r2285;
	and.b32  	%r381, %r2008, %r238;
	ld.shared.u32 	%r2009, [%r118+19968];
	setp.eq.s32 	%p319, %r2009, 2147483647;
	selp.b32 	%r2010, -2147483648, %r2009, %p319;
	shr.u32 	%r2011, %r2010, %r2285;
	and.b32  	%r382, %r2011, %r238;
	ld.shared.u32 	%r2012, [%r118+21504];
	setp.eq.s32 	%p320, %r2012, 2147483647;
	selp.b32 	%r2013, -2147483648, %r2012, %p320;
	shr.u32 	%r2014, %r2013, %r2285;
	and.b32  	%r383, %r2014, %r238;
	ld.shared.u32 	%r2015, [%r118+23040];
	setp.eq.s32 	%p321, %r2015, 2147483647;
	selp.b32 	%r2016, -2147483648, %r2015, %p321;
	shr.u32 	%r2017, %r2016, %r2285;
	and.b32  	%r384, %r2017, %r238;
	ld.shared.u32 	%r2018, [%r118+24576];
	setp.eq.s32 	%p322, %r2018, 2147483647;
	selp.b32 	%r2019, -2147483648, %r2018, %p322;
	shr.u32 	%r2020, %r2019, %r2285;
	and.b32  	%r385, %r2020, %r238;
	@%p305 bra 	$L__BB6_262;
	ld.param.u64 	%rd443, [_ZN3cub18CUB_300001_SM_10006detail10radix_sort29DeviceRadixSortOnesweepKernelINS1_5radix10policy_hubIfjyE10Policy1000ELNS0_9SortOrderE0EfjyiiNS1_21identity_decomposer_tEEEvPT5_SB_PT3_PKSC_PT1_PKSG_PT2_PKSK_T4_iiT6__param_7];
	cvta.to.global.u64 	%rd250, %rd443;
	and.b32  	%r2024, %r1, 31;
	or.b32  	%r2025, %r681, %r2024;
	cvt.u64.u32 	%rd251, %r2025;
	mul.lo.s32 	%r2026, %r4, 6528;
	cvt.s64.s32 	%rd252, %r2026;
	add.s64 	%rd253, %rd251, %rd252;
	shl.b64 	%rd254, %rd253, 2;
	add.s64 	%rd255, %rd250, %rd254;
	ld.global.u32 	%r2421, [%rd255];
	ld.global.u32 	%r2422, [%rd255+128];
	ld.global.u32 	%r2423, [%rd255+256];
	ld.global.u32 	%r2424, [%rd255+384];
	ld.global.u32 	%r2425, [%rd255+512];
	ld.global.u32 	%r2426, [%rd255+640];
	ld.global.u32 	%r2427, [%rd255+768];
	ld.global.u32 	%r2428, [%rd255+896];
	ld.global.u32 	%r2429, [%rd255+1024];
	ld.global.u32 	%r2430, [%rd255+1152];
	ld.global.u32 	%r2431, [%rd255+1280];
	ld.global.u32 	%r2432, [%rd255+1408];
	ld.global.u32 	%r2433, [%rd255+1536];
	ld.global.u32 	%r2434, [%rd255+1664];
	ld.global.u32 	%r2435, [%rd255+1792];
	ld.global.u32 	%r2436, [%rd255+1920];
	ld.global.u32 	%r2437, [%rd255+2048];
	bra.uni 	$L__BB6_296;
$L__BB6_262:
	ld.param.u32 	%r2246, [_ZN3cub18CUB_300001_SM_10006detail10radix_sort29DeviceRadixSortOnesweepKernelINS1_5radix10policy_hubIfjyE10Policy1000ELNS0_9SortOrderE0EfjyiiNS1_21identity_decomposer_tEEEvPT5_SB_PT3_PKSC_PT1_PKSG_PT2_PKSK_T4_iiT6__param_8];
	ld.param.u64 	%rd444, [_ZN3cub18CUB_300001_SM_10006detail10radix_sort29DeviceRadixSortOnesweepKernelINS1_5radix10policy_hubIfjyE10Policy1000ELNS0_9SortOrderE0EfjyiiNS1_21identity_decomposer_tEEEvPT5_SB_PT3_PKSC_PT1_PKSG_PT2_PKSK_T4_iiT6__param_7];
	cvta.to.global.u64 	%rd256, %rd444;
	cvt.s64.s32 	%rd257, %r462;
	add.s64 	%rd258, %rd7, %rd257;
	shl.b64 	%rd259, %rd258, 2;
	add.s64 	%rd23, %rd256, %rd259;
	cvt.u32.u64 	%r2029, %rd7;
	sub.s32 	%r403, %r2246, %r462;
	setp.ge.s32 	%p323, %r2029, %r403;
	@%p323 bra 	$L__BB6_264;
	ld.global.u32 	%r2421, [%rd23];
$L__BB6_264:
	add.s32 	%r2032, %r2029, 32;
	setp.ge.s32 	%p324, %r2032, %r403;
	@%p324 bra 	$L__BB6_266;
	ld.global.u32 	%r2422, [%rd23+128];
$L__BB6_266:
	add.s32 	%r2035, %r2029, 64;
	setp.ge.s32 	%p325, %r2035, %r403;
	@%p325 bra 	$L__BB6_268;
	ld.global.u32 	%r2423, [%rd23+256];
$L__BB6_268:
	add.s32 	%r2038, %r2029, 96;
	setp.ge.s32 	%p326, %r2038, %r403;
	@%p326 bra 	$L__BB6_270;
	ld.global.u32 	%r2424, [%rd23+384];
$L__BB6_270:
	add.s32 	%r2041, %r2029, 128;
	setp.ge.s32 	%p327, %r2041, %r403;
	@%p327 bra 	$L__BB6_272;
	ld.global.u32 	%r2425, [%rd23+512];
$L__BB6_272:
	add.s32 	%r2044, %r2029, 160;
	setp.ge.s32 	%p328, %r2044, %r403;
	@%p328 bra 	$L__BB6_274;
	ld.global.u32 	%r2426, [%rd23+640];
$L__BB6_274:
	add.s32 	%r2047, %r2029, 192;
	setp.ge.s32 	%p329, %r2047, %r403;
	@%p329 bra 	$L__BB6_276;
	ld.global.u32 	%r2427, [%rd23+768];
$L__BB6_276:
	add.s32 	%r2050, %r2029, 224;
	setp.ge.s32 	%p330, %r2050, %r403;
	@%p330 bra 	$L__BB6_278;
	ld.param.u64 	%rd445, [_ZN3cub18CUB_300001_SM_10006detail10radix_sort29DeviceRadixSortOnesweepKernelINS1_5radix10policy_hubIfjyE10Policy1000ELNS0_9SortOrderE0EfjyiiNS1_21identity_decomposer_tEEEvPT5_SB_PT3_PKSC_PT1_PKSG_PT2_PKSK_T4_iiT6__param_7];
	cvta.to.global.u64 	%rd260, %rd445;
	add.s64 	%rd264, %rd260, %rd259;
	ld.global.u32 	%r2428, [%rd264+896];
$L__BB6_278:
	add.s32 	%r2054, %r2029, 256;
	setp.ge.s32 	%p331, %r2054, %r403;
	@%p331 bra 	$L__BB6_280;
	ld.param.u64 	%rd446, [_ZN3cub18CUB_300001_SM_10006detail10radix_sort29DeviceRadixSortOnesweepKernelINS1_5radix10policy_hubIfjyE10Policy1000ELNS0_9SortOrderE0EfjyiiNS1_21identity_decomposer_tEEEvPT5_SB_PT3_PKSC_PT1_PKSG_PT2_PKSK_T4_iiT6__param_7];
	cvta.to.global.u64 	%rd265, %rd446;
	cvt.s64.s32 	%rd266, %r462;
	add.s64 	%rd267, %rd7, %rd266;
	shl.b64 	%rd268, %rd267, 2;
	add.s64 	%rd269, %rd265, %rd268;
	ld.global.u32 	%r2429, [%rd269+1024];
$L__BB6_280:
	add.s32 	%r2058, %r2029, 288;
	setp.ge.s32 	%p332, %r2058, %r403;
	@%p332 bra 	$L__BB6_282;
	ld.param.u64 	%rd447, [_ZN3cub18CUB_300001_SM_10006detail10radix_sort29DeviceRadixSortOnesweepKernelINS1_5radix10policy_hubIfjyE10Policy1000ELNS0_9SortOrderE0EfjyiiNS1_21identity_decomposer_tEEEvPT5_SB_PT3_PKSC_PT1_PKSG_PT2_PKSK_T4_iiT6__param_7];
	cvta.to.global.u64 	%rd270, %rd447;
	cvt.s64.s32 	%rd271, %r462;
	add.s64 	%rd272, %rd7, %rd271;
	shl.b64 	%rd273, %rd272, 2;
	add.s64 	%rd274, %rd270, %rd273;
	ld.global.u32 	%r2430, [%rd274+1152];
$L__BB6_282:
	add.s32 	%r2062, %r2029, 320;
	setp.ge.s32 	%p333, %r2062, %r403;
	@%p333 bra 	$L__BB6_284;
	ld.param.u64 	%rd448, [_ZN3cub18CUB_300001_SM_10006detail10radix_sort29DeviceRadixSortOnesweepKernelINS1_5radix10policy_hubIfjyE10Policy1000ELNS0_9SortOrderE0EfjyiiNS1_21identity_decomposer_tEEEvPT5_SB_PT3_PKSC_PT1_PKSG_PT2_PKSK_T4_iiT6__param_7];
	cvta.to.global.u64 	%rd275, %rd448;
	cvt.s64.s32 	%rd276, %r462;
	add.s64 	%rd277, %rd7, %rd276;
	shl.b64 	%rd278, %rd277, 2;
	add.s64 	%rd279, %rd275, %rd278;
	ld.global.u32 	%r2431, [%rd279+1280];
$L__BB6_284:
	add.s32 	%r2066, %r2029, 352;
	setp.ge.s32 	%p334, %r2066, %r403;
	@%p334 bra 	$L__BB6_286;
	ld.param.u64 	%rd449, [_ZN3cub18CUB_300001_SM_10006detail10radix_sort29DeviceRadixSortOnesweepKernelINS1_5radix10policy_hubIfjyE10Policy1000ELNS0_9SortOrderE0EfjyiiNS1_21identity_decomposer_tEEEvPT5_SB_PT3_PKSC_PT1_PKSG_PT2_PKSK_T4_iiT6__param_7];
	cvta.to.global.u64 	%rd280, %rd449;
	mul.lo.s32 	%r2067, %r4, 6528;
	cvt.s64.s32 	%rd281, %r2067;
	add.s64 	%rd282, %rd7, %rd281;
	shl.b64 	%rd283, %rd282, 2;
	add.s64 	%rd284, %rd280, %rd283;
	ld.global.u32 	%r2432, [%rd284+1408];
$L__BB6_286:
	add.s32 	%r2070, %r2029, 384;
	setp.ge.s32 	%p335, %r2070, %r403;
	@%p335 bra 	$L__BB6_288;
	ld.param.u64 	%rd450, [_ZN3cub18CUB_300001_SM_10006detail10radix_sort29DeviceRadixSortOnesweepKernelINS1_5radix10policy_hubIfjyE10Policy1000ELNS0_9SortOrderE0EfjyiiNS1_21identity_decomposer_tEEEvPT5_SB_PT3_PKSC_PT1_PKSG_PT2_PKSK_T4_iiT6__param_7];
	cvta.to.global.u64 	%rd285, %rd450;
	mul.lo.s32 	%r2071, %r4, 6528;
	cvt.s64.s32 	%rd286, %r2071;
	add.s64 	%rd287, %rd7, %rd286;
	shl.b64 	%rd288, %rd287, 2;
	add.s64 	%rd289, %rd285, %rd288;
	ld.global.u32 	%r2433, [%rd289+1536];
$L__BB6_288:
	cvt.u32.u64 	%r2073, %rd7;
	add.s32 	%r2074, %r2073, 416;
	setp.ge.s32 	%p336, %r2074, %r403;
	@%p336 bra 	$L__BB6_290;
	ld.param.u64 	%rd451, [_ZN3cub18CUB_300001_SM_10006detail10radix_sort29DeviceRadixSortOnesweepKernelINS1_5radix10policy_hubIfjyE10Policy1000ELNS0_9SortOrderE0EfjyiiNS1_21identity_decomposer_tEEEvPT5_SB_PT3_PKSC_PT1_PKSG_PT2_PKSK_T4_iiT6__param_7];
	cvta.to.global.u64 	%rd290, %rd451;
	mul.lo.s32 	%r2075, %r4, 6528;
	cvt.s64.s32 	%rd291, %r2075;
	add.s64 	%rd292, %rd7, %rd291;
	shl.b64 	%rd293, %rd292, 2;
	add.s64 	%rd294, %rd290, %rd293;
	ld.global.u32 	%r2434, [%rd294+1664];
$L__BB6_290:
	cvt.u32.u64 	%r2077, %rd7;
	add.s32 	%r2078, %r2077, 448;
	setp.ge.s32 	%p337, %r2078, %r403;
	@%p337 bra 	$L__BB6_292;
	ld.param.u64 	%rd452, [_ZN3cub18CUB_300001_SM_10006detail10radix_sort29DeviceRadixSortOnesweepKernelINS1_5radix10policy_hubIfjyE10Policy1000ELNS0_9SortOrderE0EfjyiiNS1_21identity_decomposer_tEEEvPT5_SB_PT3_PKSC_PT1_PKSG_PT2_PKSK_T4_iiT6__param_7];
	cvta.to.global.u64 	%rd295, %rd452;
	mul.lo.s32 	%r2079, %r4, 6528;
	cvt.s64.s32 	%rd296, %r2079;
	add.s64 	%rd297, %rd7, %rd296;
	shl.b64 	%rd298, %rd297, 2;
	add.s64 	%rd299, %rd295, %rd298;
	ld.global.u32 	%r2435, [%rd299+1792];
$L__BB6_292:
	cvt.u32.u64 	%r2081, %rd7;
	add.s32 	%r2082, %r2081, 480;
	setp.ge.s32 	%p338, %r2082, %r403;
	@%p338 bra 	$L__BB6_294;
	ld.param.u64 	%rd453, [_ZN3cub18CUB_300001_SM_10006detail10radix_sort29DeviceRadixSortOnesweepKernelINS1_5radix10policy_hubIfjyE10Policy1000ELNS0_9SortOrderE0EfjyiiNS1_21identity_decomposer_tEEEvPT5_SB_PT3_PKSC_PT1_PKSG_PT2_PKSK_T4_iiT6__param_7];
	cvta.to.global.u64 	%rd300, %rd453;
	mul.lo.s32 	%r2083, %r4, 6528;
	cvt.s64.s32 	%rd301, %r2083;
	add.s64 	%rd302, %rd7, %rd301;
	shl.b64 	%rd303, %rd302, 2;
	add.s64 	%rd304, %rd300, %rd303;
	ld.global.u32 	%r2436, [%rd304+1920];
$L__BB6_294:
	cvt.u32.u64 	%r2085, %rd7;
	add.s32 	%r2086, %r2085, 512;
	setp.ge.s32 	%p339, %r2086, %r403;
	@%p339 bra 	$L__BB6_296;
	ld.param.u64 	%rd454, [_ZN3cub18CUB_300001_SM_10006detail10radix_sort29DeviceRadixSortOnesweepKernelINS1_5radix10policy_hubIfjyE10Policy1000ELNS0_9SortOrderE0EfjyiiNS1_21identity_decomposer_tEEEvPT5_SB_PT3_PKSC_PT1_PKSG_PT2_PKSK_T4_iiT6__param_7];
	cvta.to.global.u64 	%rd305, %rd454;
	mov.u32 	%r2087, %tid.x;
	and.b32  	%r2088, %r2087, 992;
	mul.lo.s32 	%r2089, %r2088, 17;
	and.b32  	%r2090, %r2087, 31;
	or.b32  	%r2091, %r2089, %r2090;
	cvt.u64.u32 	%rd306, %r2091;
	mul.lo.s32 	%r2092, %r4, 6528;
	cvt.s64.s32 	%rd307, %r2092;
	add.s64 	%rd308, %rd306, %rd307;
	shl.b64 	%rd309, %rd308, 2;
	add.s64 	%rd310, %rd305, %rd309;
	ld.global.u32 	%r2437, [%rd310+2048];
$L__BB6_296:
	ld.param.u32 	%r2247, [_ZN3cub18CUB_300001_SM_10006detail10radix_sort29DeviceRadixSortOnesweepKernelINS1_5radix10policy_hubIfjyE10Policy1000ELNS0_9SortOrderE0EfjyiiNS1_21identity_decomposer_tEEEvPT5_SB_PT3_PKSC_PT1_PKSG_PT2_PKSK_T4_iiT6__param_8];
	ld.param.u64 	%rd441, [_ZN3cub18CUB_300001_SM_10006detail10radix_sort29DeviceRadixSortOnesweepKernelINS1_5radix10policy_hubIfjyE10Policy1000ELNS0_9SortOrderE0EfjyiiNS1_21identity_decomposer_tEEEvPT5_SB_PT3_PKSC_PT1_PKSG_PT2_PKSK_T4_iiT6__param_6];
	cvta.to.global.u64 	%rd24, %rd441;
	mov.u32 	%r454, %tid.x;
	shl.b32 	%r2093, %r454, 2;
	mov.u32 	%r2094, _ZZN3cub18CUB_300001_SM_10006detail10radix_sort29DeviceRadixSortOnesweepKernelINS1_5radix10policy_hubIfjyE10Policy1000ELNS0_9SortOrderE0EfjyiiNS1_21identity_decomposer_tEEEvPT5_SB_PT3_PKSC_PT1_PKSG_PT2_PKSK_T4_iiT6_E1s;
	add.s32 	%r455, %r2094, %r2093;
	cvt.u64.u32 	%rd25, %r454;
	mad.lo.s32 	%r2095, %r4, 6528, 6528;
	setp.gt.s32 	%p340, %r2095, %r2247;
	bar.sync 	0;
	st.shared.u32 	[%r340+-4], %r2421;
	st.shared.u32 	[%r341+-4], %r2422;
	st.shared.u32 	[%r342+-4], %r2423;
	st.shared.u32 	[%r343+-4], %r2424;
	st.shared.u32 	[%r344+-4], %r2425;
	st.shared.u32 	[%r345+-4], %r2426;
	st.shared.u32 	[%r346+-4], %r2427;
	st.shared.u32 	[%r347+-4], %r2428;
	st.shared.u32 	[%r348+-4], %r2429;
	st.shared.u32 	[%r349+-4], %r2430;
	st.shared.u32 	[%r350+-4], %r2431;
	st.shared.u32 	[%r351+-4], %r2432;
	st.shared.u32 	[%r352+-4], %r2433;
	st.shared.u32 	[%r353+-4], %r2434;
	st.shared.u32 	[%r354+-4], %r2435;
	st.shared.u32 	[%r355+-4], %r2436;
	st.shared.u32 	[%r356+-4], %r2437;
	bar.sync 	0;
	@%p340 bra 	$L__BB6_298;
	ld.shared.u32 	%r2096, [%r455];
	shl.b32 	%r2097, %r369, 3;
	add.s32 	%r2099, %r2094, 26112;
	add.s32 	%r2100, %r2099, %r2097;
	ld.shared.u64 	%rd311, [%r2100];
	add.s64 	%rd312, %rd311, %rd25;
	shl.b64 	%rd313, %rd312, 2;
	add.s64 	%rd314, %rd24, %rd313;
	st.global.u32 	[%rd314], %r2096;
	bar.warp.sync 	-1;
	ld.shared.u32 	%r2101, [%r455+1536];
	shl.b32 	%r2102, %r370, 3;
	add.s32 	%r2103, %r2099, %r2102;
	ld.shared.u64 	%rd315, [%r2103];
	add.s64 	%rd316, %rd315, %rd25;
	shl.b64 	%rd317, %rd316, 2;
	add.s64 	%rd318, %rd24, %rd317;
	st.global.u32 	[%rd318+1536], %r2101;
	bar.warp.sync 	-1;
	ld.shared.u32 	%r2104, [%r455+3072];
	shl.b32 	%r2105, %r371, 3;
	add.s32 	%r2106, %r2099, %r2105;
	ld.shared.u64 	%rd319, [%r2106];
	add.s64 	%rd320, %rd319, %rd25;
	shl.b64 	%rd321, %rd320, 2;
	add.s64 	%rd322, %rd24, %rd321;
	st.global.u32 	[%rd322+3072], %r2104;
	bar.warp.sync 	-1;
	ld.shared.u32 	%r2107, [%r455+4608];
	shl.b32 	%r2108, %r372, 3;
	add.s32 	%r2109, %r2099, %r2108;
	ld.shared.u64 	%rd323, [%r2109];
	add.s64 	%rd324, %rd323, %rd25;
	shl.b64 	%rd325, %rd324, 2;
	add.s64 	%rd326, %rd24, %rd325;
	st.global.u32 	[%rd326+4608], %r2107;
	bar.warp.sync 	-1;
	ld.shared.u32 	%r2110, [%r455+6144];
	shl.b32 	%r2111, %r373, 3;
	add.s32 	%r2112, %r2099, %r2111;
	ld.shared.u64 	%rd327, [%r2112];
	add.s64 	%rd328, %rd327, %rd25;
	shl.b64 	%rd329, %rd328, 2;
	add.s64 	%rd330, %rd24, %rd329;
	st.global.u32 	[%rd330+6144], %r2110;
	bar.warp.sync 	-1;
	ld.shared.u32 	%r2113, [%r455+7680];
	shl.b32 	%r2114, %r374, 3;
	add.s32 	%r2115, %r2099, %r2114;
	ld.shared.u64 	%rd331, [%r2115];
	add.s64 	%rd332, %rd331, %rd25;
	shl.b64 	%rd333, %rd332, 2;
	add.s64 	%rd334, %rd24, %rd333;
	st.global.u32 	[%rd334+7680], %r2113;
	bar.warp.sync 	-1;
	ld.shared.u32 	%r2116, [%r455+9216];
	shl.b32 	%r2117, %r375, 3;
	add.s32 	%r2118, %r2099, %r2117;
	ld.shared.u64 	%rd335, [%r2118];
	add.s64 	%rd336, %rd335, %rd25;
	shl.b64 	%rd337, %rd336, 2;
	add.s64 	%rd338, %rd24, %rd337;
	st.global.u32 	[%rd338+9216], %r2116;
	bar.warp.sync 	-1;
	ld.shared.u32 	%r2119, [%r455+10752];
	shl.b32 	%r2120, %r376, 3;
	add.s32 	%r2121, %r2099, %r2120;
	ld.shared.u64 	%rd339, [%r2121];
	add.s64 	%rd340, %rd339, %rd25;
	shl.b64 	%rd341, %rd340, 2;
	add.s64 	%rd342, %rd24, %rd341;
	st.global.u32 	[%rd342+10752], %r2119;
	bar.warp.sync 	-1;
	ld.shared.u32 	%r2122, [%r455+12288];
	shl.b32 	%r2123, %r377, 3;
	add.s32 	%r2124, %r2099, %r2123;
	ld.shared.u64 	%rd343, [%r2124];
	add.s64 	%rd344, %rd343, %rd25;
	shl.b64 	%rd345, %rd344, 2;
	add.s64 	%rd346, %rd24, %rd345;
	st.global.u32 	[%rd346+12288], %r2122;
	bar.warp.sync 	-1;
	ld.shared.u32 	%r2125, [%r455+13824];
	shl.b32 	%r2126, %r378, 3;
	add.s32 	%r2127, %r2099, %r2126;
	ld.shared.u64 	%rd347, [%r2127];
	add.s64 	%rd348, %rd347, %rd25;
	shl.b64 	%rd349, %rd348, 2;
	add.s64 	%rd350, %rd24, %rd349;
	st.global.u32 	[%rd350+13824], %r2125;
	bar.warp.sync 	-1;
	ld.shared.u32 	%r2128, [%r455+15360];
	shl.b32 	%r2129, %r379, 3;
	add.s32 	%r2130, %r2099, %r2129;
	ld.shared.u64 	%rd351, [%r2130];
	add.s64 	%rd352, %rd351, %rd25;
	shl.b64 	%rd353, %rd352, 2;
	add.s64 	%rd354, %rd24, %rd353;
	st.global.u32 	[%rd354+15360], %r2128;
	bar.warp.sync 	-1;
	ld.shared.u32 	%r2131, [%r455+16896];
	shl.b32 	%r2132, %r380, 3;
	add.s32 	%r2133, %r2099, %r2132;
	ld.shared.u64 	%rd355, [%r2133];
	add.s64 	%rd356, %rd355, %rd25;
	shl.b64 	%rd357, %rd356, 2;
	add.s64 	%rd358, %rd24, %rd357;
	st.global.u32 	[%rd358+16896], %r2131;
	bar.warp.sync 	-1;
	ld.shared.u32 	%r2134, [%r455+18432];
	shl.b32 	%r2135, %r381, 3;
	add.s32 	%r2136, %r2099, %r2135;
	ld.shared.u64 	%rd359, [%r2136];
	add.s64 	%rd360, %rd359, %rd25;
	shl.b64 	%rd361, %rd360, 2;
	add.s64 	%rd362, %rd24, %rd361;
	st.global.u32 	[%rd362+18432], %r2134;
	bar.warp.sync 	-1;
	ld.shared.u32 	%r2137, [%r455+19968];
	shl.b32 	%r2138, %r382, 3;
	add.s32 	%r2139, %r2099, %r2138;
	ld.shared.u64 	%rd363, [%r2139];
	add.s64 	%rd364, %rd363, %rd25;
	shl.b64 	%rd365, %rd364, 2;
	add.s64 	%rd366, %rd24, %rd365;
	st.global.u32 	[%rd366+19968], %r2137;
	bar.warp.sync 	-1;
	ld.shared.u32 	%r2140, [%r455+21504];
	shl.b32 	%r2141, %r383, 3;
	add.s32 	%r2142, %r2099, %r2141;
	ld.shared.u64 	%rd367, [%r2142];
	add.s64 	%rd368, %rd367, %rd25;
	shl.b64 	%rd369, %rd368, 2;
	add.s64 	%rd370, %rd24, %rd369;
	st.global.u32 	[%rd370+21504], %r2140;
	bar.warp.sync 	-1;
	ld.shared.u32 	%r2143, [%r455+23040];
	shl.b32 	%r2144, %r384, 3;
	add.s32 	%r2145, %r2099, %r2144;
	ld.shared.u64 	%rd371, [%r2145];
	add.s64 	%rd372, %rd371, %rd25;
	shl.b64 	%rd373, %rd372, 2;
	add.s64 	%rd374, %rd24, %rd373;
	st.global.u32 	[%rd374+23040], %r2143;
	bar.warp.sync 	-1;
	ld.shared.u32 	%r2146, [%r455+24576];
	shl.b32 	%r2147, %r385, 3;
	add.s32 	%r2148, %r2099, %r2147;
	ld.shared.u64 	%rd375, [%r2148];
	add.s64 	%rd376, %rd375, %rd25;
	shl.b64 	%rd377, %rd376, 2;
	add.s64 	%rd378, %rd24, %rd377;
	st.global.u32 	[%rd378+24576], %r2146;
	bar.warp.sync 	-1;
	bra.uni 	$L__BB6_333;
$L__BB6_298:
	ld.param.u32 	%r2248, [_ZN3cub18CUB_300001_SM_10006detail10radix_sort29DeviceRadixSortOnesweepKernelINS1_5radix10policy_hubIfjyE10Policy1000ELNS0_9SortOrderE0EfjyiiNS1_21identity_decomposer_tEEEvPT5_SB_PT3_PKSC_PT1_PKSG_PT2_PKSK_T4_iiT6__param_8];
	mad.lo.s32 	%r456, %r4, -6528, %r2248;
	shl.b32 	%r2149, %r369, 3;
	add.s32 	%r2151, %r2094, %r2149;
	ld.shared.u64 	%rd26, [%r2151+26112];
	setp.ge.s32 	%p341, %r454, %r456;
	@%p341 bra 	$L__BB6_300;
	ld.shared.u32 	%r2152, [%r455];
	add.s64 	%rd379, %rd26, %rd25;
	shl.b64 	%rd380, %rd379, 2;
	add.s64 	%rd381, %rd24, %rd380;
	st.global.u32 	[%rd381], %r2152;
$L__BB6_300:
	bar.warp.sync 	-1;
	shl.b32 	%r2153, %r370, 3;
	add.s32 	%r2155, %r2094, %r2153;
	ld.shared.u64 	%rd27, [%r2155+26112];
	add.s32 	%r2156, %r454, 384;
	setp.ge.s32 	%p342, %r2156, %r456;
	@%p342 bra 	$L__BB6_302;
	ld.shared.u32 	%r2157, [%r455+1536];
	add.s64 	%rd382, %rd27, %rd25;
	shl.b64 	%rd383, %rd382, 2;
	add.s64 	%rd384, %rd24, %rd383;
	st.global.u32 	[%rd384+1536], %r2157;
$L__BB6_302:
	bar.warp.sync 	-1;
	shl.b32 	%r2158, %r371, 3;
	add.s32 	%r2160, %r2094, %r2158;
	ld.shared.u64 	%rd28, [%r2160+26112];
	add.s32 	%r2161, %r454, 768;
	setp.ge.s32 	%p343, %r2161, %r456;
	@%p343 bra 	$L__BB6_304;
	ld.shared.u32 	%r2162, [%r455+3072];
	add.s64 	%rd385, %rd28, %rd25;
	shl.b64 	%rd386, %rd385, 2;
	add.s64 	%rd387, %rd24, %rd386;
	st.global.u32 	[%rd387+3072], %r2162;
$L__BB6_304:
	bar.warp.sync 	-1;
	shl.b32 	%r2163, %r372, 3;
	add.s32 	%r2165, %r2094, %r2163;
	ld.shared.u64 	%rd29, [%r2165+26112];
	add.s32 	%r2166, %r454, 1152;
	setp.ge.s32 	%p344, %r2166, %r456;
	@%p344 bra 	$L__BB6_306;
	ld.shared.u32 	%r2167, [%r455+4608];
	add.s64 	%rd388, %rd29, %rd25;
	shl.b64 	%rd389, %rd388, 2;
	add.s64 	%rd390, %rd24, %rd389;
	st.global.u32 	[%rd390+4608], %r2167;
$L__BB6_306:
	bar.warp.sync 	-1;
	shl.b32 	%r2168, %r373, 3;
	add.s32 	%r2170, %r2094, %r2168;
	ld.shared.u64 	%rd30, [%r2170+26112];
	add.s32 	%r2171, %r454, 1536;
	setp.ge.s32 	%p345, %r2171, %r456;
	@%p345 bra 	$L__BB6_308;
	ld.shared.u32 	%r2172, [%r455+6144];
	add.s64 	%rd391, %rd30, %rd25;
	shl.b64 	%rd392, %rd391, 2;
	add.s64 	%rd393, %rd24, %rd392;
	st.global.u32 	[%rd393+6144], %r2172;
$L__BB6_308:
	bar.warp.sync 	-1;
	shl.b32 	%r2173, %r374, 3;
	add.s32 	%r2175, %r2094, %r2173;
	ld.shared.u64 	%rd31, [%r2175+26112];
	add.s32 	%r2176, %r454, 1920;
	setp.ge.s32 	%p346, %r2176, %r456;
	@%p346 bra 	$L__BB6_310;
	ld.shared.u32 	%r2177, [%r455+7680];
	add.s64 	%rd394, %rd31, %rd25;
	shl.b64 	%rd395, %rd394, 2;
	add.s64 	%rd396, %rd24, %rd395;
	st.global.u32 	[%rd396+7680], %r2177;
$L__BB6_310:
	bar.warp.sync 	-1;
	shl.b32 	%r2178, %r375, 3;
	add.s32 	%r2180, %r2094, %r2178;
	ld.shared.u64 	%rd32, [%r2180+26112];
	add.s32 	%r2181, %r454, 2304;
	setp.ge.s32 	%p347, %r2181, %r456;
	@%p347 bra 	$L__BB6_312;
	ld.shared.u32 	%r2182, [%r455+9216];
	add.s64 	%rd397, %rd32, %rd25;
	shl.b64 	%rd398, %rd397, 2;
	add.s64 	%rd399, %rd24, %rd398;
	st.global.u32 	[%rd399+9216], %r2182;
$L__BB6_312:
	bar.warp.sync 	-1;
	shl.b32 	%r2183, %r376, 3;
	add.s32 	%r2185, %r2094, %r2183;
	ld.shared.u64 	%rd33, [%r2185+26112];
	add.s32 	%r2186, %r454, 2688;
	setp.ge.s32 	%p348, %r2186, %r456;
	@%p348 bra 	$L__BB6_314;
	ld.shared.u32 	%r2187, [%r455+10752];
	add.s64 	%rd400, %rd33, %rd25;
	shl.b64 	%rd401, %rd400, 2;
	add.s64 	%rd402, %rd24, %rd401;
	st.global.u32 	[%rd402+10752], %r2187;
$L__BB6_314:
	bar.warp.sync 	-1;
	shl.b32 	%r2188, %r377, 3;
	add.s32 	%r2190, %r2094, %r2188;
	ld.shared.u64 	%rd34, [%r2190+26112];
	or.b32  	%r2191, %r454, 3072;
	setp.ge.s32 	%p349, %r2191, %r456;
	@%p349 bra 	$L__BB6_316;
	ld.shared.u32 	%r2192, [%r455+12288];
	add.s64 	%rd403, %rd34, %rd25;
	shl.b64 	%rd404, %rd403, 2;
	add.s64 	%rd405, %rd24, %rd404;
	st.global.u32 	[%rd405+12288], %r2192;
$L__BB6_316:
	bar.warp.sync 	-1;
	shl.b32 	%r2193, %r378, 3;
	add.s32 	%r2195, %r2094, %r2193;
	ld.shared.u64 	%rd35, [%r2195+26112];
	add.s32 	%r2196, %r454, 3456;
	setp.ge.s32 	%p350, %r2196, %r456;
	@%p350 bra 	$L__BB6_318;
	ld.shared.u32 	%r2197, [%r455+13824];
	add.s64 	%rd406, %rd35, %rd25;
	shl.b64 	%rd407, %rd406, 2;
	add.s64 	%rd408, %rd24, %rd407;
	st.global.u32 	[%rd408+13824], %r2197;
$L__BB6_318:
	bar.warp.sync 	-1;
	shl.b32 	%r2198, %r379, 3;
	add.s32 	%r2200, %r2094, %r2198;
	ld.shared.u64 	%rd36, [%r2200+26112];
	add.s32 	%r2201, %r454, 3840;
	setp.ge.s32 	%p351, %r2201, %r456;
	@%p351 bra 	$L__BB6_320;
	ld.shared.u32 	%r2202, [%r455+15360];
	add.s64 	%rd409, %rd36, %rd25;
	shl.b64 	%rd410, %rd409, 2;
	add.s64 	%rd411, %rd24, %rd410;
	st.global.u32 	[%rd411+15360], %r2202;
$L__BB6_320:
	bar.warp.sync 	-1;
	shl.b32 	%r2203, %r380, 3;
	add.s32 	%r2205, %r2094, %r2203;
	ld.shared.u64 	%rd37, [%r2205+26112];
	add.s32 	%r2206, %r454, 4224;
	setp.ge.s32 	%p352, %r2206, %r456;
	@%p352 bra 	$L__BB6_322;
	ld.shared.u32 	%r2207, [%r455+16896];
	add.s64 	%rd412, %rd37, %rd25;
	shl.b64 	%rd413, %rd412, 2;
	add.s64 	%rd414, %rd24, %rd413;
	st.global.u32 	[%rd414+16896], %r2207;
$L__BB6_322:
	bar.warp.sync 	-1;
	shl.b32 	%r2208, %r381, 3;
	add.s32 	%r2210, %r2094, %r2208;
	ld.shared.u64 	%rd38, [%r2210+26112];
	add.s32 	%r2211, %r454, 4608;
	setp.ge.s32 	%p353, %r2211, %r456;
	@%p353 bra 	$L__BB6_324;
	ld.shared.u32 	%r2212, [%r455+18432];
	add.s64 	%rd415, %rd38, %rd25;
	shl.b64 	%rd416, %rd415, 2;
	add.s64 	%rd417, %rd24, %rd416;
	st.global.u32 	[%rd417+18432], %r2212;
$L__BB6_324:
	bar.warp.sync 	-1;
	shl.b32 	%r2213, %r382, 3;
	add.s32 	%r2215, %r2094, %r2213;
	ld.shared.u64 	%rd39, [%r2215+26112];
	add.s32 	%r2216, %r454, 4992;
	setp.ge.s32 	%p354, %r2216, %r456;
	@%p354 bra 	$L__BB6_326;
	ld.shared.u32 	%r2217, [%r455+19968];
	add.s64 	%rd418, %rd39, %rd25;
	shl.b64 	%rd419, %rd418, 2;
	add.s64 	%rd420, %rd24, %rd419;
	st.global.u32 	[%rd420+19968], %r2217;
$L__BB6_326:
	bar.warp.sync 	-1;
	shl.b32 	%r2218, %r383, 3;
	add.s32 	%r2220, %r2094, %r2218;
	ld.shared.u64 	%rd40, [%r2220+26112];
	add.s32 	%r2221, %r454, 5376;
	setp.ge.s32 	%p355, %r2221, %r456;
	@%p355 bra 	$L__BB6_328;
	ld.shared.u32 	%r2222, [%r455+21504];
	add.s64 	%rd421, %rd40, %rd25;
	shl.b64 	%rd422, %rd421, 2;
	add.s64 	%rd423, %rd24, %rd422;
	st.global.u32 	[%rd423+21504], %r2222;
$L__BB6_328:
	bar.warp.sync 	-1;
	shl.b32 	%r2223, %r384, 3;
	add.s32 	%r2225, %r2094, %r2223;
	ld.shared.u64 	%rd41, [%r2225+26112];
	add.s32 	%r2226, %r454, 5760;
	setp.ge.s32 	%p356, %r2226, %r456;
	@%p356 bra 	$L__BB6_330;
	ld.shared.u32 	%r2227, [%r455+23040];
	add.s64 	%rd424, %rd41, %rd25;
	shl.b64 	%rd425, %rd424, 2;
	add.s64 	%rd426, %rd24, %rd425;
	st.global.u32 	[%rd426+23040], %r2227;
$L__BB6_330:
	bar.warp.sync 	-1;
	shl.b32 	%r2228, %r385, 3;
	add.s32 	%r2230, %r2094, %r2228;
	ld.shared.u64 	%rd427, [%r2230+26112];
	add.s64 	%rd42, %rd427, %rd25;
	or.b32  	%r2231, %r454, 6144;
	setp.ge.s32 	%p357, %r2231, %r456;
	@%p357 bra 	$L__BB6_332;
	ld.shared.u32 	%r2232, [%r455+24576];
	shl.b64 	%rd428, %rd42, 2;
	add.s64 	%rd429, %rd24, %rd428;
	st.global.u32 	[%rd429+24576], %r2232;
$L__BB6_332:
	bar.warp.sync 	-1;
$L__BB6_333:
	ret;

}
	// .globl	_ZN3cub18CUB_300001_SM_10006detail10radix_sort31DeviceRadixSortSingleTileKernelINS1_5radix10policy_hubIffyE10Policy1000ELNS0_9SortOrderE0EffyNS1_21identity_decomposer_tEEEvPKT1_PSA_PKT2_PSE_T3_iiT4_
.visible .entry _ZN3cub18CUB_300001_SM_10006detail10radix_sort31DeviceRadixSortSingleTileKernelINS1_5radix10policy_hubIffyE10Policy1000ELNS0_9SortOrderE0EffyNS1_21identity_decomposer_tEEEvPKT1_PSA_PKT2_PSE_T3_iiT4_(
	.param .u64 .ptr .align 1 _ZN3cub18CUB_300001_SM_10006detail10radix_sort31DeviceRadixSortSingleTileKernelINS1_5radix10policy_hubIffyE10Policy1000ELNS0_9SortOrderE0EffyNS1_21identity_decomposer_tEEEvPKT1_PSA_PKT2_PSE_T3_iiT4__param_0,
	.param .u64 .ptr .align 1 _ZN3cub18CUB_300001_SM_10006detail10radix_sort31DeviceRadixSortSingleTileKernelINS1_5radix10policy_hubIffyE10Policy1000ELNS0_9SortOrderE0EffyNS1_21identity_decomposer_tEEEvPKT1_PSA_PKT2_PSE_T3_iiT4__param_1,
	.param .u64 .ptr .align 1 _ZN3cub18CUB_300001_SM_10006detail10radix_sort31DeviceRadixSortSingleTileKernelINS1_5radix10policy_hubIffyE10Policy1000ELNS0_9SortOrderE0EffyNS1_21identity_decomposer_tEEEvPKT1_PSA_PKT2_PSE_T3_iiT4__param_2,
	.param .u64 .ptr .align 1 _ZN3cub18CUB_300001_SM_10006detail10radix_sort31DeviceRadixSortSingleTileKernelINS1_5radix10policy_hubIffyE10Policy1000ELNS0_9SortOrderE0EffyNS1_21identity_decomposer_tEEEvPKT1_PSA_PKT2_PSE_T3_iiT4__param_3,
	.param .u64 _ZN3cub18CUB_300001_SM_10006detail10radix_sort31DeviceRadixSortSingleTileKernelINS1_5radix10policy_hubIffyE10Policy1000ELNS0_9SortOrderE0EffyNS1_21identity_decomposer_tEEEvPKT1_PSA_PKT2_PSE_T3_iiT4__param_4,
	.param .u32 _ZN3cub18CUB_300001_SM_10006detail10radix_sort31DeviceRadixSortSingleTileKernelINS1_5radix10policy_hubIffyE10Policy1000ELNS0_9SortOrderE0EffyNS1_21identity_decomposer_tEEEvPKT1_PSA_PKT2_PSE_T3_iiT4__param_5,
	.param .u32 _ZN3cub18CUB_300001_SM_10006detail10radix_sort31DeviceRadixSortSingleTileKernelINS1_5radix10policy_hubIffyE10Policy1000ELNS0_9SortOrderE0EffyNS1_21identity_decomposer_tEEEvPKT1_PSA_PKT2_PSE_T3_iiT4__param_6,
	.param .align 1 .b8 _ZN3cub18CUB_300001_SM_10006detail10radix_sort31DeviceRadixSortSingleTileKernelINS1_5radix10policy_hubIffyE10Policy1000ELNS0_9SortOrderE0EffyNS1_21identity_decomposer_tEEEvPKT1_PSA_PKT2_PSE_T3_iiT4__param_7[1]
)
.maxntid 256
.minnctapersm 1
{
	.reg .pred 	%p<130>;
	.reg .b16 	%rs<39>;
	.reg .b32 	%r<786>;
	.reg .b32 	%f<153>;
	.reg .b64 	%rd<37>;
	// demoted variable
	.shared .align 16 .b8 _ZZN3cub18CUB_300001_SM_10006detail10radix_sort31DeviceRadixSortSingleTileKernelINS1_5radix10policy_hubIffyE10Policy1000ELNS0_9SortOrderE0EffyNS1_21identity_decomposer_tEEEvPKT1_PSA_PKT2_PSE_T3_iiT4_E12temp_storage[33856];
	ld.param.u64 	%rd10, [_ZN3cub18CUB_300001_SM_10006detail10radix_sort31DeviceRadixSortSingleTileKernelINS1_5radix10policy_hubIffyE10Policy1000ELNS0_9SortOrderE0EffyNS1_21identity_decomposer_tEEEvPKT1_PSA_PKT2_PSE_T3_iiT4__param_0];
	ld.param.u64 	%rd6, [_ZN3cub18CUB_300001_SM_10006detail10radix_sort31DeviceRadixSortSingleTileKernelINS1_5radix10policy_hubIffyE10Policy1000ELNS0_9SortOrderE0EffyNS1_21identity_decomposer_tEEEvPKT1_PSA_PKT2_PSE_T3_iiT4__param_1];
	ld.param.u64 	%rd7, [_ZN3cub18CUB_300001_SM_10006detail10radix_sort31DeviceRadixSortSingleTileKernelINS1_5radix10policy_hubIffyE10Policy1000ELNS0_9SortOrderE0EffyNS1_21identity_decomposer_tEEEvPKT1_PSA_PKT2_PSE_T3_iiT4__param_2];
	ld.param.u64 	%rd8, [_ZN3cub18CUB_300001_SM_10006detail10radix_sort31DeviceRadixSortSingleTileKernelINS1_5radix10policy_hubIffyE10Policy1000ELNS0_9SortOrderE0EffyNS1_21identity_decomposer_tEEEvPKT1_PSA_PKT2_PSE_T3_iiT4__param_3];
	ld.param.u64 	%rd9, [_ZN3cub18CUB_300001_SM_10006detail10radix_sort31DeviceRadixSortSingleTileKernelINS1_5radix10policy_hubIffyE10Policy1000ELNS0_9SortOrderE0EffyNS1_21identity_decomposer_tEEEvPKT1_PSA_PKT2_PSE_T3_iiT4__param_4];
	ld.param.u32 	%r228, [_ZN3cub18CUB_300001_SM_10006detail10radix_sort31DeviceRadixSortSingleTileKernelINS1_5radix10policy_hubIffyE10Policy1000ELNS0_9SortOrderE0EffyNS1_21identity_decomposer_tEEEvPKT1_PSA_PKT2_PSE_T3_iiT4__param_5];
	ld.param.u32 	%r229, [_ZN3cub18CUB_300001_SM_10006detail10radix_sort31DeviceRadixSortSingleTileKernelINS1_5radix10policy_hubIffyE10Policy1000ELNS0_9SortOrderE0EffyNS1_21identity_decomposer_tEEEvPKT1_PSA_PKT2_PSE_T3_iiT4__param_6];
	cvta.to.global.u64 	%rd11, %rd10;
	cvt.u32.u64 	%r1, %rd9;
	mov.u32 	%r2, %tid.x;
	mul.lo.s32 	%r3, %r2, 19;
	setp.ge.s32 	%p1, %r3, %r1;
	mul.wide.u32 	%rd12, %r3, 4;
	add.s64 	%rd1, %rd11, %rd12;
	mov.b32 	%r744, 2147483647;
	@%p1 bra 	$L__BB7_2;
	ld.global.u32 	%r744, [%rd1];
$L__BB7_2:
	add.s32 	%r6, %r3, 1;
	setp.ge.s32 	%p2, %r6, %r1;
	mov.b32 	%r745, 2147483647;
	@%p2 bra 	$L__BB7_4;
	ld.global.u32 	%r745, [%rd1+4];
$L__BB7_4:
	add.s32 	%r9, %r3, 2;
	setp.ge.s32 	%p3, %r9, %r1;
	mov.b32 	%r746, 2147483647;
	@%p3 bra 	$L__BB7_6;
	ld.global.u32 	%r746, [%rd1+8];
$L__BB7_6:
	add.s32 	%r12, %r3, 3;
	setp.ge.s32 	%p4, %r12, %r1;
	mov.b32 	%r747, 2147483647;
	@%p4 bra 	$L__BB7_8;
	ld.global.u32 	%r747, [%rd1+12];
$L__BB7_8:
	add.s32 	%r15, %r3, 4;
	setp.ge.s32 	%p5, %r15, %r1;
	mov.b32 	%r748, 2147483647;
	@%p5 bra 	$L__BB7_10;
	ld.global.u32 	%r748, [%rd1+16];
$L__BB7_10:
	add.s32 	%r18, %r3, 5;
	setp.ge.s32 	%p6, %r18, %r1;
	mov.b32 	%r749, 2147483647;
	@%p6 bra 	$L__BB7_12;
	ld.global.u32 	%r749, [%rd1+20];
$L__BB7_12:
	add.s32 	%r21, %r3, 6;
	setp.ge.s32 	%p7, %r21, %r1;
	mov.b32 	%r750, 2147483647;
	@%p7 bra 	$L__BB7_14;
	ld.global.u32 	%r750, [%rd1+24];
$L__BB7_14:
	add.s32 	%r24, %r3, 7;
	setp.ge.s32 	%p8, %r24, %r1;
	mov.b32 	%r751, 2147483647;
	@%p8 bra 	$L__BB7_16;
	ld.global.u32 	%r751, [%rd1+28];
$L__BB7_16:
	add.s32 	%r27, %r3, 8;
	setp.ge.s32 	%p9, %r27, %r1;
	mov.b32 	%r752, 2147483647;
	@%p9 bra 	$L__BB7_18;
	ld.global.u32 	%r752, [%rd1+32];
$L__BB7_18:
	add.s32 	%r30, %r3, 9;
	setp.ge.s32 	%p10, %r30, %r1;
	mov.b32 	%r753, 2147483647;
	@%p10 bra 	$L__BB7_20;
	ld.global.u32 	%r753, [%rd1+36];
$L__BB7_20:
	add.s32 	%r33, %r3, 10;
	setp.ge.s32 	%p11, %r33, %r1;
	mov.b32 	%r754, 2147483647;
	@%p11 bra 	$L__BB7_22;
	ld.global.u32 	%r754, [%rd1+40];
$L__BB7_22:
	add.s32 	%r36, %r3, 11;
	setp.ge.s32 	%p12, %r36, %r1;
	mov.b32 	%r755, 2147483647;
	@%p12 bra 	$L__BB7_24;
	ld.global.u32 	%r755, [%rd1+44];
$L__BB7_24:
	add.s32 	%r39, %r3, 12;
	setp.ge.s32 	%p13, %r39, %r1;
	mov.b32 	%r756, 2147483647;
	@%p13 bra 	$L__BB7_26;
	ld.global.u32 	%r756, [%rd1+48];
$L__BB7_26:
	add.s32 	%r42, %r3, 13;
	setp.ge.s32 	%p14, %r42, %r1;
	mov.b32 	%r757, 2147483647;
	@%p14 bra 	$L__BB7_28;
	ld.global.u32 	%r757, [%rd1+52];
$L__BB7_28:
	add.s32 	%r45, %r3, 14;
	setp.ge.s32 	%p15, %r45, %r1;
	mov.b32 	%r758, 2147483647;
	@%p15 bra 	$L__BB7_30;
	ld.global.u32 	%r758, [%rd1+56];
$L__BB7_30:
	add.s32 	%r48, %r3, 15;
	setp.ge.s32 	%p16, %r48, %r1;
	mov.b32 	%r759, 2147483647;
	@%p16 bra 	$L__BB7_32;
	ld.global.u32 	%r759, [%rd1+60];
$L__BB7_32:
	add.s32 	%r51, %r3, 16;
	setp.ge.s32 	%p17, %r51, %r1;
	mov.b32 	%r760, 2147483647;
	@%p17 bra 	$L__BB7_34;
	ld.global.u32 	%r760, [%rd1+64];
$L__BB7_34:
	add.s32 	%r54, %r3, 17;
	setp.ge.s32 	%p18, %r54, %r1;
	mov.b32 	%r761, 2147483647;
	@%p18 bra 	$L__BB7_36;
	ld.global.u32 	%r761, [%rd1+68];
$L__BB7_36:
	add.s32 	%r57, %r3, 18;
	setp.ge.s32 	%p19, %r57, %r1;
	mov.b32 	%r762, 2147483647;
	@%p19 bra 	$L__BB7_38;
	ld.global.u32 	%r762, [%rd1+72];
$L__BB7_38:
	bar.sync 	0;
	mov.b64 	{%r249, %r250}, %rd9;
	shfl.sync.idx.b32	%r60|%p20, %r249, 0, 31, -1;
	shfl.sync.idx.b32	%r251|%p21, %r250, 0, 31, -1;
	mov.b64 	%rd2, {%r60, %r251};
	setp.ge.s32 	%p22, %r3, %r60;
	cvta.to.global.u64 	%rd13, %rd7;
	add.s64 	%rd3, %rd13, %rd12;
	@%p22 bra 	$L__BB7_40;
	ld.global.f32 	%f152, [%rd3];
$L__BB7_40:
	setp.ge.s32 	%p23, %r6, %r60;
	@%p23 bra 	$L__BB7_42;
	ld.global.f32 	%f151, [%rd3+4];
$L__BB7_42:
	setp.ge.s32 	%p24, %r9, %r60;
	@%p24 bra 	$L__BB7_44;
	ld.global.f32 	%f150, [%rd3+8];
$L__BB7_44:
	setp.ge.s32 	%p25, %r12, %r60;
	@%p25 bra 	$L__BB7_46;
	ld.global.f32 	%f149, [%rd3+12];
$L__BB7_46:
	setp.ge.s32 	%p26, %r15, %r60;
	@%p26 bra 	$L__BB7_48;
	ld.global.f32 	%f148, [%rd3+16];
$L__BB7_48:
	setp.ge.s32 	%p27, %r18, %r60;
	@%p27 bra 	$L__BB7_50;
	ld.global.f32 	%f147, [%rd3+20];
$L__BB7_50:
	setp.ge.s32 	%p28, %r21, %r60;
	@%p28 bra 	$L__BB7_52;
	ld.global.f32 	%f146, [%rd3+24];
$L__BB7_52:
	setp.ge.s32 	%p29, %r24, %r60;
	@%p29 bra 	$L__BB7_54;
	ld.global.f32 	%f145, [%rd3+28];
$L__BB7_54:
	setp.ge.s32 	%p30, %r27, %r60;
	@%p30 bra 	$L__BB7_56;
	ld.global.f32 	%f144, [%rd3+32];
$L__BB7_56:
	setp.ge.s32 	%p31, %r30, %r60;
	@%p31 bra 	$L__BB7_58;
	ld.global.f32 	%f143, [%rd3+36];
$L__BB7_58:
	setp.ge.s32 	%p32, %r33, %r60;
	@%p32 bra 	$L__BB7_60;
	ld.global.f32 	%f142, [%rd3+40];
$L__BB7_60:
	setp.ge.s32 	%p33, %r36, %r60;
	@%p33 bra 	$L__BB7_62;
	ld.global.f32 	%f141, [%rd3+44];
$L__BB7_62:
	setp.ge.s32 	%p34, %r39, %r60;
	@%p34 bra 	$L__BB7_64;
	ld.global.f32 	%f140, [%rd3+48];
$L__BB7_64:
	setp.ge.s32 	%p35, %r42, %r60;
	@%p35 bra 	$L__BB7_66;
	ld.global.f32 	%f139, [%rd3+52];
$L__BB7_66:
	setp.ge.s32 	%p36, %r45, %r60;
	@%p36 bra 	$L__BB7_68;
	ld.global.f32 	%f138, [%rd3+56];
$L__BB7_68:
	setp.ge.s32 	%p37, %r48, %r60;
	@%p37 bra 	$L__BB7_70;
	ld.global.f32 	%f137, [%rd3+60];
$L__BB7_70:
	setp.ge.s32 	%p38, %r51, %r60;
	@%p38 bra 	$L__BB7_72;
	ld.global.f32 	%f136, [%rd3+64];
$L__BB7_72:
	setp.ge.s32 	%p39, %r54, %r60;
	@%p39 bra 	$L__BB7_74;
	ld.global.f32 	%f135, [%rd3+68];
$L__BB7_74:
	setp.ge.s32 	%p40, %r57, %r60;
	@%p40 bra 	$L__BB7_76;
	ld.global.f32 	%f134, [%rd3+72];
$L__BB7_76:
	bar.sync 	0;
	setp.gt.s32 	%p41, %r744, -1;
	selp.b32 	%r253, -2147483648, -1, %p41;
	xor.b32  	%r783, %r253, %r744;
	setp.gt.s32 	%p42, %r745, -1;
	selp.b32 	%r254, -2147483648, -1, %p42;
	xor.b32  	%r782, %r254, %r745;
	setp.gt.s32 	%p43, %r746, -1;
	selp.b32 	%r255, -2147483648, -1, %p43;
	xor.b32  	%r781, %r255, %r746;
	setp.gt.s32 	%p44, %r747, -1;
	selp.b32 	%r256, -2147483648, -1, %p44;
	xor.b32  	%r780, %r256, %r747;
	setp.gt.s32 	%p45, %r748, -1;
	selp.b32 	%r257, -2147483648, -1, %p45;
	xor.b32  	%r779, %r257, %r748;
	setp.gt.s32 	%p46, %r749, -1;
	selp.b32 	%r258, -2147483648, -1, %p46;
	xor.b32  	%r778, %r258, %r749;
	setp.gt.s32 	%p47, %r750, -1;
	selp.b32 	%r259, -2147483648, -1, %p47;
	xor.b32  	%r777, %r259, %r750;
	setp.gt.s32 	%p48, %r751, -1;
	selp.b32 	%r260, -2147483648, -1, %p48;
	xor.b32  	%r776, %r260, %r751;
	setp.gt.s32 	%p49, %r752, -1;
	selp.b32 	%r261, -2147483648, -1, %p49;
	xor.b32  	%r775, %r261, %r752;
	setp.gt.s32 	%p50, %r753, -1;
	selp.b32 	%r262, -2147483648, -1, %p50;
	xor.b32  	%r774, %r262, %r753;
	setp.gt.s32 	%p51, %r754, -1;
	selp.b32 	%r263, -2147483648, -1, %p51;
	xor.b32  	%r773, %r263, %r754;
	setp.gt.s32 	%p52, %r755, -1;
	selp.b32 	%r264, -2147483648, -1, %p52;
	xor.b32  	%r772, %r264, %r755;
	setp.gt.s32 	%p53, %r756, -1;
	selp.b32 	%r265, -2147483648, -1, %p53;
	xor.b32  	%r771, %r265, %r756;
	setp.gt.s32 	%p54, %r757, -1;
	selp.b32 	%r266, -2147483648, -1, %p54;
	xor.b32  	%r770, %r266, %r757;
	setp.gt.s32 	%p55, %r758, -1;
	selp.b32 	%r267, -2147483648, -1, %p55;
	xor.b32  	%r769, %r267, %r758;
	setp.gt.s32 	%p56, %r759, -1;
	selp.b32 	%r268, -2147483648, -1, %p56;
	xor.b32  	%r768, %r268, %r759;
	setp.gt.s32 	%p57, %r760, -1;
	selp.b32 	%r269, -2147483648, -1, %p57;
	xor.b32  	%r767, %r269, %r760;
	setp.gt.s32 	%p58, %r761, -1;
	selp.b32 	%r270, -2147483648, -1, %p58;
	xor.b32  	%r766, %r270, %r761;
	setp.gt.s32 	%p59, %r762, -1;
	selp.b32 	%r271, -2147483648, -1, %p59;
	xor.b32  	%r765, %r271, %r762;
	shr.u32 	%r80, %r2, 5;
	shl.b32 	%r272, %r2, 2;
	mov.u32 	%r273, _ZZN3cub18CUB_300001_SM_10006detail10radix_sort31DeviceRadixSortSingleTileKernelINS1_5radix10policy_hubIffyE10Policy1000ELNS0_9SortOrderE0EffyNS1_21identity_decomposer_tEEEvPKT1_PSA_PKT2_PSE_T3_iiT4_E12temp_storage;
	add.s32 	%r81, %r273, %r272;
	shl.b32 	%r274, %r2, 7;
	add.s32 	%r82, %r81, %r274;
	shl.b32 	%r275, %r80, 2;
	add.s32 	%r276, %r273, %r275;
	add.s32 	%r83, %r276, 33792;
	mad.lo.s32 	%r84, %r2, -56, %r82;
	add.s32 	%r764, %r228, 6;
	sub.s32 	%r763, %r229, %r228;
$L__BB7_77:
	add.s32 	%r336, %r764, -6;
	min.s32 	%r279, %r763, 6;
	mov.b32 	%r365, 0;
	st.shared.u32 	[%r81], %r365;
	st.shared.u32 	[%r81+1024], %r365;
	st.shared.u32 	[%r81+2048], %r365;
	st.shared.u32 	[%r81+3072], %r365;
	st.shared.u32 	[%r81+4096], %r365;
	st.shared.u32 	[%r81+5120], %r365;
	st.shared.u32 	[%r81+6144], %r365;
	st.shared.u32 	[%r81+7168], %r365;
	st.shared.u32 	[%r81+8192], %r365;
	st.shared.u32 	[%r81+9216], %r365;
	st.shared.u32 	[%r81+10240], %r365;
	st.shared.u32 	[%r81+11264], %r365;
	st.shared.u32 	[%r81+12288], %r365;
	st.shared.u32 	[%r81+13312], %r365;
	st.shared.u32 	[%r81+14336], %r365;
	st.shared.u32 	[%r81+15360], %r365;
	st.shared.u32 	[%r81+16384], %r365;
	st.shared.u32 	[%r81+17408], %r365;
	st.shared.u32 	[%r81+18432], %r365;
	st.shared.u32 	[%r81+19456], %r365;
	st.shared.u32 	[%r81+20480], %r365;
	st.shared.u32 	[%r81+21504], %r365;
	st.shared.u32 	[%r81+22528], %r365;
	st.shared.u32 	[%r81+23552], %r365;
	st.shared.u32 	[%r81+24576], %r365;
	st.shared.u32 	[%r81+25600], %r365;
	st.shared.u32 	[%r81+26624], %r365;
	st.shared.u32 	[%r81+27648], %r365;
	st.shared.u32 	[%r81+28672], %r365;
	st.shared.u32 	[%r81+29696], %r365;
	st.shared.u32 	[%r81+30720], %r365;
	st.shared.u32 	[%r81+31744], %r365;
	st.shared.u32 	[%r81+32768], %r365;
	// begin inline asm
	bmsk.clamp.b32 %r277, %r365, %r279;
	// end inline asm
	setp.eq.s32 	%p60, %r783, 2147483647;
	selp.b32 	%r281, -2147483648, %r783, %p60;
	// begin inline asm
	shr.b32 %r280, %r281, %r336;
	// end inline asm
	and.b32  	%r368, %r277, %r280;
	shl.b32 	%r369, %r368, 10;
	and.b32  	%r370, %r369, 31744;
	add.s32 	%r371, %r81, %r370;
	shr.u32 	%r372, %r368, 4;
	and.b32  	%r373, %r372, 268435454;
	add.s32 	%r109, %r371, %r373;
	ld.shared.u16 	%rs1, [%r109];
	add.s16 	%rs20, %rs1, 1;
	st.shared.u16 	[%r109], %rs20;
	setp.eq.s32 	%p61, %r782, 2147483647;
	selp.b32 	%r284, -2147483648, %r782, %p61;
	// begin inline asm
	shr.b32 %r283, %r284, %r336;
	// end inline asm
	and.b32  	%r374, %r277, %r283;
	shl.b32 	%r375, %r374, 10;
	and.b32  	%r376, %r375, 31744;
	add.s32 	%r377, %r81, %r376;
	shr.u32 	%r378, %r374, 4;
	and.b32  	%r379, %r378, 268435454;
	add.s32 	%r110, %r377, %r379;
	ld.shared.u16 	%rs2, [%r110];
	add.s16 	%rs21, %rs2, 1;
	st.shared.u16 	[%r110], %rs21;
	setp.eq.s32 	%p62, %r781, 2147483647;
	selp.b32 	%r287, -2147483648, %r781, %p62;
	// begin inline asm
	shr.b32 %r286, %r287, %r336;
	// end inline asm
	and.b32  	%r380, %r277, %r286;
	shl.b32 	%r381, %r380, 10;
	and.b32  	%r382, %r381, 31744;
	add.s32 	%r383, %r81, %r382;
	shr.u32 	%r384, %r380, 4;
	and.b32  	%r385, %r384, 268435454;
	add.s32 	%r111, %r383, %r385;
	ld.shared.u16 	%rs3, [%r111];
	add.s16 	%rs22, %rs3, 1;
	st.shared.u16 	[%r111], %rs22;
	setp.eq.s32 	%p63, %r780, 2147483647;
	selp.b32 	%r290, -2147483648, %r780, %p63;
	// begin inline asm
	shr.b32 %r289, %r290, %r336;
	// end inline asm
	and.b32  	%r386, %r277, %r289;
	shl.b32 	%r387, %r386, 10;
	and.b32  	%r388, %r387, 31744;
	add.s32 	%r389, %r81, %r388;
	shr.u32 	%r390, %r386, 4;
	and.b32  	%r391, %r390, 268435454;
	add.s32 	%r112, %r389, %r391;
	ld.shared.u16 	%rs4, [%r112];
	add.s16 	%rs23, %rs4, 1;
	st.shared.u16 	[%r112], %rs23;
	setp.eq.s32 	%p64, %r779, 2147483647;
	selp.b32 	%r293, -2147483648, %r779, %p64;
	// begin inline asm
	shr.b32 %r292, %r293, %r336;
	// end inline asm
	and.b32  	%r392, %r277, %r292;
	shl.b32 	%r393, %r392, 10;
	and.b32  	%r394, %r393, 31744;
	add.s32 	%r395, %r81, %r394;
	shr.u32 	%r396, %r392, 4;
	and.b32  	%r397, %r396, 268435454;
	add.s32 	%r113, %r395, %r397;
	ld.shared.u16 	%rs5, [%r113];
	add.s16 	%rs24, %rs5, 1;
	st.shared.u16 	[%r113], %rs24;
	setp.eq.s32 	%p65, %r778, 2147483647;
	selp.b32 	%r296, -2147483648, %r778, %p65;
	// begin inline asm
	shr.b32 %r295, %r296, %r336;
	// end inline asm
	and.b32  	%r398, %r277, %r295;
	shl.b32 	%r399, %r398, 10;
	and.b32  	%r400, %r399, 31744;
	add.s32 	%r401, %r81, %r400;
	shr.u32 	%r402, %r398, 4;
	and.b32  	%r403, %r402, 268435454;
	add.s32 	%r114, %r401, %r403;
	ld.shared.u16 	%rs6, [%r114];
	add.s16 	%rs25, %rs6, 1;
	st.shared.u16 	[%r114], %rs25;
	setp.eq.s32 	%p66, %r777, 2147483647;
	selp.b32 	%r299, -2147483648, %r777, %p66;
	// begin inline asm
	shr.b32 %r298, %r299, %r336;
	// end inline asm
	and.b32  	%r404, %r277, %r298;
	shl.b32 	%r405, %r404, 10;
	and.b32  	%r406, %r405, 31744;
	add.s32 	%r407, %r81, %r406;
	shr.u32 	%r408, %r404, 4;
	and.b32  	%r409, %r408, 268435454;
	add.s32 	%r115, %r407, %r409;
	ld.shared.u16 	%rs7, [%r115];
	add.s16 	%rs26, %rs7, 1;
	st.shared.u16 	[%r115], %rs26;
	setp.eq.s32 	%p67, %r776, 2147483647;
	selp.b32 	%r302, -2147483648, %r776, %p67;
	// begin inline asm
	shr.b32 %r301, %r302, %r336;
	// end inline asm
	and.b32  	%r410, %r277, %r301;
	shl.b32 	%r411, %r410, 10;
	and.b32  	%r412, %r411, 31744;
	add.s32 	%r413, %r81, %r412;
	shr.u32 	%r414, %r410, 4;
	and.b32  	%r415, %r414, 268435454;
	add.s32 	%r116, %r413, %r415;
	ld.shared.u16 	%rs8, [%r116];
	add.s16 	%rs27, %rs8, 1;
	st.shared.u16 	[%r116], %rs27;
	setp.eq.s32 	%p68, %r775, 2147483647;
	selp.b32 	%r305, -2147483648, %r775, %p68;
	// begin inline asm
	shr.b32 %r304, %r305, %r336;
	// end inline asm
	and.b32  	%r416, %r277, %r304;
	shl.b32 	%r417, %r416, 10;
	and.b32  	%r418, %r417, 31744;
	add.s32 	%r419, %r81, %r418;
	shr.u32 	%r420, %r416, 4;
	and.b32  	%r421, %r420, 268435454;
	add.s32 	%r117, %r419, %r421;
	ld.shared.u16 	%rs9, [%r117];
	add.s16 	%rs28, %rs9, 1;
	st.shared.u16 	[%r117], %rs28;
	setp.eq.s32 	%p69, %r774, 2147483647;
	selp.b32 	%r308, -2147483648, %r774, %p69;
	// begin inline asm
	shr.b32 %r307, %r308, %r336;
	// end inline asm
	and.b32  	%r422, %r277, %r307;
	shl.b32 	%r423, %r422, 10;
	and.b32  	%r424, %r423, 31744;
	add.s32 	%r425, %r81, %r424;
	shr.u32 	%r426, %r422, 4;
	and.b32  	%r427, %r426, 268435454;
	add.s32 	%r118, %r425, %r427;
	ld.shared.u16 	%rs10, [%r118];
	add.s16 	%rs29, %rs10, 1;
	st.shared.u16 	[%r118], %rs29;
	setp.eq.s32 	%p70, %r773, 2147483647;
	selp.b32 	%r311, -2147483648, %r773, %p70;
	// begin inline asm
	shr.b32 %r310, %r311, %r336;
	// end inline asm
	and.b32  	%r428, %r277, %r310;
	shl.b32 	%r429, %r428, 10;
	and.b32  	%r430, %r429, 31744;
	add.s32 	%r431, %r81, %r430;
	shr.u32 	%r432, %r428, 4;
	and.b32  	%r433, %r432, 268435454;
	add.s32 	%r119, %r431, %r433;
	ld.shared.u16 	%rs11, [%r119];
	add.s16 	%rs30, %rs11, 1;
	st.shared.u16 	[%r119], %rs30;
	setp.eq.s32 	%p71, %r772, 2147483647;
	selp.b32 	%r314, -2147483648, %r772, %p71;
	// begin inline asm
	shr.b32 %r313, %r314, %r336;
	// end inline asm
	and.b32  	%r434, %r277, %r313;
	shl.b32 	%r435, %r434, 10;
	and.b32  	%r436, %r435, 31744;
	add.s32 	%r437, %r81, %r436;
	shr.u32 	%r438, %r434, 4;
	and.b32  	%r439, %r438, 268435454;
	add.s32 	%r120, %r437, %r439;
	ld.shared.u16 	%rs12, [%r120];
	add.s16 	%rs31, %rs12, 1;
	st.shared.u16 	[%r120], %rs31;
	setp.eq.s32 	%p72, %r771, 2147483647;
	selp.b32 	%r317, -2147483648, %r771, %p72;
	// begin inline asm
	shr.b32 %r316, %r317, %r336;
	// end inline asm
	and.b32  	%r440, %r277, %r316;
	shl.b32 	%r441, %r440, 10;
	and.b32  	%r442, %r441, 31744;
	add.s32 	%r443, %r81, %r442;
	shr.u32 	%r444, %r440, 4;
	and.b32  	%r445, %r444, 268435454;
	add.s32 	%r121, %r443, %r445;
	ld.shared.u16 	%rs13, [%r121];
	add.s16 	%rs32, %rs13, 1;
	st.shared.u16 	[%r121], %rs32;
	setp.eq.s32 	%p73, %r770, 2147483647;
	selp.b32 	%r320, -2147483648, %r770, %p73;
	// begin inline asm
	shr.b32 %r319, %r320, %r336;
	// end inline asm
	and.b32  	%r446, %r277, %r319;
	shl.b32 	%r447, %r446, 10;
	and.b32  	%r448, %r447, 31744;
	add.s32 	%r449, %r81, %r448;
	shr.u32 	%r450, %r446, 4;
	and.b32  	%r451, %r450, 268435454;
	add.s32 	%r122, %r449, %r451;
	ld.shared.u16 	%rs14, [%r122];
	add.s16 	%rs33, %rs14, 1;
	st.shared.u16 	[%r122], %rs33;
	setp.eq.s32 	%p74, %r769, 2147483647;
	selp.b32 	%r323, -2147483648, %r769, %p74;
	// begin inline asm
	shr.b32 %r322, %r323, %r336;
	// end inline asm
	and.b32  	%r452, %r277, %r322;
	shl.b32 	%r453, %r452, 10;
	and.b32  	%r454, %r453, 31744;
	add.s32 	%r455, %r81, %r454;
	shr.u32 	%r456, %r452, 4;
	and.b32  	%r457, %r456, 268435454;
	add.s32 	%r123, %r455, %r457;
	ld.shared.u16 	%rs15, [%r123];
	add.s16 	%rs34, %rs15, 1;
	st.shared.u16 	[%r123], %rs34;
	setp.eq.s32 	%p75, %r768, 2147483647;
	selp.b32 	%r326, -2147483648, %r768, %p75;
	// begin inline asm
	shr.b32 %r325, %r326, %r336;
	// end inline asm
	and.b32  	%r458, %r277, %r325;
	shl.b32 	%r459, %r458, 10;
	and.b32  	%r460, %r459, 31744;
	add.s32 	%r461, %r81, %r460;
	shr.u32 	%r462, %r458, 4;
	and.b32  	%r463, %r462, 268435454;
	add.s32 	%r124, %r461, %r463;
	ld.shared.u16 	%rs16, [%r124];
	add.s16 	%rs35, %rs16, 1;
	st.shared.u16 	[%r124], %rs35;
	setp.eq.s32 	%p76, %r767, 2147483647;
	selp.b32 	%r329, -2147483648, %r767, %p76;
	// begin inline asm
	shr.b32 %r328, %r329, %r336;
	// end inline asm
	and.b32  	%r464, %r277, %r328;
	shl.b32 	%r465, %r464, 10;
	and.b32  	%r466, %r465, 31744;
	add.s32 	%r467, %r81, %r466;
	shr.u32 	%r468, %r464, 4;
	and.b32  	%r469, %r468, 268435454;
	add.s32 	%r125, %r467, %r469;
	ld.shared.u16 	%rs17, [%r125];
	add.s16 	%rs36, %rs17, 1;
	st.shared.u16 	[%r125], %rs36;
	setp.eq.s32 	%p77, %r766, 2147483647;
	selp.b32 	%r332, -2147483648, %r766, %p77;
	// begin inline asm
	shr.b32 %r331, %r332, %r336;
	// end inline asm
	and.b32  	%r470, %r277, %r331;
	shl.b32 	%r471, %r470, 10;
	and.b32  	%r472, %r471, 31744;
	add.s32 	%r473, %r81, %r472;
	shr.u32 	%r474, %r470, 4;
	and.b32  	%r475, %r474, 268435454;
	add.s32 	%r126, %r473, %r475;
	ld.shared.u16 	%rs18, [%r126];
	add.s16 	%rs37, %rs18, 1;
	st.shared.u16 	[%r126], %rs37;
	setp.eq.s32 	%p78, %r765, 2147483647;
	selp.b32 	%r335, -2147483648, %r765, %p78;
	// begin inline asm
	shr.b32 %r334, %r335, %r336;
	// end inline asm
	and.b32  	%r476, %r277, %r334;
	shl.b32 	%r477, %r476, 10;
	and.b32  	%r478, %r477, 31744;
	add.s32 	%r479, %r81, %r478;
	shr.u32 	%r480, %r476, 4;
	and.b32  	%r481, %r480, 268435454;
	add.s32 	%r127, %r479, %r481;
	ld.shared.u16 	%rs19, [%r127];
	add.s16 	%rs38, %rs19, 1;
	st.shared.u16 	[%r127], %rs38;
	bar.sync 	0;
	ld.shared.u32 	%r128, [%r82];
	ld.shared.u32 	%r482, [%r82+4];
	ld.shared.u32 	%r483, [%r82+8];
	ld.shared.u32 	%r484, [%r82+12];
	ld.shared.u32 	%r485, [%r82+16];
	ld.shared.u32 	%r486, [%r82+20];
	ld.shared.u32 	%r487, [%r82+24];
	ld.shared.u32 	%r488, [%r82+28];
	ld.shared.u32 	%r489, [%r82+32];
	ld.shared.u32 	%r490, [%r82+36];
	ld.shared.u32 	%r491, [%r82+40];
	ld.shared.u32 	%r492, [%r82+44];
	ld.shared.u32 	%r493, [%r82+48];
	ld.shared.u32 	%r494, [%r82+52];
	ld.shared.u32 	%r495, [%r82+56];
	ld.shared.u32 	%r496, [%r82+60];
	ld.shared.u32 	%r497, [%r82+64];
	ld.shared.u32 	%r498, [%r82+68];
	ld.shared.u32 	%r499, [%r82+72];
	ld.shared.u32 	%r500, [%r82+76];
	ld.shared.u32 	%r501, [%r82+80];
	ld.shared.u32 	%r502, [%r82+84];
	ld.shared.u32 	%r503, [%r82+88];
	ld.shared.u32 	%r504, [%r82+92];
	ld.shared.u32 	%r505, [%r82+96];
	ld.shared.u32 	%r506, [%r82+100];
	ld.shared.u32 	%r507, [%r82+104];
	ld.shared.u32 	%r508, [%r82+108];
	ld.shared.u32 	%r509, [%r82+112];
	ld.shared.u32 	%r510, [%r82+116];
	ld.shared.u32 	%r511, [%r82+120];
	ld.shared.u32 	%r512, [%r82+124];
	ld.shared.u32 	%r513, [%r82+128];
	add.s32 	%r129, %r482, %r128;
	add.s32 	%r130, %r483, %r129;
	add.s32 	%r131, %r484, %r130;
	add.s32 	%r132, %r485, %r131;
	add.s32 	%r133, %r486, %r132;
	add.s32 	%r134, %r487, %r133;
	add.s32 	%r135, %r488, %r134;
	add.s32 	%r136, %r489, %r135;
	add.s32 	%r137, %r490, %r136;
	add.s32 	%r138, %r491, %r137;
	add.s32 	%r139, %r492, %r138;
	add.s32 	%r140, %r493, %r139;
	add.s32 	%r141, %r494, %r140;
	add.s32 	%r142, %r495, %r141;
	add.s32 	%r143, %r496, %r142;
	add.s32 	%r144, %r497, %r143;
	add.s32 	%r145, %r498, %r144;
	add.s32 	%r146, %r499, %r145;
	add.s32 	%r147, %r500, %r146;
	add.s32 	%r148, %r501, %r147;
	add.s32 	%r149, %r502, %r148;
	add.s32 	%r150, %r503, %r149;
	add.s32 	%r151, %r504, %r150;
	add.s32 	%r152, %r505, %r151;
	add.s32 	%r153, %r506, %r152;
	add.s32 	%r154, %r507, %r153;
	add.s32 	%r155, %r508, %r154;
	add.s32 	%r156, %r509, %r155;
	add.s32 	%r157, %r510, %r156;
	add.s32 	%r158, %r511, %r157;
	add.s32 	%r159, %r512, %r158;
	add.s32 	%r342, %r513, %r159;
	// begin inline asm
	mov.u32 %r337, %laneid;
	// end inline asm
	mov.b32 	%r340, 1;
	mov.b32 	%r367, -1;
	// begin inline asm
	{  .reg .u32 r0;  .reg .pred p;  shfl.sync.up.b32 r0|p, %r342, %r340, %r365, %r367;  @p add.u32 r0, r0, %r342;  mov.u32 %r338, r0;}
	// end inline asm
	mov.b32 	%r346, 2;
	// begin inline asm
	{  .reg .u32 r0;  .reg .pred p;  shfl.sync.up.b32 r0|p, %r338, %r346, %r365, %r367;  @p add.u32 r0, r0, %r338;  mov.u32 %r344, r0;}
	// end inline asm
	mov.b32 	%r352, 4;
	// begin inline asm
	{  .reg .u32 r0;  .reg .pred p;  shfl.sync.up.b32 r0|p, %r344, %r352, %r365, %r367;  @p add.u32 r0, r0, %r344;  mov.u32 %r350, r0;}
	// end inline asm
	mov.b32 	%r358, 8;
	// begin inline asm
	{  .reg .u32 r0;  .reg .pred p;  shfl.sync.up.b32 r0|p, %r350, %r358, %r365, %r367;  @p add.u32 r0, r0, %r350;  mov.u32 %r356, r0;}
	// end inline asm
	mov.b32 	%r364, 16;
	// begin inline asm
	{  .reg .u32 r0;  .reg .pred p;  shfl.sync.up.b32 r0|p, %r356, %r364, %r365, %r367;  @p add.u32 r0, r0, %r356;  mov.u32 %r362, r0;}
	// end inline asm
	setp.ne.s32 	%p79, %r337, 31;
	@%p79 bra 	$L__BB7_79;
	st.shared.u32 	[%r83], %r362;
$L__BB7_79:
	sub.s32 	%r514, %r362, %r342;
	setp.gt.u32 	%p80, %r2, 31;
	setp.eq.s32 	%p81, %r80, 7;
	setp.eq.s32 	%p82, %r80, 6;
	setp.eq.s32 	%p83, %r80, 5;
	setp.eq.s32 	%p84, %r80, 4;
	setp.eq.s32 	%p85, %r80, 3;
	setp.eq.s32 	%p86, %r80, 2;
	setp.eq.s32 	%p87, %r80, 1;
	bar.sync 	0;
	ld.shared.v4.u32 	{%r515, %r516, %r517, %r518}, [_ZZN3cub18CUB_300001_SM_10006detail10radix_sort31DeviceRadixSortSingleTileKernelINS1_5radix10policy_hubIffyE10Policy1000ELNS0_9SortOrderE0EffyNS1_21identity_decomposer_tEEEvPKT1_PSA_PKT2_PSE_T3_iiT4_E12temp_storage+33792];
	selp.b32 	%r519, %r515, %r784, %p87;
	add.s32 	%r520, %r516, %r515;
	selp.b32 	%r521, %r520, %r519, %p86;
	add.s32 	%r522, %r520, %r517;
	selp.b32 	%r523, %r522, %r521, %p85;
	add.s32 	%r524, %r522, %r518;
	selp.b32 	%r525, %r524, %r523, %p84;
	ld.shared.v4.u32 	{%r526, %r527, %r528, %r529}, [_ZZN3cub18CUB_300001_SM_10006detail10radix_sort31DeviceRadixSortSingleTileKernelINS1_5radix10policy_hubIffyE10Policy1000ELNS0_9SortOrderE0EffyNS1_21identity_decomposer_tEEEvPKT1_PSA_PKT2_PSE_T3_iiT4_E12temp_storage+33808];
	add.s32 	%r530, %r524, %r526;
	selp.b32 	%r531, %r530, %r525, %p83;
	add.s32 	%r532, %r530, %r527;
	selp.b32 	%r533, %r532, %r531, %p82;
	add.s32 	%r534, %r532, %r528;
	selp.b32 	%r784, %r534, %r533, %p81;
	add.s32 	%r164, %r534, %r529;
	setp.ne.s32 	%p88, %r337, 0;
	selp.b32 	%r535, %r514, 0, %p88;
	add.s32 	%r536, %r784, %r535;
	or.pred  	%p89, %p80, %p88;
	selp.b32 	%r785, %r536, %r514, %p80;
	@%p89 bra 	$L__BB7_81;
	shl.b32 	%r785, %r164, 16;
	st.shared.u32 	[_ZZN3cub18CUB_300001_SM_10006detail10radix_sort31DeviceRadixSortSingleTileKernelINS1_5radix10policy_hubIffyE10Policy1000ELNS0_9SortOrderE0EffyNS1_21identity_decomposer_tEEEvPKT1_PSA_PKT2_PSE_T3_iiT4_E12temp_storage+33832], %r785;
$L__BB7_81:
	setp.eq.s32 	%p90, %r2, 0;
	bar.sync 	0;
	ld.shared.u32 	%r537, [_ZZN3cub18CUB_300001_SM_10006detail10radix_sort31DeviceRadixSortSingleTileKernelINS1_5radix10policy_hubIffyE10Policy1000ELNS0_9SortOrderE0EffyNS1_21identity_decomposer_tEEEvPKT1_PSA_PKT2_PSE_T3_iiT4_E12temp_storage+33832];
	selp.b32 	%r538, 0, %r537, %p90;
	add.s32 	%r539, %r785, %r538;
	add.s32 	%r540, %r128, %r539;
	add.s32 	%r541, %r129, %r539;
	add.s32 	%r542, %r130, %r539;
	add.s32 	%r543, %r131, %r539;
	add.s32 	%r544, %r132, %r539;
	add.s32 	%r545, %r133, %r539;
	add.s32 	%r546, %r134, %r539;
	add.s32 	%r547, %r135, %r539;
	add.s32 	%r548, %r136, %r539;
	add.s32 	%r549, %r137, %r539;
	add.s32 	%r550, %r138, %r539;
	add.s32 	%r551, %r139, %r539;
	add.s32 	%r552, %r140, %r539;
	add.s32 	%r553, %r141, %r539;
	add.s32 	%r554, %r142, %r539;
	add.s32 	%r555, %r143, %r539;
	add.s32 	%r556, %r144, %r539;
	add.s32 	%r557, %r145, %r539;
	add.s32 	%r558, %r146, %r539;
	add.s32 	%r559, %r147, %r539;
	add.s32 	%r560, %r148, %r539;
	add.s32 	%r561, %r149, %r539;
	add.s32 	%r562, %r150, %r539;
	add.s32 	%r563, %r151, %r539;
	add.s32 	%r564, %r152, %r539;
	add.s32 	%r565, %r153, %r539;
	add.s32 	%r566, %r154, %r539;
	add.s32 	%r567, %r155, %r539;
	add.s32 	%r568, %r156, %r539;
	add.s32 	%r569, %r157, %r539;
	add.s32 	%r570, %r158, %r539;
	add.s32 	%r571, %r159, %r539;
	st.shared.u32 	[%r82], %r539;
	st.shared.u32 	[%r82+4], %r540;
	st.shared.u32 	[%r82+8], %r541;
	st.shared.u32 	[%r82+12], %r542;
	st.shared.u32 	[%r82+16], %r543;
	st.shared.u32 	[%r82+20], %r544;
	st.shared.u32 	[%r82+24], %r545;
	st.shared.u32 	[%r82+28], %r546;
	st.shared.u32 	[%r82+32], %r547;
	st.shared.u32 	[%r82+36], %r548;
	st.shared.u32 	[%r82+40], %r549;
	st.shared.u32 	[%r82+44], %r550;
	st.shared.u32 	[%r82+48], %r551;
	st.shared.u32 	[%r82+52], %r552;
	st.shared.u32 	[%r82+56], %r553;
	st.shared.u32 	[%r82+60], %r554;
	st.shared.u32 	[%r82+64], %r555;
	st.shared.u32 	[%r82+68], %r556;
	st.shared.u32 	[%r82+72], %r557;
	st.shared.u32 	[%r82+76], %r558;
	st.shared.u32 	[%r82+80], %r559;
	st.shared.u32 	[%r82+84], %r560;
	st.shared.u32 	[%r82+88], %r561;
	st.shared.u32 	[%r82+92], %r562;
	st.shared.u32 	[%r82+96], %r563;
	st.shared.u32 	[%r82+100], %r564;
	st.shared.u32 	[%r82+104], %r565;
	st.shared.u32 	[%r82+108], %r566;
	st.shared.u32 	[%r82+112], %r567;
	st.shared.u32 	[%r82+116], %r568;
	st.shared.u32 	[%r82+120], %r569;
	st.shared.u32 	[%r82+124], %r570;
	st.shared.u32 	[%r82+128], %r571;
	bar.sync 	0;
	cvt.u32.u16 	%r572, %rs1;
	ld.shared.u16 	%r573, [%r109];
	add.s32 	%r168, %r573, %r572;
	cvt.u32.u16 	%r574, %rs2;
	ld.shared.u16 	%r575, [%r110];
	add.s32 	%r169, %r575, %r574;
	cvt.u32.u16 	%r576, %rs3;
	ld.shared.u16 	%r577, [%r111];
	add.s32 	%r170, %r577, %r576;
	cvt.u32.u16 	%r578, %rs4;
	ld.shared.u16 	%r579, [%r112];
	add.s32 	%r171, %r579, %r578;
	cvt.u32.u16 	%r580, %rs5;
	ld.shared.u16 	%r581, [%r113];
	add.s32 	%r172, %r581, %r580;
	cvt.u32.u16 	%r582, %rs6;
	ld.shared.u16 	%r583, [%r114];
	add.s32 	%r173, %r583, %r582;
	cvt.u32.u16 	%r584, %rs7;
	ld.shared.u16 	%r585, [%r115];
	add.s32 	%r174, %r585, %r584;
	cvt.u32.u16 	%r586, %rs8;
	ld.shared.u16 	%r587, [%r116];
	add.s32 	%r175, %r587, %r586;
	cvt.u32.u16 	%r588, %rs9;
	ld.shared.u16 	%r589, [%r117];
	add.s32 	%r176, %r589, %r588;
	cvt.u32.u16 	%r590, %rs10;
	ld.shared.u16 	%r591, [%r118];
	add.s32 	%r177, %r591, %r590;
	cvt.u32.u16 	%r592, %rs11;
	ld.shared.u16 	%r593, [%r119];
	add.s32 	%r178, %r593, %r592;
	cvt.u32.u16 	%r594, %rs12;
	ld.shared.u16 	%r595, [%r120];
	add.s32 	%r179, %r595, %r594;
	cvt.u32.u16 	%r596, %rs13;
	ld.shared.u16 	%r597, [%r121];
	add.s32 	%r180, %r597, %r596;
	cvt.u32.u16 	%r598, %rs14;
	ld.shared.u16 	%r599, [%r122];
	add.s32 	%r181, %r599, %r598;
	cvt.u32.u16 	%r600, %rs15;
	ld.shared.u16 	%r601, [%r123];
	add.s32 	%r182, %r601, %r600;
	cvt.u32.u16 	%r602, %rs16;
	ld.shared.u16 	%r603, [%r124];
	add.s32 	%r183, %r603, %r602;
	cvt.u32.u16 	%r604, %rs17;
	ld.shared.u16 	%r605, [%r125];
	add.s32 	%r184, %r605, %r604;
	cvt.u32.u16 	%r606, %rs18;
	ld.shared.u16 	%r607, [%r126];
	add.s32 	%r185, %r607, %r606;
	cvt.u32.u16 	%r608, %rs19;
	ld.shared.u16 	%r609, [%r127];
	add.s32 	%r186, %r609, %r608;
	bar.sync 	0;
	setp.lt.s32 	%p91, %r764, %r229;
	@%p91 bra 	$L__BB7_121;
	cvt.u64.u32 	%rd15, %r2;
	shl.b32 	%r610, %r168, 2;
	mov.u32 	%r611, _ZZN3cub18CUB_300001_SM_10006detail10radix_sort31DeviceRadixSortSingleTileKernelINS1_5radix10policy_hubIffyE10Policy1000ELNS0_9SortOrderE0EffyNS1_21identity_decomposer_tEEEvPKT1_PSA_PKT2_PSE_T3_iiT4_E12temp_storage;
	add.s32 	%r612, %r611, %r610;
	st.shared.u32 	[%r612], %r783;
	shl.b32 	%r613, %r169, 2;
	add.s32 	%r614, %r611, %r613;
	st.shared.u32 	[%r614], %r782;
	shl.b32 	%r615, %r170, 2;
	add.s32 	%r616, %r611, %r615;
	st.shared.u32 	[%r616], %r781;
	shl.b32 	%r617, %r171, 2;
	add.s32 	%r618, %r611, %r617;
	st.shared.u32 	[%r618], %r780;
	shl.b32 	%r619, %r172, 2;
	add.s32 	%r620, %r611, %r619;
	st.shared.u32 	[%r620], %r779;
	shl.b32 	%r621, %r173, 2;
	add.s32 	%r622, %r611, %r621;
	st.shared.u32 	[%r622], %r778;
	shl.b32 	%r623, %r174, 2;
	add.s32 	%r624, %r611, %r623;
	st.shared.u32 	[%r624], %r777;
	shl.b32 	%r625, %r175, 2;
	add.s32 	%r626, %r611, %r625;
	st.shared.u32 	[%r626], %r776;
	shl.b32 	%r627, %r176, 2;
	add.s32 	%r628, %r611, %r627;
	st.shared.u32 	[%r628], %r775;
	shl.b32 	%r629, %r177, 2;
	add.s32 	%r630, %r611, %r629;
	st.shared.u32 	[%r630], %r774;
	shl.b32 	%r631, %r178, 2;
	add.s32 	%r632, %r611, %r631;
	st.shared.u32 	[%r632], %r773;
	shl.b32 	%r633, %r179, 2;
	add.s32 	%r634, %r611, %r633;
	st.shared.u32 	[%r634], %r772;
	shl.b32 	%r635, %r180, 2;
	add.s32 	%r636, %r611, %r635;
	st.shared.u32 	[%r636], %r771;
	shl.b32 	%r637, %r181, 2;
	add.s32 	%r638, %r611, %r637;
	st.shared.u32 	[%r638], %r770;
	shl.b32 	%r639, %r182, 2;
	add.s32 	%r640, %r611, %r639;
	st.shared.u32 	[%r640], %r769;
	shl.b32 	%r641, %r183, 2;
	add.s32 	%r642, %r611, %r641;
	st.shared.u32 	[%r642], %r768;
	shl.b32 	%r643, %r184, 2;
	add.s32 	%r644, %r611, %r643;
	st.shared.u32 	[%r644], %r767;
	shl.b32 	%r645, %r185, 2;
	add.s32 	%r646, %r611, %r645;
	st.shared.u32 	[%r646], %r766;
	shl.b32 	%r647, %r186, 2;
	add.s32 	%r648, %r611, %r647;
	st.shared.u32 	[%r648], %r765;
	bar.sync 	0;
	mad.lo.s32 	%r187, %r2, -72, %r84;
	ld.shared.u32 	%r188, [%r187];
	ld.shared.u32 	%r189, [%r187+1024];
	ld.shared.u32 	%r190, [%r187+2048];
	ld.shared.u32 	%r191, [%r187+3072];
	ld.shared.u32 	%r192, [%r187+4096];
	ld.shared.u32 	%r193, [%r187+5120];
	ld.shared.u32 	%r194, [%r187+6144];
	ld.shared.u32 	%r195, [%r187+7168];
	ld.shared.u32 	%r196, [%r187+8192];
	ld.shared.u32 	%r197, [%r187+9216];
	ld.shared.u32 	%r198, [%r187+10240];
	ld.shared.u32 	%r199, [%r187+11264];
	ld.shared.u32 	%r200, [%r187+12288];
	ld.shared.u32 	%r201, [%r187+13312];
	ld.shared.u32 	%r202, [%r187+14336];
	ld.shared.u32 	%r203, [%r187+15360];
	ld.shared.u32 	%r204, [%r187+16384];
	ld.shared.u32 	%r205, [%r187+17408];
	ld.shared.u32 	%r206, [%r187+18432];
	bar.sync 	0;
	st.shared.f32 	[%r612], %f152;
	st.shared.f32 	[%r614], %f151;
	st.shared.f32 	[%r616], %f150;
	st.shared.f32 	[%r618], %f149;
	st.shared.f32 	[%r620], %f148;
	st.shared.f32 	[%r622], %f147;
	st.shared.f32 	[%r624], %f146;
	st.shared.f32 	[%r626], %f145;
	st.shared.f32 	[%r628], %f144;
	st.shared.f32 	[%r630], %f143;
	st.shared.f32 	[%r632], %f142;
	st.shared.f32 	[%r634], %f141;
	st.shared.f32 	[%r636], %f140;
	st.shared.f32 	[%r638], %f139;
	st.shared.f32 	[%r640], %f138;
	st.shared.f32 	[%r642], %f137;
	st.shared.f32 	[%r644], %f136;
	st.shared.f32 	[%r646], %f135;
	st.shared.f32 	[%r648], %f134;
	bar.sync 	0;
	ld.shared.f32 	%f58, [%r187+1024];
	ld.shared.f32 	%f59, [%r187+2048];
	ld.shared.f32 	%f60, [%r187+3072];
	ld.shared.f32 	%f61, [%r187+4096];
	ld.shared.f32 	%f62, [%r187+5120];
	ld.shared.f32 	%f63, [%r187+6144];
	ld.shared.f32 	%f64, [%r187+7168];
	ld.shared.f32 	%f65, [%r187+8192];
	ld.shared.f32 	%f66, [%r187+9216];
	ld.shared.f32 	%f67, [%r187+10240];
	ld.shared.f32 	%f68, [%r187+11264];
	ld.shared.f32 	%f69, [%r187+12288];
	ld.shared.f32 	%f70, [%r187+13312];
	ld.shared.f32 	%f71, [%r187+14336];
	ld.shared.f32 	%f72, [%r187+15360];
	ld.shared.f32 	%f73, [%r187+16384];
	ld.shared.f32 	%f74, [%r187+17408];
	ld.shared.f32 	%f75, [%r187+18432];
	setp.gt.u64 	%p92, %rd2, %rd15;
	cvta.to.global.u64 	%rd16, %rd6;
	mul.wide.u32 	%rd17, %r2, 4;
	add.s64 	%rd4, %rd16, %rd17;
	cvta.to.global.u64 	%rd18, %rd8;
	add.s64 	%rd5, %rd18, %rd17;
	@%p92 bra 	$L__BB7_83;
	bra.uni 	$L__BB7_84;
$L__BB7_83:
	ld.shared.f32 	%f114, [%r187];
	setp.gt.s32 	%p93, %r188, -1;
	selp.b32 	%r649, -1, -2147483648, %p93;
	xor.b32  	%r650, %r649, %r188;
	st.global.u32 	[%rd4], %r650;
	st.global.f32 	[%rd5], %f114;
$L__BB7_84:
	add.s32 	%r651, %r2, 256;
	cvt.u64.u32 	%rd19, %r651;
	setp.le.u64 	%p94, %rd2, %rd19;
	@%p94 bra 	$L__BB7_86;
	setp.gt.s32 	%p95, %r189, -1;
	selp.b32 	%r652, -1, -2147483648, %p95;
	xor.b32  	%r653, %r652, %r189;
	st.global.u32 	[%rd4+1024], %r653;
	st.global.f32 	[%rd5+1024], %f58;
$L__BB7_86:
	add.s32 	%r654, %r2, 512;
	cvt.u64.u32 	%rd20, %r654;
	setp.le.u64 	%p96, %rd2, %rd20;
	@%p96 bra 	$L__BB7_88;
	setp.gt.s32 	%p97, %r190, -1;
	selp.b32 	%r655, -1, -2147483648, %p97;
	xor.b32  	%r656, %r655, %r190;
	st.global.u32 	[%rd4+2048], %r656;
	st.global.f32 	[%rd5+2048], %f59;
$L__BB7_88:
	add.s32 	%r657, %r2, 768;
	cvt.u64.u32 	%rd21, %r657;
	setp.le.u64 	%p98, %rd2, %rd21;
	@%p98 bra 	$L__BB7_90;
	setp.gt.s32 	%p99, %r191, -1;
	selp.b32 	%r658, -1, -2147483648, %p99;
	xor.b32  	%r659, %r658, %r191;
	st.global.u32 	[%rd4+3072], %r659;
	st.global.f32 	[%rd5+3072], %f60;
$L__BB7_90:
	or.b32  	%r660, %r2, 1024;
	cvt.u64.u32 	%rd22, %r660;
	setp.le.u64 	%p100, %rd2, %rd22;
	@%p100 bra 	$L__BB7_92;
	setp.gt.s32 	%p101, %r192, -1;
	selp.b32 	%r661, -1, -2147483648, %p101;
	xor.b32  	%r662, %r661, %r192;
	st.global.u32 	[%rd4+4096], %r662;
	st.global.f32 	[%rd5+4096], %f61;
$L__BB7_92:
	add.s32 	%r663, %r2, 1280;
	cvt.u64.u32 	%rd23, %r663;
	setp.le.u64 	%p102, %rd2, %rd23;
	@%p102 bra 	$L__BB7_94;
	setp.gt.s32 	%p103, %r193, -1;
	selp.b32 	%r664, -1, -2147483648, %p103;
	xor.b32  	%r665, %r664, %r193;
	st.global.u32 	[%rd4+5120], %r665;
	st.global.f32 	[%rd5+5120], %f62;
$L__BB7_94:
	add.s32 	%r666, %r2, 1536;
	cvt.u64.u32 	%rd24, %r666;
	setp.le.u64 	%p104, %rd2, %rd24;
	@%p104 bra 	$L__BB7_96;
	setp.gt.s32 	%p105, %r194, -1;
	selp.b32 	%r667, -1, -2147483648, %p105;
	xor.b32  	%r668, %r667, %r194;
	st.global.u32 	[%rd4+6144], %r668;
	st.global.f32 	[%rd5+6144], %f63;
$L__BB7_96:
	add.s32 	%r669, %r2, 1792;
	cvt.u64.u32 	%rd25, %r669;
	setp.le.u64 	%p106, %rd2, %rd25;
	@%p106 bra 	$L__BB7_98;
	setp.gt.s32 	%p107, %r195, -1;
	selp.b32 	%r670, -1, -2147483648, %p107;
	xor.b32  	%r671, %r670, %r195;
	st.global.u32 	[%rd4+7168], %r671;
	st.global.f32 	[%rd5+7168], %f64;
$L__BB7_98:
	or.b32  	%r672, %r2, 2048;
	cvt.u64.u32 	%rd26, %r672;
	setp.le.u64 	%p108, %rd2, %rd26;
	@%p108 bra 	$L__BB7_100;
	setp.gt.s32 	%p109, %r196, -1;
	selp.b32 	%r673, -1, -2147483648, %p109;
	xor.b32  	%r674, %r673, %r196;
	st.global.u32 	[%rd4+8192], %r674;
	st.global.f32 	[%rd5+8192], %f65;
$L__BB7_100:
	add.s32 	%r675, %r2, 2304;
	cvt.u64.u32 	%rd27, %r675;
	setp.le.u64 	%p110, %rd2, %rd27;
	@%p110 bra 	$L__BB7_102;
	setp.gt.s32 	%p111, %r197, -1;
	selp.b32 	%r676, -1, -2147483648, %p111;
	xor.b32  	%r677, %r676, %r197;
	st.global.u32 	[%rd4+9216], %r677;
	st.global.f32 	[%rd5+9216], %f66;
$L__BB7_102:
	add.s32 	%r678, %r2, 2560;
	cvt.u64.u32 	%rd28, %r678;
	setp.le.u64 	%p112, %rd2, %rd28;
	@%p112 bra 	$L__BB7_104;
	setp.gt.s32 	%p113, %r198, -1;
	selp.b32 	%r679, -1, -2147483648, %p113;
	xor.b32  	%r680, %r679, %r198;
	st.global.u32 	[%rd4+10240], %r680;
	st.global.f32 	[%rd5+10240], %f67;
$L__BB7_104:
	add.s32 	%r681, %r2, 2816;
	cvt.u64.u32 	%rd29, %r681;
	setp.le.u64 	%p114, %rd2, %rd29;
	@%p114 bra 	$L__BB7_106;
	setp.gt.s32 	%p115, %r199, -1;
	selp.b32 	%r682, -1, -2147483648, %p115;
	xor.b32  	%r683, %r682, %r199;
	st.global.u32 	[%rd4+11264], %r683;
	st.global.f32 	[%rd5+11264], %f68;
$L__BB7_106:
	or.b32  	%r684, %r2, 3072;
	cvt.u64.u32 	%rd30, %r684;
	setp.le.u64 	%p116, %rd2, %rd30;
	@%p116 bra 	$L__BB7_108;
	setp.gt.s32 	%p117, %r200, -1;
	selp.b32 	%r685, -1, -2147483648, %p117;
	xor.b32  	%r686, %r685, %r200;
	st.global.u32 	[%rd4+12288], %r686;
	st.global.f32 	[%rd5+12288], %f69;
$L__BB7_108:
	add.s32 	%r687, %r2, 3328;
	cvt.u64.u32 	%rd31, %r687;
	setp.le.u64 	%p118, %rd2, %rd31;
	@%p118 bra 	$L__BB7_110;
	setp.gt.s32 	%p119, %r201, -1;
	selp.b32 	%r688, -1, -2147483648, %p119;
	xor.b32  	%r689, %r688, %r201;
	st.global.u32 	[%rd4+13312], %r689;
	st.global.f32 	[%rd5+13312], %f70;
$L__BB7_110:
	add.s32 	%r690, %r2, 3584;
	cvt.u64.u32 	%rd32, %r690;
	setp.le.u64 	%p120, %rd2, %rd32;
	@%p120 bra 	$L__BB7_112;
	setp.gt.s32 	%p121, %r202, -1;
	selp.b32 	%r691, -1, -2147483648, %p121;
	xor.b32  	%r692, %r691, %r202;
	st.global.u32 	[%rd4+14336], %r692;
	st.global.f32 	[%rd5+14336], %f71;
$L__BB7_112:
	add.s32 	%r693, %r2, 3840;
	cvt.u64.u32 	%rd33, %r693;
	setp.le.u64 	%p122, %rd2, %rd33;
	@%p122 bra 	$L__BB7_114;
	setp.gt.s32 	%p123, %r203, -1;
	selp.b32 	%r694, -1, -2147483648, %p123;
	xor.b32  	%r695, %r694, %r203;
	st.global.u32 	[%rd4+15360], %r695;
	st.global.f32 	[%rd5+15360], %f72;
$L__BB7_114:
	or.b32  	%r696, %r2, 4096;
	cvt.u64.u32 	%rd34, %r696;
	setp.le.u64 	%p124, %rd2, %rd34;
	@%p124 bra 	$L__BB7_116;
	setp.gt.s32 	%p125, %r204, -1;
	selp.b32 	%r697, -1, -2147483648, %p125;
	xor.b32  	%r698, %r697, %r204;
	st.global.u32 	[%rd4+16384], %r698;
	st.global.f32 	[%rd5+16384], %f73;
$L__BB7_116:
	add.s32 	%r699, %r2, 4352;
	cvt.u64.u32 	%rd35, %r699;
	setp.le.u64 	%p126, %rd2, %rd35;
	@%p126 bra 	$L__BB7_118;
	setp.gt.s32 	%p127, %r205, -1;
	selp.b32 	%r700, -1, -2147483648, %p127;
	xor.b32  	%r701, %r700, %r205;
	st.global.u32 	[%rd4+17408], %r701;
	st.global.f32 	[%rd5+17408], %f74;
$L__BB7_118:
	add.s32 	%r702, %r2, 4608;
	cvt.u64.u32 	%rd36, %r702;
	setp.le.u64 	%p128, %rd2, %rd36;
	@%p128 bra 	$L__BB7_120;
	setp.gt.s32 	%p129, %r206, -1;
	selp.b32 	%r703, -1, -2147483648, %p129;
	xor.b32  	%r704, %r703, %r206;
	st.global.u32 	[%rd4+18432], %r704;
	st.global.f32 	[%rd5+18432], %f75;
$L__BB7_120:
	ret;
$L__BB7_121:
	shl.b32 	%r705, %r168, 2;
	mov.u32 	%r706, _ZZN3cub18CUB_300001_SM_10006detail10radix_sort31DeviceRadixSortSingleTileKernelINS1_5radix10policy_hubIffyE10Policy1000ELNS0_9SortOrderE0EffyNS1_21identity_decomposer_tEEEvPKT1_PSA_PKT2_PSE_T3_iiT4_E12temp_storage;
	add.s32 	%r707, %r706, %r705;
	st.shared.u32 	[%r707], %r783;
	shl.b32 	%r708, %r169, 2;
	add.s32 	%r709, %r706, %r708;
	st.shared.u32 	[%r709], %r782;
	shl.b32 	%r710, %r170, 2;
	add.s32 	%r711, %r706, %r710;
	st.shared.u32 	[%r711], %r781;
	shl.b32 	%r712, %r171, 2;
	add.s32 	%r713, %r706, %r712;
	st.shared.u32 	[%r713], %r780;
	shl.b32 	%r714, %r172, 2;
	add.s32 	%r715, %r706, %r714;
	st.shared.u32 	[%r715], %r779;
	shl.b32 	%r716, %r173, 2;
	add.s32 	%r717, %r706, %r716;
	st.shared.u32 	[%r717], %r778;
	shl.b32 	%r718, %r174, 2;
	add.s32 	%r719, %r706, %r718;
	st.shared.u32 	[%r719], %r777;
	shl.b32 	%r720, %r175, 2;
	add.s32 	%r721, %r706, %r720;
	st.shared.u32 	[%r721], %r776;
	shl.b32 	%r722, %r176, 2;
	add.s32 	%r723, %r706, %r722;
	st.shared.u32 	[%r723], %r775;
	shl.b32 	%r724, %r177, 2;
	add.s32 	%r725, %r706, %r724;
	st.shared.u32 	[%r725], %r774;
	shl.b32 	%r726, %r178, 2;
	add.s32 	%r727, %r706, %r726;
	st.shared.u32 	[%r727], %r773;
	shl.b32 	%r728, %r179, 2;
	add.s32 	%r729, %r706, %r728;
	st.shared.u32 	[%r729], %r772;
	shl.b32 	%r730, %r180, 2;
	add.s32 	%r731, %r706, %r730;
	st.shared.u32 	[%r731], %r771;
	shl.b32 	%r732, %r181, 2;
	add.s32 	%r733, %r706, %r732;
	st.shared.u32 	[%r733], %r770;
	shl.b32 	%r734, %r182, 2;
	add.s32 	%r735, %r706, %r734;
	st.shared.u32 	[%r735], %r769;
	shl.b32 	%r736, %r183, 2;
	add.s32 	%r737, %r706, %r736;
	st.shared.u32 	[%r737], %r768;
	shl.b32 	%r738, %r184, 2;
	add.s32 	%r739, %r706, %r738;
	st.shared.u32 	[%r739], %r767;
	shl.b32 	%r740, %r185, 2;
	add.s32 	%r741, %r706, %r740;
	st.shared.u32 	[%r741], %r766;
	shl.b32 	%r742, %r186, 2;
	add.s32 	%r743, %r706, %r742;
	st.shared.u32 	[%r743], %r765;
	bar.sync 	0;
	ld.shared.u32 	%r783, [%r84];
	ld.shared.u32 	%r782, [%r84+4];
	ld.shared.u32 	%r781, [%r84+8];
	ld.shared.u32 	%r780, [%r84+12];
	ld.shared.u32 	%r779, [%r84+16];
	ld.shared.u32 	%r778, [%r84+20];
	ld.shared.u32 	%r777, [%r84+24];
	ld.shared.u32 	%r776, [%r84+28];
	ld.shared.u32 	%r775, [%r84+32];
	ld.shared.u32 	%r774, [%r84+36];
	ld.shared.u32 	%r773, [%r84+40];
	ld.shared.u32 	%r772, [%r84+44];
	ld.shared.u32 	%r771, [%r84+48];
	ld.shared.u32 	%r770, [%r84+52];
	ld.shared.u32 	%r769, [%r84+56];
	ld.shared.u32 	%r768, [%r84+60];
	ld.shared.u32 	%r767, [%r84+64];
	ld.shared.u32 	%r766, [%r84+68];
	ld.shared.u32 	%r765, [%r84+72];
	bar.sync 	0;
	st.shared.f32 	[%r707], %f152;
	st.shared.f32 	[%r709], %f151;
	st.shared.f32 	[%r711], %f150;
	st.shared.f32 	[%r713], %f149;
	st.shared.f32 	[%r715], %f148;
	st.shared.f32 	[%r717], %f147;
	st.shared.f32 	[%r719], %f146;
	st.shared.f32 	[%r721], %f145;
	st.shared.f32 	[%r723], %f144;
	st.shared.f32 	[%r725], %f143;
	st.shared.f32 	[%r727], %f142;
	st.shared.f32 	[%r729], %f141;
	st.shared.f32 	[%r731], %f140;
	st.shared.f32 	[%r733], %f139;
	st.shared.f32 	[%r735], %f138;
	st.shared.f32 	[%r737], %f137;
	st.shared.f32 	[%r739], %f136;
	st.shared.f32 	[%r741], %f135;
	st.shared.f32 	[%r743], %f134;
	bar.sync 	0;
	ld.shared.f32 	%f152, [%r84];
	ld.shared.f32 	%f151, [%r84+4];
	ld.shared.f32 	%f150, [%r84+8];
	ld.shared.f32 	%f149, [%r84+12];
	ld.shared.f32 	%f148, [%r84+16];
	ld.shared.f32 	%f147, [%r84+20];
	ld.shared.f32 	%f146, [%r84+24];
	ld.shared.f32 	%f145, [%r84+28];
	ld.shared.f32 	%f144, [%r84+32];
	ld.shared.f32 	%f143, [%r84+36];
	ld.shared.f32 	%f142, [%r84+40];
	ld.shared.f32 	%f141, [%r84+44];
	ld.shared.f32 	%f140, [%r84+48];
	ld.shared.f32 	%f139, [%r84+52];
	ld.shared.f32 	%f138, [%r84+56];
	ld.shared.f32 	%f137, [%r84+60];
	ld.shared.f32 	%f136, [%r84+64];
	ld.shared.f32 	%f135, [%r84+68];
	ld.shared.f32 	%f134, [%r84+72];
	bar.sync 	0;
	add.s32 	%r764, %r764, 6;
	add.s32 	%r763, %r763, -6;
	bra.uni 	$L__BB7_77;

}
	// .globl	_ZN3cub18CUB_300001_SM_10006detail10radix_sort30DeviceRadixSortHistogramKernelINS1_5radix10policy_hubIffyE10Policy1000ELNS0_9SortOrderE0EfyNS1_21identity_decomposer_tEEEvPT2_PKT1_SA_iiT3_
.visible .entry _ZN3cub18CUB_300001_SM_10006detail10radix_sort30DeviceRadixSortHistogramKernelINS1_5radix10policy_hubIffyE10Policy1000ELNS0_9SortOrderE0EfyNS1_21identity_decomposer_tEEEvPT2_PKT1_SA_iiT3_(
	.param .u64 .ptr .align 1 _ZN3cub18CUB_300001_SM_10006detail10radix_sort30DeviceRadixSortHistogramKernelINS1_5radix10policy_hubIffyE10Policy1000ELNS0_9SortOrderE0EfyNS1_21identity_decomposer_tEEEvPT2_PKT1_SA_iiT3__param_0,
	.param .u64 .ptr .align 1 _ZN3cub18CUB_300001_SM_10006detail10radix_sort30DeviceRadixSortHistogramKernelINS1_5radix10policy_hubIffyE10Policy1000ELNS0_9SortOrderE0EfyNS1_21identity_decomposer_tEEEvPT2_PKT1_SA_iiT3__param_1,
	.param .u64 _ZN3cub18CUB_300001_SM_10006detail10radix_sort30DeviceRadixSortHistogramKernelINS1_5radix10policy_hubIffyE10Policy1000ELNS0_9SortOrderE0EfyNS1_21identity_decomposer_tEEEvPT2_PKT1_SA_iiT3__param_2,
	.param .u32 _ZN3cub18CUB_300001_SM_10006detail10radix_sort30DeviceRadixSortHistogramKernelINS1_5radix10policy_hubIffyE10Policy1000ELNS0_9SortOrderE0EfyNS1_21identity_decomposer_tEEEvPT2_PKT1_SA_iiT3__param_3,
	.param .u32 _ZN3cub18CUB_300001_SM_10006detail10radix_sort30DeviceRadixSortHistogramKernelINS1_5radix10policy_hubIffyE10Policy1000ELNS0_9SortOrderE0EfyNS1_21identity_decomposer_tEEEvPT2_PKT1_SA_iiT3__param_4,
	.param .align 1 .b8 _ZN3cub18CUB_300001_SM_10006detail10radix_sort30DeviceRadixSortHistogramKernelINS1_5radix10policy_hubIffyE10Policy1000ELNS0_9SortOrderE0EfyNS1_21identity_decomposer_tEEEvPT2_PKT1_SA_iiT3__param_5[1]
)
.maxntid 128
{
	.reg .pred 	%p<123>;
	.reg .b32 	%r<518>;
	.reg .b64 	%rd<137>;
	// demoted variable
	.shared .align 4 .b8 _ZZN3cub18CUB_300001_SM_10006detail10radix_sort30DeviceRadixSortHistogramKernelINS1_5radix10policy_hubIffyE10Policy1000ELNS0_9SortOrderE0EfyNS1_21identity_decomposer_tEEEvPT2_PKT1_SA_iiT3_E12temp_storage[4096];
	ld.param.u64 	%rd18, [_ZN3cub18CUB_300001_SM_10006detail10radix_sort30DeviceRadixSortHistogramKernelINS1_5radix10policy_hubIffyE10Policy1000ELNS0_9SortOrderE0EfyNS1_21identity_decomposer_tEEEvPT2_PKT1_SA_iiT3__param_0];
	ld.param.u64 	%rd19, [_ZN3cub18CUB_300001_SM_10006detail10radix_sort30DeviceRadixSortHistogramKernelINS1_5radix10policy_hubIffyE10Policy1000ELNS0_9SortOrderE0EfyNS1_21identity_decomposer_tEEEvPT2_PKT1_SA_iiT3__param_1];
	ld.param.u64 	%rd17, [_ZN3cub18CUB_300001_SM_10006detail10radix_sort30DeviceRadixSortHistogramKernelINS1_5radix10policy_hubIffyE10Policy1000ELNS0_9SortOrderE0EfyNS1_21identity_decomposer_tEEEvPT2_PKT1_SA_iiT3__param_2];
	ld.param.u32 	%r174, [_ZN3cub18CUB_300001_SM_10006detail10radix_sort30DeviceRadixSortHistogramKernelINS1_5radix10policy_hubIffyE10Policy1000ELNS0_9SortOrderE0EfyNS1_21identity_decomposer_tEEEvPT2_PKT1_SA_iiT3__param_3];
	ld.param.u32 	%r175, [_ZN3cub18CUB_300001_SM_10006detail10radix_sort30DeviceRadixSortHistogramKernelINS1_5radix10policy_hubIffyE10Policy1000ELNS0_9SortOrderE0EfyNS1_21identity_decomposer_tEEEvPT2_PKT1_SA_iiT3__param_4];
	cvta.to.global.u64 	%rd1, %rd19;
	cvta.to.global.u64 	%rd2, %rd18;
	setp.eq.s64 	%p2, %rd17, 0;
	@%p2 bra 	$L__BB8_153;
	sub.s32 	%r176, %r175, %r174;
	add.s32 	%r177, %r176, 7;
	shr.s32 	%r178, %r177, 31;
	shr.u32 	%r179, %r178, 29;
	add.s32 	%r180, %r177, %r179;
	shr.s32 	%r181, %r180, 3;
	mov.u32 	%r182, %tid.x;
	setp.gt.u32 	%p3, %r182, 255;
	setp.lt.s32 	%p4, %r177, 8;
	mov.u32 	%r183, %ctaid.x;
	shl.b32 	%r184, %r183, 11;
	cvt.u64.u32 	%rd3, %r184;
	mov.u32 	%r185, %nctaid.x;
	shl.b32 	%r186, %r185, 11;
	cvt.u64.u32 	%rd4, %r186;
	add.s32 	%r1, %r181, -1;
	and.b32  	%r2, %r181, 15;
	and.b32  	%r3, %r181, 7;
	add.s32 	%r4, %r3, -1;
	and.b32  	%r5, %r181, 3;
	or.pred  	%p1, %p3, %p4;
	shl.b32 	%r187, %r182, 2;
	mov.u32 	%r188, _ZZN3cub18CUB_300001_SM_10006detail10radix_sort30DeviceRadixSortHistogramKernelINS1_5radix10policy_hubIffyE10Policy1000ELNS0_9SortOrderE0EfyNS1_21identity_decomposer_tEEEvPT2_PKT1_SA_iiT3_E12temp_storage;
	add.s32 	%r6, %r188, %r187;
	and.b32  	%r7, %r181, 268435440;
	cvt.u64.u32 	%rd5, %r182;
	add.s32 	%r8, %r182, 128;
	add.s32 	%r9, %r182, 256;
	add.s32 	%r10, %r182, 384;
	add.s32 	%r11, %r182, 512;
	add.s32 	%r12, %r182, 640;
	add.s32 	%r13, %r182, 768;
	or.b32  	%r14, %r182, 1024;
	add.s32 	%r15, %r182, 1920;
	and.b32  	%r16, %r181, 268435448;
	and.b32  	%r17, %r181, 1;
	neg.s32 	%r18, %r7;
	add.s32 	%r19, %r6, 8192;
	add.s64 	%rd21, %rd17, -1;
	shr.u64 	%rd22, %rd21, 30;
	add.s64 	%rd23, %rd22, 1;
	min.u64 	%rd6, %rd23, %rd17;
	mov.b64 	%rd135, 0;
$L__BB8_2:
	@%p1 bra 	$L__BB8_30;
	setp.lt.u32 	%p5, %r1, 15;
	mov.b32 	%r471, 0;
	@%p5 bra 	$L__BB8_6;
	mov.u32 	%r468, %r19;
	mov.u32 	%r469, %r18;
$L__BB8_5:
	.pragma "nounroll";
	mov.b32 	%r190, 0;
	st.shared.u32 	[%r468+-8192], %r190;
	st.shared.u32 	[%r468+-7168], %r190;
	st.shared.u32 	[%r468+-6144], %r190;
	st.shared.u32 	[%r468+-5120], %r190;
	st.shared.u32 	[%r468+-4096], %r190;
	st.shared.u32 	[%r468+-3072], %r190;
	st.shared.u32 	[%r468+-2048], %r190;
	st.shared.u32 	[%r468+-1024], %r190;
	st.shared.u32 	[%r468], %r190;
	st.shared.u32 	[%r468+1024], %r190;
	st.shared.u32 	[%r468+2048], %r190;
	st.shared.u32 	[%r468+3072], %r190;
	st.shared.u32 	[%r468+4096], %r190;
	st.shared.u32 	[%r468+5120], %r190;
	st.shared.u32 	[%r468+6144], %r190;
	st.shared.u32 	[%r468+7168], %r190;
	add.s32 	%r469, %r469, 16;
	add.s32 	%r468, %r468, 16384;
	setp.ne.s32 	%p6, %r469, 0;
	mov.u32 	%r471, %r7;
	@%p6 bra 	$L__BB8_5;
$L__BB8_6:
	add.s32 	%r25, %r2, -1;
	setp.eq.s32 	%p7, %r2, 0;
	@%p7 bra 	$L__BB8_16;
	setp.lt.u32 	%p8, %r25, 7;
	@%p8 bra 	$L__BB8_9;
	shl.b32 	%r191, %r471, 10;
	add.s32 	%r192, %r6, %r191;
	mov.b32 	%r193, 0;
	st.shared.u32 	[%r192], %r193;
	st.shared.u32 	[%r192+1024], %r193;
	st.shared.u32 	[%r192+2048], %r193;
	st.shared.u32 	[%r192+3072], %r193;
	st.shared.u32 	[%r192+4096], %r193;
	st.shared.u32 	[%r192+5120], %r193;
	st.shared.u32 	[%r192+6144], %r193;
	st.shared.u32 	[%r192+7168], %r193;
	add.s32 	%r471, %r471, 8;
$L__BB8_9:
	setp.eq.s32 	%p9, %r3, 0;
	@%p9 bra 	$L__BB8_16;
	setp.lt.u32 	%p10, %r4, 3;
	@%p10 bra 	$L__BB8_12;
	shl.b32 	%r194, %r471, 10;
	add.s32 	%r195, %r6, %r194;
	mov.b32 	%r196, 0;
	st.shared.u32 	[%r195], %r196;
	st.shared.u32 	[%r195+1024], %r196;
	st.shared.u32 	[%r195+2048], %r196;
	st.shared.u32 	[%r195+3072], %r196;
	add.s32 	%r471, %r471, 4;
$L__BB8_12:
	setp.eq.s32 	%p11, %r5, 0;
	@%p11 bra 	$L__BB8_16;
	setp.eq.s32 	%p12, %r5, 1;
	shl.b32 	%r197, %r471, 10;
	add.s32 	%r30, %r6, %r197;
	mov.b32 	%r198, 0;
	st.shared.u32 	[%r30], %r198;
	@%p12 bra 	$L__BB8_16;
	setp.eq.s32 	%p13, %r5, 2;
	mov.b32 	%r199, 0;
	st.shared.u32 	[%r30+1024], %r199;
	@%p13 bra 	$L__BB8_16;
	mov.b32 	%r200, 0;
	st.shared.u32 	[%r30+2048], %r200;
$L__BB8_16:
	cvt.u32.u64 	%r201, %rd5;
	setp.gt.u32 	%p14, %r201, 127;
	@%p14 bra 	$L__BB8_30;
	setp.lt.u32 	%p15, %r1, 15;
	mov.b32 	%r475, 0;
	@%p15 bra 	$L__BB8_20;
	mov.b32 	%r473, 0;
$L__BB8_19:
	.pragma "nounroll";
	shl.b32 	%r204, %r473, 10;
	add.s32 	%r205, %r6, %r204;
	mov.b32 	%r206, 0;
	st.shared.u32 	[%r205+512], %r206;
	st.shared.u32 	[%r205+1536], %r206;
	st.shared.u32 	[%r205+2560], %r206;
	st.shared.u32 	[%r205+3584], %r206;
	st.shared.u32 	[%r205+4608], %r206;
	st.shared.u32 	[%r205+5632], %r206;
	st.shared.u32 	[%r205+6656], %r206;
	st.shared.u32 	[%r205+7680], %r206;
	st.shared.u32 	[%r205+8704], %r206;
	st.shared.u32 	[%r205+9728], %r206;
	st.shared.u32 	[%r205+10752], %r206;
	st.shared.u32 	[%r205+11776], %r206;
	st.shared.u32 	[%r205+12800], %r206;
	st.shared.u32 	[%r205+13824], %r206;
	st.shared.u32 	[%r205+14848], %r206;
	st.shared.u32 	[%r205+15872], %r206;
	add.s32 	%r473, %r473, 16;
	setp.ne.s32 	%p16, %r473, %r7;
	mov.u32 	%r475, %r7;
	@%p16 bra 	$L__BB8_19;
$L__BB8_20:
	setp.eq.s32 	%p17, %r2, 0;
	@%p17 bra 	$L__BB8_30;
	setp.lt.u32 	%p18, %r25, 7;
	@%p18 bra 	$L__BB8_23;
	shl.b32 	%r207, %r475, 10;
	add.s32 	%r208, %r6, %r207;
	mov.b32 	%r209, 0;
	st.shared.u32 	[%r208+512], %r209;
	st.shared.u32 	[%r208+1536], %r209;
	st.shared.u32 	[%r208+2560], %r209;
	st.shared.u32 	[%r208+3584], %r209;
	st.shared.u32 	[%r208+4608], %r209;
	st.shared.u32 	[%r208+5632], %r209;
	st.shared.u32 	[%r208+6656], %r209;
	st.shared.u32 	[%r208+7680], %r209;
	add.s32 	%r475, %r475, 8;
$L__BB8_23:
	setp.eq.s32 	%p19, %r3, 0;
	@%p19 bra 	$L__BB8_30;
	setp.lt.u32 	%p20, %r4, 3;
	@%p20 bra 	$L__BB8_26;
	shl.b32 	%r210, %r475, 10;
	add.s32 	%r211, %r6, %r210;
	mov.b32 	%r212, 0;
	st.shared.u32 	[%r211+512], %r212;
	st.shared.u32 	[%r211+1536], %r212;
	st.shared.u32 	[%r211+2560], %r212;
	st.shared.u32 	[%r211+3584], %r212;
	add.s32 	%r475, %r475, 4;
$L__BB8_26:
	setp.eq.s32 	%p21, %r5, 0;
	@%p21 bra 	$L__BB8_30;
	setp.eq.s32 	%p22, %r5, 1;
	shl.b32 	%r213, %r475, 10;
	add.s32 	%r38, %r6, %r213;
	mov.b32 	%r214, 0;
	st.shared.u32 	[%r38+512], %r214;
	@%p22 bra 	$L__BB8_30;
	setp.eq.s32 	%p23, %r5, 2;
	mov.b32 	%r215, 0;
	st.shared.u32 	[%r38+1536], %r215;
	@%p23 bra 	$L__BB8_30;
	mov.b32 	%r216, 0;
	st.shared.u32 	[%r38+2560], %r216;
$L__BB8_30:
	bar.sync 	0;
	bar.sync 	0;
	shl.b64 	%rd8, %rd135, 30;
	sub.s64 	%rd24, %rd17, %rd8;
	min.u64 	%rd9, %rd24, 1073741824;
	setp.le.u64 	%p24, %rd9, %rd3;
	@%p24 bra 	$L__BB8_70;
	mov.u64 	%rd136, %rd3;
$L__BB8_32:
	add.s64 	%rd11, %rd136, %rd8;
	sub.s64 	%rd12, %rd17, %rd11;
	setp.lt.u64 	%p25, %rd12, 2048;
	@%p25 bra 	$L__BB8_34;
	add.s64 	%rd27, %rd11, %rd5;
	shl.b64 	%rd28, %rd27, 2;
	add.s64 	%rd29, %rd1, %rd28;
	ld.global.u32 	%r507, [%rd29];
	ld.global.u32 	%r506, [%rd29+512];
	ld.global.u32 	%r505, [%rd29+1024];
	ld.global.u32 	%r504, [%rd29+1536];
	ld.global.u32 	%r503, [%rd29+2048];
	ld.global.u32 	%r502, [%rd29+2560];
	ld.global.u32 	%r501, [%rd29+3072];
	ld.global.u32 	%r500, [%rd29+3584];
	ld.global.u32 	%r499, [%rd29+4096];
	ld.global.u32 	%r498, [%rd29+4608];
	ld.global.u32 	%r497, [%rd29+5120];
	ld.global.u32 	%r496, [%rd29+5632];
	ld.global.u32 	%r495, [%rd29+6144];
	ld.global.u32 	%r494, [%rd29+6656];
	ld.global.u32 	%r493, [%rd29+7168];
	ld.global.u32 	%r492, [%rd29+7680];
	bra.uni 	$L__BB8_66;
$L__BB8_34:
	cvt.u32.u64 	%r218, %rd5;
	cvt.u32.u64 	%r55, %rd12;
	setp.ge.s32 	%p26, %r218, %r55;
	add.s64 	%rd25, %rd11, %rd5;
	shl.b64 	%rd26, %rd25, 2;
	add.s64 	%rd13, %rd1, %rd26;
	mov.b32 	%r507, 2147483647;
	@%p26 bra 	$L__BB8_36;
	ld.global.u32 	%r507, [%rd13];
$L__BB8_36:
	setp.ge.s32 	%p27, %r8, %r55;
	mov.b32 	%r506, 2147483647;
	@%p27 bra 	$L__BB8_38;
	ld.global.u32 	%r506, [%rd13+512];
$L__BB8_38:
	setp.ge.s32 	%p28, %r9, %r55;
	mov.b32 	%r505, 2147483647;
	@%p28 bra 	$L__BB8_40;
	ld.global.u32 	%r505, [%rd13+1024];
$L__BB8_40:
	setp.ge.s32 	%p29, %r10, %r55;
	mov.b32 	%r504, 2147483647;
	@%p29 bra 	$L__BB8_42;
	ld.global.u32 	%r504, [%rd13+1536];
$L__BB8_42:
	setp.ge.s32 	%p30, %r11, %r55;
	mov.b32 	%r503, 2147483647;
	@%p30 bra 	$L__BB8_44;
	ld.global.u32 	%r503, [%rd13+2048];
$L__BB8_44:
	setp.ge.s32 	%p31, %r12, %r55;
	mov.b32 	%r502, 2147483647;
	@%p31 bra 	$L__BB8_46;
	ld.global.u32 	%r502, [%rd13+2560];
$L__BB8_46:
	setp.ge.s32 	%p32, %r13, %r55;
	mov.b32 	%r501, 2147483647;
	@%p32 bra 	$L__BB8_48;
	ld.global.u32 	%r501, [%rd13+3072];
$L__BB8_48:
	mov.u32 	%r226, %tid.x;
	add.s32 	%r227, %r226, 896;
	setp.ge.s32 	%p33, %r227, %r55;
	mov.b32 	%r500, 2147483647;
	@%p33 bra 	$L__BB8_50;
	ld.global.u32 	%r500, [%rd13+3584];
$L__BB8_50:
	setp.ge.s32 	%p34, %r14, %r55;
	mov.b32 	%r499, 2147483647;
	@%p34 bra 	$L__BB8_52;
	ld.global.u32 	%r499, [%rd13+4096];
$L__BB8_52:
	add.s32 	%r231, %r226, 1152;
	setp.ge.s32 	%p35, %r231, %r55;
	mov.b32 	%r498, 2147483647;
	@%p35 bra 	$L__BB8_54;
	ld.global.u32 	%r498, [%rd13+4608];
$L__BB8_54:
	add.s32 	%r234, %r226, 1280;
	setp.ge.s32 	%p36, %r234, %r55;
	mov.b32 	%r497, 2147483647;
	@%p36 bra 	$L__BB8_56;
	ld.global.u32 	%r497, [%rd13+5120];
$L__BB8_56:
	add.s32 	%r237, %r226, 1408;
	setp.ge.s32 	%p37, %r237, %r55;
	mov.b32 	%r496, 2147483647;
	@%p37 bra 	$L__BB8_58;
	ld.global.u32 	%r496, [%rd13+5632];
$L__BB8_58:
	add.s32 	%r240, %r226, 1536;
	setp.ge.s32 	%p38, %r240, %r55;
	mov.b32 	%r495, 2147483647;
	@%p38 bra 	$L__BB8_60;
	ld.global.u32 	%r495, [%rd13+6144];
$L__BB8_60:
	add.s32 	%r243, %r226, 1664;
	setp.ge.s32 	%p39, %r243, %r55;
	mov.b32 	%r494, 2147483647;
	@%p39 bra 	$L__BB8_62;
	ld.global.u32 	%r494, [%rd13+6656];
$L__BB8_62:
	add.s32 	%r246, %r226, 1792;
	setp.ge.s32 	%p40, %r246, %r55;
	mov.b32 	%r493, 2147483647;
	@%p40 bra 	$L__BB8_64;
	ld.global.u32 	%r493, [%rd13+7168];
$L__BB8_64:
	setp.ge.s32 	%p41, %r15, %r55;
	mov.b32 	%r492, 2147483647;
	@%p41 bra 	$L__BB8_66;
	ld.global.u32 	%r492, [%rd13+7680];
$L__BB8_66:
	setp.le.s32 	%p42, %r175, %r174;
	@%p42 bra 	$L__BB8_69;
	setp.gt.s32 	%p43, %r507, -1;
	selp.b32 	%r249, -2147483648, -1, %p43;
	xor.b32  	%r250, %r249, %r507;
	setp.gt.s32 	%p44, %r506, -1;
	selp.b32 	%r251, -2147483648, -1, %p44;
	xor.b32  	%r252, %r251, %r506;
	setp.gt.s32 	%p45, %r505, -1;
	selp.b32 	%r253, -2147483648, -1, %p45;
	xor.b32  	%r254, %r253, %r505;
	setp.gt.s32 	%p46, %r504, -1;
	selp.b32 	%r255, -2147483648, -1, %p46;
	xor.b32  	%r256, %r255, %r504;
	setp.gt.s32 	%p47, %r503, -1;
	selp.b32 	%r257, -2147483648, -1, %p47;
	xor.b32  	%r258, %r257, %r503;
	setp.gt.s32 	%p48, %r502, -1;
	selp.b32 	%r259, -2147483648, -1, %p48;
	xor.b32  	%r260, %r259, %r502;
	setp.gt.s32 	%p49, %r501, -1;
	selp.b32 	%r261, -2147483648, -1, %p49;
	xor.b32  	%r262, %r261, %r501;
	setp.gt.s32 	%p50, %r500, -1;
	selp.b32 	%r263, -2147483648, -1, %p50;
	xor.b32  	%r264, %r263, %r500;
	setp.gt.s32 	%p51, %r499, -1;
	selp.b32 	%r265, -2147483648, -1, %p51;
	xor.b32  	%r266, %r265, %r499;
	setp.gt.s32 	%p52, %r498, -1;
	selp.b32 	%r267, -2147483648, -1, %p52;
	xor.b32  	%r268, %r267, %r498;
	setp.gt.s32 	%p53, %r497, -1;
	selp.b32 	%r269, -2147483648, -1, %p53;
	xor.b32  	%r270, %r269, %r497;
	setp.gt.s32 	%p54, %r496, -1;
	selp.b32 	%r271, -2147483648, -1, %p54;
	xor.b32  	%r272, %r271, %r496;
	setp.gt.s32 	%p55, %r495, -1;
	selp.b32 	%r273, -2147483648, -1, %p55;
	xor.b32  	%r274, %r273, %r495;
	setp.gt.s32 	%p56, %r494, -1;
	selp.b32 	%r275, -2147483648, -1, %p56;
	xor.b32  	%r276, %r275, %r494;
	setp.gt.s32 	%p57, %r493, -1;
	selp.b32 	%r277, -2147483648, -1, %p57;
	xor.b32  	%r278, %r277, %r493;
	setp.gt.s32 	%p58, %r492, -1;
	selp.b32 	%r279, -2147483648, -1, %p58;
	xor.b32  	%r280, %r279, %r492;
	setp.eq.s32 	%p59, %r250, 2147483647;
	selp.b32 	%r103, -2147483648, %r250, %p59;
	setp.eq.s32 	%p60, %r252, 2147483647;
	selp.b32 	%r104, -2147483648, %r252, %p60;
	setp.eq.s32 	%p61, %r254, 2147483647;
	selp.b32 	%r105, -2147483648, %r254, %p61;
	setp.eq.s32 	%p62, %r256, 2147483647;
	selp.b32 	%r106, -2147483648, %r256, %p62;
	setp.eq.s32 	%p63, %r258, 2147483647;
	selp.b32 	%r107, -2147483648, %r258, %p63;
	setp.eq.s32 	%p64, %r260, 2147483647;
	selp.b32 	%r108, -2147483648, %r260, %p64;
	setp.eq.s32 	%p65, %r262, 2147483647;
	selp.b32 	%r109, -2147483648, %r262, %p65;
	setp.eq.s32 	%p66, %r264, 2147483647;
	selp.b32 	%r110, -2147483648, %r264, %p66;
	setp.eq.s32 	%p67, %r266, 2147483647;
	selp.b32 	%r111, -2147483648, %r266, %p67;
	setp.eq.s32 	%p68, %r268, 2147483647;
	selp.b32 	%r112, -2147483648, %r268, %p68;
	setp.eq.s32 	%p69, %r270, 2147483647;
	selp.b32 	%r113, -2147483648, %r270, %p69;
	setp.eq.s32 	%p70, %r272, 2147483647;
	selp.b32 	%r114, -2147483648, %r272, %p70;
	setp.eq.s32 	%p71, %r274, 2147483647;
	selp.b32 	%r115, -2147483648, %r274, %p71;
	setp.eq.s32 	%p72, %r276, 2147483647;
	selp.b32 	%r116, -2147483648, %r276, %p72;
	setp.eq.s32 	%p73, %r278, 2147483647;
	selp.b32 	%r117, -2147483648, %r278, %p73;
	setp.eq.s32 	%p74, %r280, 2147483647;
	selp.b32 	%r118, -2147483648, %r280, %p74;
	mov.b32 	%r508, 0;
	mov.u32 	%r509, %r174;
$L__BB8_68:
	sub.s32 	%r281, %r175, %r509;
	shl.b32 	%r282, %r508, 10;
	mov.u32 	%r283, _ZZN3cub18CUB_300001_SM_10006detail10radix_sort30DeviceRadixSortHistogramKernelINS1_5radix10policy_hubIffyE10Policy1000ELNS0_9SortOrderE0EfyNS1_21identity_decomposer_tEEEvPT2_PKT1_SA_iiT3_E12temp_storage;
	add.s32 	%r284, %r283, %r282;
	min.s32 	%r285, %r281, 8;
	mov.b32 	%r286, -1;
	shl.b32 	%r287, %r286, %r285;
	not.b32 	%r288, %r287;
	shr.u32 	%r289, %r103, %r509;
	and.b32  	%r290, %r289, %r288;
	shl.b32 	%r291, %r290, 2;
	add.s32 	%r292, %r284, %r291;
	atom.shared.add.u32 	%r293, [%r292], 1;
	shr.u32 	%r294, %r104, %r509;
	and.b32  	%r295, %r294, %r288;
	shl.b32 	%r296, %r295, 2;
	add.s32 	%r297, %r284, %r296;
	atom.shared.add.u32 	%r298, [%r297], 1;
	shr.u32 	%r299, %r105, %r509;
	and.b32  	%r300, %r299, %r288;
	shl.b32 	%r301, %r300, 2;
	add.s32 	%r302, %r284, %r301;
	atom.shared.add.u32 	%r303, [%r302], 1;
	shr.u32 	%r304, %r106, %r509;
	and.b32  	%r305, %r304, %r288;
	shl.b32 	%r306, %r305, 2;
	add.s32 	%r307, %r284, %r306;
	atom.shared.add.u32 	%r308, [%r307], 1;
	shr.u32 	%r309, %r107, %r509;
	and.b32  	%r310, %r309, %r288;
	shl.b32 	%r311, %r310, 2;
	add.s32 	%r312, %r284, %r311;
	atom.shared.add.u32 	%r313, [%r312], 1;
	shr.u32 	%r314, %r108, %r509;
	and.b32  	%r315, %r314, %r288;
	shl.b32 	%r316, %r315, 2;
	add.s32 	%r317, %r284, %r316;
	atom.shared.add.u32 	%r318, [%r317], 1;
	shr.u32 	%r319, %r109, %r509;
	and.b32  	%r320, %r319, %r288;
	shl.b32 	%r321, %r320, 2;
	add.s32 	%r322, %r284, %r321;
	atom.shared.add.u32 	%r323, [%r322], 1;
	shr.u32 	%r324, %r110, %r509;
	and.b32  	%r325, %r324, %r288;
	shl.b32 	%r326, %r325, 2;
	add.s32 	%r327, %r284, %r326;
	atom.shared.add.u32 	%r328, [%r327], 1;
	shr.u32 	%r329, %r111, %r509;
	and.b32  	%r330, %r329, %r288;
	shl.b32 	%r331, %r330, 2;
	add.s32 	%r332, %r284, %r331;
	atom.shared.add.u32 	%r333, [%r332], 1;
	shr.u32 	%r334, %r112, %r509;
	and.b32  	%r335, %r334, %r288;
	shl.b32 	%r336, %r335, 2;
	add.s32 	%r337, %r284, %r336;
	atom.shared.add.u32 	%r338, [%r337], 1;
	shr.u32 	%r339, %r113, %r509;
	and.b32  	%r340, %r339, %r288;
	shl.b32 	%r341, %r340, 2;
	add.s32 	%r342, %r284, %r341;
	atom.shared.add.u32 	%r343, [%r342], 1;
	shr.u32 	%r344, %r114, %r509;
	and.b32  	%r345, %r344, %r288;
	shl.b32 	%r346, %r345, 2;
	add.s32 	%r347, %r284, %r346;
	atom.shared.add.u32 	%r348, [%r347], 1;
	shr.u32 	%r349, %r115, %r509;
	and.b32  	%r350, %r349, %r288;
	shl.b32 	%r351, %r350, 2;
	add.s32 	%r352, %r284, %r351;
	atom.shared.add.u32 	%r353, [%r352], 1;
	shr.u32 	%r354, %r116, %r509;
	and.b32  	%r355, %r354, %r288;
	shl.b32 	%r356, %r355, 2;
	add.s32 	%r357, %r284, %r356;
	atom.shared.add.u32 	%r358, [%r357], 1;
	shr.u32 	%r359, %r117, %r509;
	and.b32  	%r360, %r359, %r288;
	shl.b32 	%r361, %r360, 2;
	add.s32 	%r362, %r284, %r361;
	atom.shared.add.u32 	%r363, [%r362], 1;
	shr.u32 	%r364, %r118, %r509;
	and.b32  	%r365, %r364, %r288;
	shl.b32 	%r366, %r365, 2;
	add.s32 	%r367, %r284, %r366;
	atom.shared.add.u32 	%r368, [%r367], 1;
	add.s32 	%r509, %r509, 8;
	add.s32 	%r508, %r508, 1;
	setp.lt.s32 	%p75, %r509, %r175;
	@%p75 bra 	$L__BB8_68;
$L__BB8_69:
	add.s64 	%rd136, %rd136, %rd4;
	setp.lt.u64 	%p76, %rd136, %rd9;
	@%p76 bra 	$L__BB8_32;
$L__BB8_70:
	bar.sync 	0;
	@%p1 bra 	$L__BB8_152;
	setp.lt.u32 	%p77, %r1, 7;
	mov.b32 	%r512, 0;
	@%p77 bra 	$L__BB8_90;
	mov.b32 	%r510, 0;
$L__BB8_73:
	.pragma "nounroll";
	shl.b32 	%r371, %r510, 10;
	add.s32 	%r124, %r6, %r371;
	ld.shared.u32 	%r125, [%r124];
	setp.eq.s32 	%p78, %r125, 0;
	@%p78 bra 	$L__BB8_75;
	cvt.u32.u64 	%r372, %rd5;
	shl.b32 	%r373, %r510, 8;
	add.s32 	%r374, %r373, %r372;
	mul.wide.u32 	%rd30, %r374, 8;
	add.s64 	%rd31, %rd2, %rd30;
	cvt.u64.u32 	%rd32, %r125;
	atom.global.add.u64 	%rd33, [%rd31], %rd32;
$L__BB8_75:
	ld.shared.u32 	%r126, [%r124+1024];
	setp.eq.s32 	%p79, %r126, 0;
	@%p79 bra 	$L__BB8_77;
	cvt.u32.u64 	%r375, %rd5;
	shl.b32 	%r376, %r510, 8;
	add.s32 	%r377, %r376, %r375;
	add.s32 	%r378, %r377, 256;
	mul.wide.u32 	%rd34, %r378, 8;
	add.s64 	%rd35, %rd2, %rd34;
	cvt.u64.u32 	%rd36, %r126;
	atom.global.add.u64 	%rd37, [%rd35], %rd36;
$L__BB8_77:
	ld.shared.u32 	%r127, [%r124+2048];
	setp.eq.s32 	%p80, %r127, 0;
	@%p80 bra 	$L__BB8_79;
	cvt.u32.u64 	%r379, %rd5;
	shl.b32 	%r380, %r510, 8;
	add.s32 	%r381, %r380, %r379;
	add.s32 	%r382, %r381, 512;
	mul.wide.u32 	%rd38, %r382, 8;
	add.s64 	%rd39, %rd2, %rd38;
	cvt.u64.u32 	%rd40, %r127;
	atom.global.add.u64 	%rd41, [%rd39], %rd40;
$L__BB8_79:
	ld.shared.u32 	%r128, [%r124+3072];
	setp.eq.s32 	%p81, %r128, 0;
	@%p81 bra 	$L__BB8_81;
	cvt.u32.u64 	%r383, %rd5;
	shl.b32 	%r384, %r510, 8;
	add.s32 	%r385, %r384, %r383;
	add.s32 	%r386, %r385, 768;
	mul.wide.u32 	%rd42, %r386, 8;
	add.s64 	%rd43, %rd2, %rd42;
	cvt.u64.u32 	%rd44, %r128;
	atom.global.add.u64 	%rd45, [%rd43], %rd44;
$L__BB8_81:
	ld.shared.u32 	%r129, [%r124+4096];
	setp.eq.s32 	%p82, %r129, 0;
	@%p82 bra 	$L__BB8_83;
	cvt.u32.u64 	%r387, %rd5;
	shl.b32 	%r388, %r510, 8;
	add.s32 	%r389, %r388, %r387;
	add.s32 	%r390, %r389, 1024;
	mul.wide.u32 	%rd46, %r390, 8;
	add.s64 	%rd47, %rd2, %rd46;
	cvt.u64.u32 	%rd48, %r129;
	atom.global.add.u64 	%rd49, [%rd47], %rd48;
$L__BB8_83:
	ld.shared.u32 	%r130, [%r124+5120];
	setp.eq.s32 	%p83, %r130, 0;
	@%p83 bra 	$L__BB8_85;
	cvt.u32.u64 	%r391, %rd5;
	shl.b32 	%r392, %r510, 8;
	add.s32 	%r393, %r392, %r391;
	add.s32 	%r394, %r393, 1280;
	mul.wide.u32 	%rd50, %r394, 8;
	add.s64 	%rd51, %rd2, %rd50;
	cvt.u64.u32 	%rd52, %r130;
	atom.global.add.u64 	%rd53, [%rd51], %rd52;
$L__BB8_85:
	ld.shared.u32 	%r131, [%r124+6144];
	setp.eq.s32 	%p84, %r131, 0;
	@%p84 bra 	$L__BB8_87;
	cvt.u32.u64 	%r395, %rd5;
	shl.b32 	%r396, %r510, 8;
	add.s32 	%r397, %r396, %r395;
	add.s32 	%r398, %r397, 1536;
	mul.wide.u32 	%rd54, %r398, 8;
	add.s64 	%rd55, %rd2, %rd54;
	cvt.u64.u32 	%rd56, %r131;
	atom.global.add.u64 	%rd57, [%rd55], %rd56;
$L__BB8_87:
	ld.shared.u32 	%r132, [%r124+7168];
	setp.eq.s32 	%p85, %r132, 0;
	@%p85 bra 	$L__BB8_89;
	cvt.u32.u64 	%r399, %rd5;
	shl.b32 	%r400, %r510, 8;
	add.s32 	%r401, %r400, %r399;
	add.s32 	%r402, %r401, 1792;
	mul.wide.u32 	%rd58, %r402, 8;
	add.s64 	%rd59, %rd2, %rd58;
	cvt.u64.u32 	%rd60, %r132;
	atom.global.add.u64 	%rd61, [%rd59], %rd60;
$L__BB8_89:
	add.s32 	%r510, %r510, 8;
	setp.ne.s32 	%p86, %r510, %r16;
	mov.u32 	%r512, %r16;
	@%p86 bra 	$L__BB8_73;
$L__BB8_90:
	add.s32 	%r135, %r5, -1;
	setp.eq.s32 	%p87, %r3, 0;
	@%p87 bra 	$L__BB8_111;
	setp.lt.u32 	%p88, %r4, 3;
	@%p88 bra 	$L__BB8_101;
	shl.b32 	%r403, %r512, 10;
	add.s32 	%r136, %r6, %r403;
	ld.shared.u32 	%r137, [%r136];
	setp.eq.s32 	%p89, %r137, 0;
	@%p89 bra 	$L__BB8_94;
	cvt.u32.u64 	%r404, %rd5;
	shl.b32 	%r405, %r512, 8;
	add.s32 	%r406, %r405, %r404;
	mul.wide.u32 	%rd62, %r406, 8;
	add.s64 	%rd63, %rd2, %rd62;
	cvt.u64.u32 	%rd64, %r137;
	atom.global.add.u64 	%rd65, [%rd63], %rd64;
$L__BB8_94:
	ld.shared.u32 	%r138, [%r136+1024];
	setp.eq.s32 	%p90, %r138, 0;
	@%p90 bra 	$L__BB8_96;
	cvt.u32.u64 	%r407, %rd5;
	shl.b32 	%r408, %r512, 8;
	add.s32 	%r409, %r408, %r407;
	add.s32 	%r410, %r409, 256;
	mul.wide.u32 	%rd66, %r410, 8;
	add.s64 	%rd67, %rd2, %rd66;
	cvt.u64.u32 	%rd68, %r138;
	atom.global.add.u64 	%rd69, [%rd67], %rd68;
$L__BB8_96:
	ld.shared.u32 	%r139, [%r136+2048];
	setp.eq.s32 	%p91, %r139, 0;
	@%p91 bra 	$L__BB8_98;
	cvt.u32.u64 	%r411, %rd5;
	shl.b32 	%r412, %r512, 8;
	add.s32 	%r413, %r412, %r411;
	add.s32 	%r414, %r413, 512;
	mul.wide.u32 	%rd70, %r414, 8;
	add.s64 	%rd71, %rd2, %rd70;
	cvt.u64.u32 	%rd72, %r139;
	atom.global.add.u64 	%rd73, [%rd71], %rd72;
$L__BB8_98:
	ld.shared.u32 	%r140, [%r136+3072];
	setp.eq.s32 	%p92, %r140, 0;
	@%p92 bra 	$L__BB8_100;
	cvt.u32.u64 	%r415, %rd5;
	shl.b32 	%r416, %r512, 8;
	add.s32 	%r417, %r416, %r415;
	add.s32 	%r418, %r417, 768;
	mul.wide.u32 	%rd74, %r418, 8;
	add.s64 	%rd75, %rd2, %rd74;
	cvt.u64.u32 	%rd76, %r140;
	atom.global.add.u64 	%rd77, [%rd75], %rd76;
$L__BB8_100:
	add.s32 	%r512, %r512, 4;
$L__BB8_101:
	setp.eq.s32 	%p93, %r5, 0;
	@%p93 bra 	$L__BB8_111;
	setp.eq.s32 	%p94, %r135, 0;
	@%p94 bra 	$L__BB8_108;
	shl.b32 	%r419, %r512, 10;
	add.s32 	%r143, %r6, %r419;
	ld.shared.u32 	%r144, [%r143];
	setp.eq.s32 	%p95, %r144, 0;
	@%p95 bra 	$L__BB8_105;
	cvt.u32.u64 	%r420, %rd5;
	shl.b32 	%r421, %r512, 8;
	add.s32 	%r422, %r421, %r420;
	mul.wide.u32 	%rd78, %r422, 8;
	add.s64 	%rd79, %rd2, %rd78;
	cvt.u64.u32 	%rd80, %r144;
	atom.global.add.u64 	%rd81, [%rd79], %rd80;
$L__BB8_105:
	ld.shared.u32 	%r145, [%r143+1024];
	setp.eq.s32 	%p96, %r145, 0;
	@%p96 bra 	$L__BB8_107;
	cvt.u32.u64 	%r423, %rd5;
	shl.b32 	%r424, %r512, 8;
	add.s32 	%r425, %r424, %r423;
	add.s32 	%r426, %r425, 256;
	mul.wide.u32 	%rd82, %r426, 8;
	add.s64 	%rd83, %rd2, %rd82;
	cvt.u64.u32 	%rd84, %r145;
	atom.global.add.u64 	%rd85, [%rd83], %rd84;
$L__BB8_107:
	add.s32 	%r512, %r512, 2;
$L__BB8_108:
	setp.eq.s32 	%p97, %r17, 0;
	@%p97 bra 	$L__BB8_111;
	shl.b32 	%r427, %r512, 10;
	add.s32 	%r428, %r6, %r427;
	ld.shared.u32 	%r148, [%r428];
	setp.eq.s32 	%p98, %r148, 0;
	@%p98 bra 	$L__BB8_111;
	cvt.u32.u64 	%r429, %rd5;
	shl.b32 	%r430, %r512, 8;
	add.s32 	%r431, %r430, %r429;
	mul.wide.u32 	%rd86, %r431, 8;
	add.s64 	%rd87, %rd2, %rd86;
	cvt.u64.u32 	%rd88, %r148;
	atom.global.add.u64 	%rd89, [%rd87], %rd88;
$L__BB8_111:
	cvt.u32.u64 	%r432, %rd5;
	setp.gt.u32 	%p99, %r432, 127;
	@%p99 bra 	$L__BB8_152;
	setp.lt.u32 	%p100, %r1, 7;
	mov.b32 	%r516, 0;
	@%p100 bra 	$L__BB8_131;
	mov.b32 	%r514, 0;
$L__BB8_114:
	.pragma "nounroll";
	shl.b32 	%r436, %r514, 10;
	add.s32 	%r150, %r6, %r436;
	ld.shared.u32 	%r151, [%r150+512];
	setp.eq.s32 	%p101, %r151, 0;
	shl.b32 	%r437, %r514, 8;
	add.s32 	%r438, %r437, %r432;
	mul.wide.u32 	%rd90, %r438, 8;
	add.s64 	%rd15, %rd2, %rd90;
	@%p101 bra 	$L__BB8_116;
	cvt.u64.u32 	%rd91, %r151;
	atom.global.add.u64 	%rd92, [%rd15+1024], %rd91;
$L__BB8_116:
	ld.shared.u32 	%r152, [%r150+1536];
	setp.eq.s32 	%p102, %r152, 0;
	@%p102 bra 	$L__BB8_118;
	cvt.u64.u32 	%rd93, %r152;
	atom.global.add.u64 	%rd94, [%rd15+3072], %rd93;
$L__BB8_118:
	ld.shared.u32 	%r153, [%r150+2560];
	setp.eq.s32 	%p103, %r153, 0;
	@%p103 bra 	$L__BB8_120;
	cvt.u64.u32 	%rd95, %r153;
	atom.global.add.u64 	%rd96, [%rd15+5120], %rd95;
$L__BB8_120:
	ld.shared.u32 	%r154, [%r150+3584];
	setp.eq.s32 	%p104, %r154, 0;
	@%p104 bra 	$L__BB8_122;
	cvt.u64.u32 	%rd97, %r154;
	atom.global.add.u64 	%rd98, [%rd15+7168], %rd97;
$L__BB8_122:
	ld.shared.u32 	%r155, [%r150+4608];
	setp.eq.s32 	%p105, %r155, 0;
	@%p105 bra 	$L__BB8_124;
	cvt.u64.u32 	%rd99, %r155;
	atom.global.add.u64 	%rd100, [%rd15+9216], %rd99;
$L__BB8_124:
	ld.shared.u32 	%r156, [%r150+5632];
	setp.eq.s32 	%p106, %r156, 0;
	@%p106 bra 	$L__BB8_126;
	cvt.u64.u32 	%rd101, %r156;
	atom.global.add.u64 	%rd102, [%rd15+11264], %rd101;
$L__BB8_126:
	ld.shared.u32 	%r157, [%r150+6656];
	setp.eq.s32 	%p107, %r157, 0;
	@%p107 bra 	$L__BB8_128;
	cvt.u64.u32 	%rd103, %r157;
	atom.global.add.u64 	%rd104, [%rd15+13312], %rd103;
$L__BB8_128:
	ld.shared.u32 	%r158, [%r150+7680];
	setp.eq.s32 	%p108, %r158, 0;
	@%p108 bra 	$L__BB8_130;
	cvt.u64.u32 	%rd105, %r158;
	atom.global.add.u64 	%rd106, [%rd15+15360], %rd105;
$L__BB8_130:
	add.s32 	%r514, %r514, 8;
	setp.ne.s32 	%p109, %r514, %r16;
	mov.u32 	%r516, %r16;
	@%p109 bra 	$L__BB8_114;
$L__BB8_131:
	setp.eq.s32 	%p110, %r3, 0;
	@%p110 bra 	$L__BB8_152;
	setp.lt.u32 	%p111, %r4, 3;
	@%p111 bra 	$L__BB8_142;
	shl.b32 	%r439, %r516, 10;
	add.s32 	%r161, %r6, %r439;
	ld.shared.u32 	%r162, [%r161+512];
	setp.eq.s32 	%p112, %r162, 0;
	@%p112 bra 	$L__BB8_135;
	shl.b32 	%r441, %r516, 8;
	add.s32 	%r442, %r441, %r432;
	mul.wide.u32 	%rd107, %r442, 8;
	add.s64 	%rd108, %rd2, %rd107;
	cvt.u64.u32 	%rd109, %r162;
	atom.global.add.u64 	%rd110, [%rd108+1024], %rd109;
$L__BB8_135:
	ld.shared.u32 	%r163, [%r161+1536];
	setp.eq.s32 	%p113, %r163, 0;
	@%p113 bra 	$L__BB8_137;
	shl.b32 	%r444, %r516, 8;
	add.s32 	%r445, %r444, %r432;
	add.s32 	%r446, %r445, 256;
	mul.wide.u32 	%rd111, %r446, 8;
	add.s64 	%rd112, %rd2, %rd111;
	cvt.u64.u32 	%rd113, %r163;
	atom.global.add.u64 	%rd114, [%rd112+1024], %rd113;
$L__BB8_137:
	ld.shared.u32 	%r164, [%r161+2560];
	setp.eq.s32 	%p114, %r164, 0;
	@%p114 bra 	$L__BB8_139;
	shl.b32 	%r448, %r516, 8;
	add.s32 	%r449, %r448, %r432;
	add.s32 	%r450, %r449, 512;
	mul.wide.u32 	%rd115, %r450, 8;
	add.s64 	%rd116, %rd2, %rd115;
	cvt.u64.u32 	%rd117, %r164;
	atom.global.add.u64 	%rd118, [%rd116+1024], %rd117;
$L__BB8_139:
	ld.shared.u32 	%r165, [%r161+3584];
	setp.eq.s32 	%p115, %r165, 0;
	@%p115 bra 	$L__BB8_141;
	shl.b32 	%r452, %r516, 8;
	add.s32 	%r453, %r452, %r432;
	add.s32 	%r454, %r453, 768;
	mul.wide.u32 	%rd119, %r454, 8;
	add.s64 	%rd120, %rd2, %rd119;
	cvt.u64.u32 	%rd121, %r165;
	atom.global.add.u64 	%rd122, [%rd120+1024], %rd121;
$L__BB8_141:
	add.s32 	%r516, %r516, 4;
$L__BB8_142:
	setp.eq.s32 	%p116, %r5, 0;
	@%p116 bra 	$L__BB8_152;
	setp.eq.s32 	%p117, %r135, 0;
	@%p117 bra 	$L__BB8_149;
	shl.b32 	%r455, %r516, 10;
	add.s32 	%r168, %r6, %r455;
	ld.shared.u32 	%r169, [%r168+512];
	setp.eq.s32 	%p118, %r169, 0;
	@%p118 bra 	$L__BB8_146;
	shl.b32 	%r457, %r516, 8;
	add.s32 	%r458, %r457, %r432;
	mul.wide.u32 	%rd123, %r458, 8;
	add.s64 	%rd124, %rd2, %rd123;
	cvt.u64.u32 	%rd125, %r169;
	atom.global.add.u64 	%rd126, [%rd124+1024], %rd125;
$L__BB8_146:
	ld.shared.u32 	%r170, [%r168+1536];
	setp.eq.s32 	%p119, %r170, 0;
	@%p119 bra 	$L__BB8_148;
	shl.b32 	%r460, %r516, 8;
	add.s32 	%r461, %r460, %r432;
	add.s32 	%r462, %r461, 256;
	mul.wide.u32 	%rd127, %r462, 8;
	add.s64 	%rd128, %rd2, %rd127;
	cvt.u64.u32 	%rd129, %r170;
	atom.global.add.u64 	%rd130, [%rd128+1024], %rd129;
$L__BB8_148:
	add.s32 	%r516, %r516, 2;
$L__BB8_149:
	setp.eq.s32 	%p120, %r17, 0;
	@%p120 bra 	$L__BB8_152;
	shl.b32 	%r463, %r516, 10;
	add.s32 	%r464, %r6, %r463;
	ld.shared.u32 	%r173, [%r464+512];
	setp.eq.s32 	%p121, %r173, 0;
	@%p121 bra 	$L__BB8_152;
	shl.b32 	%r466, %r516, 8;
	add.s32 	%r467, %r466, %r432;
	mul.wide.u32 	%rd131, %r467, 8;
	add.s64 	%rd132, %rd2, %rd131;
	cvt.u64.u32 	%rd133, %r173;
	atom.global.add.u64 	%rd134, [%rd132+1024], %rd133;
$L__BB8_152:
	bar.sync 	0;
	add.s64 	%rd135, %rd135, 1;
	setp.ne.s64 	%p122, %rd135, %rd6;
	@%p122 bra 	$L__BB8_2;
$L__BB8_153:
	ret;

}
	// .globl	_ZN3cub18CUB_300001_SM_10006detail10radix_sort33DeviceRadixSortExclusiveSumKernelINS1_5radix10policy_hubIffyE10Policy1000EyEEvPT0_
.visible .entry _ZN3cub18CUB_300001_SM_10006detail10radix_sort33DeviceRadixSortExclusiveSumKernelINS1_5radix10policy_hubIffyE10Policy1000EyEEvPT0_(
	.param .u64 .ptr .align 1 _ZN3cub18CUB_300001_SM_10006detail10radix_sort33DeviceRadixSortExclusiveSumKernelINS1_5radix10policy_hubIffyE10Policy1000EyEEvPT0__param_0
)
{
	.reg .pred 	%p<4>;
	.reg .b32 	%r<28>;
	.reg .b64 	%rd<54>;
	// demoted variable
	.shared .align 16 .b8 _ZZN3cub18CUB_300001_SM_10006detail10radix_sort33DeviceRadixSortExclusiveSumKernelINS1_5radix10policy_hubIffyE10Policy1000EyEEvPT0_E12temp_storage[2336];
	ld.param.u64 	%rd5, [_ZN3cub18CUB_300001_SM_10006detail10radix_sort33DeviceRadixSortExclusiveSumKernelINS1_5radix10policy_hubIffyE10Policy1000EyEEvPT0__param_0];
	cvta.to.global.u64 	%rd6, %rd5;
	mov.u32 	%r3, %ctaid.x;
	shl.b32 	%r4, %r3, 8;
	mov.u32 	%r1, %tid.x;
	setp.gt.u32 	%p1, %r1, 255;
	add.s32 	%r5, %r4, %r1;
	mul.wide.s32 	%rd7, %r5, 8;
	add.s64 	%rd1, %rd6, %rd7;
	@%p1 bra 	$L__BB9_2;
	ld.global.u64 	%rd53, [%rd1];
$L__BB9_2:
	shr.u32 	%r6, %r1, 3;
	add.s32 	%r7, %r6, %r1;
	shl.b32 	%r8, %r7, 3;
	mov.u32 	%r9, _ZZN3cub18CUB_300001_SM_10006detail10radix_sort33DeviceRadixSortExclusiveSumKernelINS1_5radix10policy_hubIffyE10Policy1000EyEEvPT0_E12temp_storage;
	add.s32 	%r10, %r9, %r8;
	add.s32 	%r2, %r10, 16;
	st.shared.u64 	[%r10+16], %rd53;
	bar.sync 	0;
	setp.gt.u32 	%p2, %r1, 31;
	@%p2 bra 	$L__BB9_4;
	mad.lo.s32 	%r27, %r1, 72, %r9;
	ld.shared.u64 	%rd23, [%r27+16];
	ld.shared.u64 	%rd24, [%r27+24];
	ld.shared.u64 	%rd25, [%r27+32];
	ld.shared.u64 	%rd26, [%r27+40];
	ld.shared.u64 	%rd27, [%r27+48];
	ld.shared.u64 	%rd28, [%r27+56];
	ld.shared.u64 	%rd29, [%r27+64];
	ld.shared.u64 	%rd30, [%r27+72];
	add.s64 	%rd31, %rd24, %rd23;
	add.s64 	%rd32, %rd31, %rd25;
	add.s64 	%rd33, %rd32, %rd26;
	add.s64 	%rd34, %rd33, %rd27;
	add.s64 	%rd35, %rd34, %rd28;
	add.s64 	%rd36, %rd35, %rd29;
	add.s64 	%rd10, %rd36, %rd30;
	mov.b32 	%r11, 1;
	mov.b32 	%r24, 0;
	mov.b32 	%r25, -1;
	// begin inline asm
	{  .reg .u64 r0;  .reg .u32 lo;  .reg .u32 hi;  .reg .pred p;  mov.b64 {lo, hi}, %rd10;  shfl.sync.up.b32 lo|p, lo, %r11, %r24, %r25;  shfl.sync.up.b32 hi|p, hi, %r11, %r24, %r25;  mov.b64 r0, {lo, hi};  @p add.u64 r0, r0, %rd10;  mov.u64 %rd8, r0;}
	// end inline asm
	mov.b32 	%r14, 2;
	// begin inline asm
	{  .reg .u64 r0;  .reg .u32 lo;  .reg .u32 hi;  .reg .pred p;  mov.b64 {lo, hi}, %rd8;  shfl.sync.up.b32 lo|p, lo, %r14, %r24, %r25;  shfl.sync.up.b32 hi|p, hi, %r14, %r24, %r25;  mov.b64 r0, {lo, hi};  @p add.u64 r0, r0, %rd8;  mov.u64 %rd11, r0;}
	// end inline asm
	mov.b32 	%r17, 4;
	// begin inline asm
	{  .reg .u64 r0;  .reg .u32 lo;  .reg .u32 hi;  .reg .pred p;  mov.b64 {lo, hi}, %rd11;  shfl.sync.up.b32 lo|p, lo, %r17, %r24, %r25;  shfl.sync.up.b32 hi|p, hi, %r17, %r24, %r25;  mov.b64 r0, {lo, hi};  @p add.u64 r0, r0, %rd11;  mov.u64 %rd14, r0;}
	// end inline asm
	mov.b32 	%r20, 8;
	// begin inline asm
	{  .reg .u64 r0;  .reg .u32 lo;  .reg .u32 hi;  .reg .pred p;  mov.b64 {lo, hi}, %rd14;  shfl.sync.up.b32 lo|p, lo, %r20, %r24, %r25;  shfl.sync.up.b32 hi|p, hi, %r20, %r24, %r25;  mov.b64 r0, {lo, hi};  @p add.u64 r0, r0, %rd14;  mov.u64 %rd17, r0;}
	// end inline asm
	mov.b32 	%r23, 16;
	// begin inline asm
	{  .reg .u64 r0;  .reg .u32 lo;  .reg .u32 hi;  .reg .pred p;  mov.b64 {lo, hi}, %rd17;  shfl.sync.up.b32 lo|p, lo, %r23, %r24, %r25;  shfl.sync.up.b32 hi|p, hi, %r23, %r24, %r25;  mov.b64 r0, {lo, hi};  @p add.u64 r0, r0, %rd17;  mov.u64 %rd20, r0;}
	// end inline asm
	sub.s64 	%rd37, %rd20, %rd10;
	ld.shared.u64 	%rd38, [%r27+16];
	ld.shared.u64 	%rd39, [%r27+24];
	ld.shared.u64 	%rd40, [%r27+32];
	ld.shared.u64 	%rd41, [%r27+40];
	ld.shared.u64 	%rd42, [%r27+48];
	ld.shared.u64 	%rd43, [%r27+56];
	ld.shared.u64 	%rd44, [%r27+64];
	add.s64 	%rd45, %rd38, %rd37;
	add.s64 	%rd46, %rd39, %rd45;
	add.s64 	%rd47, %rd40, %rd46;
	add.s64 	%rd48, %rd41, %rd47;
	add.s64 	%rd49, %rd42, %rd48;
	add.s64 	%rd50, %rd43, %rd49;
	add.s64 	%rd51, %rd44, %rd50;
	st.shared.u64 	[%r27+16], %rd37;
	st.shared.u64 	[%r27+24], %rd45;
	st.shared.u64 	[%r27+32], %rd46;
	st.shared.u64 	[%r27+40], %rd47;
	st.shared.u64 	[%r27+48], %rd48;
	st.shared.u64 	[%r27+56], %rd49;
	st.shared.u64 	[%r27+64], %rd50;
	st.shared.u64 	[%r27+72], %rd51;
$L__BB9_4:
	setp.gt.u32 	%p3, %r1, 255;
	bar.sync 	0;
	@%p3 bra 	$L__BB9_6;
	ld.shared.u64 	%rd52, [%r2];
	st.global.u64 	[%rd1], %rd52;
$L__BB9_6:
	ret;

}
	// .globl	_ZN3cub18CUB_300001_SM_10006detail10radix_sort29DeviceRadixSortOnesweepKernelINS1_5radix10policy_hubIffyE10Policy1000ELNS0_9SortOrderE0EffyiiNS1_21identity_decomposer_tEEEvPT5_SB_PT3_PKSC_PT1_PKSG_PT2_PKSK_T4_iiT6_
.visible .entry _ZN3cub18CUB_300001_SM_10006detail10radix_sort29DeviceRadixSortOnesweepKernelINS1_5radix10policy_hubIffyE10Policy1000ELNS0_9SortOrderE0EffyiiNS1_21identity_decomposer_tEEEvPT5_SB_PT3_PKSC_PT1_PKSG_PT2_PKSK_T4_iiT6_(
	.param .u64 .ptr .align 1 _ZN3cub18CUB_300001_SM_10006detail10radix_sort29DeviceRadixSortOnesweepKernelINS1_5radix10policy_hubIffyE10Policy1000ELNS0_9SortOrderE0EffyiiNS1_21identity_decomposer_tEEEvPT5_SB_PT3_PKSC_PT1_PKSG_PT2_PKSK_T4_iiT6__param_0,
	.param .u64 .ptr .align 1 _ZN3cub18CUB_300001_SM_10006detail10radix_sort29DeviceRadixSortOnesweepKernelINS1_5radix10policy_hubIffyE10Policy1000ELNS0_9SortOrderE0EffyiiNS1_21identity_decomposer_tEEEvPT5_SB_PT3_PKSC_PT1_PKSG_PT2_PKSK_T4_iiT6__param_1,
	.param .u64 .ptr .align 1 _ZN3cub18CUB_300001_SM_10006detail10radix_sort29DeviceRadixSortOnesweepKernelINS1_5radix10policy_hubIffyE10Policy1000ELNS0_9SortOrderE0EffyiiNS1_21identity_decomposer_tEEEvPT5_SB_PT3_PKSC_PT1_PKSG_PT2_PKSK_T4_iiT6__param_2,
	.param .u64 .ptr .align 1 _ZN3cub18CUB_300001_SM_10006detail10radix_sort29DeviceRadixSortOnesweepKernelINS1_5radix10policy_hubIffyE10Policy1000ELNS0_9SortOrderE0EffyiiNS1_21identity_decomposer_tEEEvPT5_SB_PT3_PKSC_PT1_PKSG_PT2_PKSK_T4_iiT6__param_3,
	.param .u64 .ptr .align 1 _ZN3cub18CUB_300001_SM_10006detail10radix_sort29DeviceRadixSortOnesweepKernelINS1_5radix10policy_hubIffyE10Policy1000ELNS0_9SortOrderE0EffyiiNS1_21identity_decomposer_tEEEvPT5_SB_PT3_PKSC_PT1_PKSG_PT2_PKSK_T4_iiT6__param_4,
	.param .u64 .ptr .align 1 _ZN3cub18CUB_300001_SM_10006detail10radix_sort29DeviceRadixSortOnesweepKernelINS1_5radix10policy_hubIffyE10Policy1000ELNS0_9SortOrderE0EffyiiNS1_21identity_decomposer_tEEEvPT5_SB_PT3_PKSC_PT1_PKSG_PT2_PKSK_T4_iiT6__param_5,
	.param .u64 .ptr .align 1 _ZN3cub18CUB_300001_SM_10006detail10radix_sort29DeviceRadixSortOnesweepKernelINS1_5radix10policy_hubIffyE10Policy1000ELNS0_9SortOrderE0EffyiiNS1_21identity_decomposer_tEEEvPT5_SB_PT3_PKSC_PT1_PKSG_PT2_PKSK_T4_iiT6__param_6,
	.param .u64 .ptr .align 1 _ZN3cub18CUB_300001_SM_10006detail10radix_sort29DeviceRadixSortOnesweepKernelINS1_5radix10policy_hubIffyE10Policy1000ELNS0_9SortOrderE0EffyiiNS1_21identity_decomposer_tEEEvPT5_SB_PT3_PKSC_PT1_PKSG_PT2_PKSK_T4_iiT6__param_7,
	.param .u32 _ZN3cub18CUB_300001_SM_10006detail10radix_sort29DeviceRadixSortOnesweepKernelINS1_5radix10policy_hubIffyE10Policy1000ELNS0_9SortOrderE0EffyiiNS1_21identity_decomposer_tEEEvPT5_SB_PT3_PKSC_PT1_PKSG_PT2_PKSK_T4_iiT6__param_8,
	.param .u32 _ZN3cub18CUB_300001_SM_10006detail10radix_sort29DeviceRadixSortOnesweepKernelINS1_5radix10policy_hubIffyE10Policy1000ELNS0_9SortOrderE0EffyiiNS1_21identity_decomposer_tEEEvPT5_SB_PT3_PKSC_PT1_PKSG_PT2_PKSK_T4_iiT6__param_9,
	.param .u32 _ZN3cub18CUB_300001_SM_10006detail10radix_sort29DeviceRadixSortOnesweepKernelINS1_5radix10policy_hubIffyE10Policy1000ELNS0_9SortOrderE0EffyiiNS1_21identity_decomposer_tEEEvPT5_SB_PT3_PKSC_PT1_PKSG_PT2_PKSK_T4_iiT6__param_10,
	.param .align 1 .b8 _ZN3cub18CUB_300001_SM_10006detail10radix_sort29DeviceRadixSortOnesweepKernelINS1_5radix10policy_hubIffyE10Policy1000ELNS0_9SortOrderE0EffyiiNS1_21identity_decomposer_tEEEvPT5_SB_PT3_PKSC_PT1_PKSG_PT2_PKSK_T4_iiT6__param_11[1]
)
.maxntid 384
{
	.reg .pred 	%p<358>;
	.reg .b32 	%r<2170>;
	.reg .b32 	%f<269>;
	.reg .b64 	%rd<457>;
	// demoted variable
	.shared .align 16 .b8 _ZZN3cub18CUB_300001_SM_10006detail10radix_sort29DeviceRadixSortOnesweepKernelINS1_5radix10policy_hubIffyE10Policy1000ELNS0_9SortOrderE0EffyiiNS1_21identity_decomposer_tEEEvPT5_SB_PT3_PKSC_PT1_PKSG_PT2_PKSK_T4_iiT6_E1s[28160];
	ld.param.u64 	%rd43, [_ZN3cub18CUB_300001_SM_10006detail10radix_sort29DeviceRadixSortOnesweepKernelINS1_5radix10policy_hubIffyE10Policy1000ELNS0_9SortOrderE0EffyiiNS1_21identity_decomposer_tEEEvPT5_SB_PT3_PKSC_PT1_PKSG_PT2_PKSK_T4_iiT6__param_0];
	ld.param.u64 	%rd44, [_ZN3cub18CUB_300001_SM_10006detail10radix_sort29DeviceRadixSortOnesweepKernelINS1_5radix10policy_hubIffyE10Policy1000ELNS0_9SortOrderE0EffyiiNS1_21identity_decomposer_tEEEvPT5_SB_PT3_PKSC_PT1_PKSG_PT2_PKSK_T4_iiT6__param_1];
	ld.param.u64 	%rd47, [_ZN3cub18CUB_300001_SM_10006detail10radix_sort29DeviceRadixSortOnesweepKernelINS1_5radix10policy_hubIffyE10Policy1000ELNS0_9SortOrderE0EffyiiNS1_21identity_decomposer_tEEEvPT5_SB_PT3_PKSC_PT1_PKSG_PT2_PKSK_T4_iiT6__param_4];
	ld.param.u64 	%rd50, [_ZN3cub18CUB_300001_SM_10006detail10radix_sort29DeviceRadixSortOnesweepKernelINS1_5radix10policy_hubIffyE10Policy1000ELNS0_9SortOrderE0EffyiiNS1_21identity_decomposer_tEEEvPT5_SB_PT3_PKSC_PT1_PKSG_PT2_PKSK_T4_iiT6__param_5];
	cvta.to.global.u64 	%rd1, %rd47;
	cvta.to.global.u64 	%rd2, %rd43;
	cvta.to.global.u64 	%rd3, %rd50;
	mov.u32 	%r1, %tid.x;
	shr.u32 	%r2, %r1, 5;
	// begin inline asm
	mov.u32 %r326, %laneid;
	// end inline asm
	setp.ne.s32 	%p1, %r1, 0;
	@%p1 bra 	$L__BB10_2;
	cvta.to.global.u64 	%rd51, %rd44;
	atom.global.add.u32 	%r327, [%rd51], 1;
	st.shared.u32 	[_ZZN3cub18CUB_300001_SM_10006detail10radix_sort29DeviceRadixSortOnesweepKernelINS1_5radix10policy_hubIffyE10Policy1000ELNS0_9SortOrderE0EffyiiNS1_21identity_decomposer_tEEEvPT5_SB_PT3_PKSC_PT1_PKSG_PT2_PKSK_T4_iiT6_E1s+26112], %r327;
$L__BB10_2:
	ld.param.u32 	%r2031, [_ZN3cub18CUB_300001_SM_10006detail10radix_sort29DeviceRadixSortOnesweepKernelINS1_5radix10policy_hubIffyE10Policy1000ELNS0_9SortOrderE0EffyiiNS1_21identity_decomposer_tEEEvPT5_SB_PT3_PKSC_PT1_PKSG_PT2_PKSK_T4_iiT6__param_8];
	bar.sync 	0;
	ld.shared.u32 	%r4, [_ZZN3cub18CUB_300001_SM_10006detail10radix_sort29DeviceRadixSortOnesweepKernelINS1_5radix10policy_hubIffyE10Policy1000ELNS0_9SortOrderE0EffyiiNS1_21identity_decomposer_tEEEvPT5_SB_PT3_PKSC_PT1_PKSG_PT2_PKSK_T4_iiT6_E1s+26112];
	mul.lo.s32 	%r328, %r4, 6528;
	add.s32 	%r5, %r328, 6528;
	setp.gt.s32 	%p2, %r5, %r2031;
	cvt.s64.s32 	%rd4, %r328;
	@%p2 bra 	$L__BB10_4;
	and.b32  	%r329, %r1, 31;
	and.b32  	%r330, %r1, 992;
	mul.lo.s32 	%r331, %r330, 17;
	or.b32  	%r332, %r331, %r329;
	cvt.u64.u32 	%rd52, %r332;
	add.s64 	%rd53, %rd52, %rd4;
	shl.b64 	%rd54, %rd53, 2;
	add.s64 	%rd55, %rd3, %rd54;
	ld.global.u32 	%r2118, [%rd55];
	ld.global.u32 	%r2117, [%rd55+128];
	ld.global.u32 	%r2116, [%rd55+256];
	ld.global.u32 	%r2115, [%rd55+384];
	ld.global.u32 	%r2114, [%rd55+512];
	ld.global.u32 	%r2113, [%rd55+640];
	ld.global.u32 	%r2112, [%rd55+768];
	ld.global.u32 	%r2111, [%rd55+896];
	ld.global.u32 	%r2110, [%rd55+1024];
	ld.global.u32 	%r2109, [%rd55+1152];
	ld.global.u32 	%r2108, [%rd55+1280];
	ld.global.u32 	%r2107, [%rd55+1408];
	ld.global.u32 	%r2106, [%rd55+1536];
	ld.global.u32 	%r2105, [%rd55+1664];
	ld.global.u32 	%r2104, [%rd55+1792];
	ld.global.u32 	%r2103, [%rd55+1920];
	ld.global.u32 	%r2102, [%rd55+2048];
	bra.uni 	$L__BB10_38;
$L__BB10_4:
	ld.param.u32 	%r2032, [_ZN3cub18CUB_300001_SM_10006detail10radix_sort29DeviceRadixSortOnesweepKernelINS1_5radix10policy_hubIffyE10Policy1000ELNS0_9SortOrderE0EffyiiNS1_21identity_decomposer_tEEEvPT5_SB_PT3_PKSC_PT1_PKSG_PT2_PKSK_T4_iiT6__param_8];
	cvt.u32.u64 	%r334, %rd4;
	sub.s32 	%r23, %r2032, %r334;
	and.b32  	%r335, %r1, 31;
	and.b32  	%r336, %r1, 992;
	mul.lo.s32 	%r337, %r336, 17;
	or.b32  	%r24, %r337, %r335;
	setp.ge.s32 	%p3, %r24, %r23;
	cvt.u64.u32 	%rd56, %r24;
	add.s64 	%rd57, %rd56, %rd4;
	shl.b64 	%rd58, %rd57, 2;
	add.s64 	%rd5, %rd3, %rd58;
	mov.b32 	%r2118, 2147483647;
	@%p3 bra 	$L__BB10_6;
	ld.global.u32 	%r2118, [%rd5];
$L__BB10_6:
	add.s32 	%r339, %r24, 32;
	setp.ge.s32 	%p4, %r339, %r23;
	mov.b32 	%r2117, 2147483647;
	@%p4 bra 	$L__BB10_8;
	ld.global.u32 	%r2117, [%rd5+128];
$L__BB10_8:
	add.s32 	%r341, %r24, 64;
	setp.ge.s32 	%p5, %r341, %r23;
	mov.b32 	%r2116, 2147483647;
	@%p5 bra 	$L__BB10_10;
	ld.global.u32 	%r2116, [%rd5+256];
$L__BB10_10:
	add.s32 	%r343, %r24, 96;
	setp.ge.s32 	%p6, %r343, %r23;
	mov.b32 	%r2115, 2147483647;
	@%p6 bra 	$L__BB10_12;
	ld.global.u32 	%r2115, [%rd5+384];
$L__BB10_12:
	add.s32 	%r345, %r24, 128;
	setp.ge.s32 	%p7, %r345, %r23;
	mov.b32 	%r2114, 2147483647;
	@%p7 bra 	$L__BB10_14;
	ld.global.u32 	%r2114, [%rd5+512];
$L__BB10_14:
	add.s32 	%r347, %r24, 160;
	setp.ge.s32 	%p8, %r347, %r23;
	mov.b32 	%r2113, 2147483647;
	@%p8 bra 	$L__BB10_16;
	ld.global.u32 	%r2113, [%rd5+640];
$L__BB10_16:
	add.s32 	%r349, %r24, 192;
	setp.ge.s32 	%p9, %r349, %r23;
	mov.b32 	%r2112, 2147483647;
	@%p9 bra 	$L__BB10_18;
	ld.global.u32 	%r2112, [%rd5+768];
$L__BB10_18:
	add.s32 	%r351, %r24, 224;
	setp.ge.s32 	%p10, %r351, %r23;
	mov.b32 	%r2111, 2147483647;
	@%p10 bra 	$L__BB10_20;
	ld.global.u32 	%r2111, [%rd5+896];
$L__BB10_20:
	add.s32 	%r353, %r24, 256;
	setp.ge.s32 	%p11, %r353, %r23;
	mov.b32 	%r2110, 2147483647;
	@%p11 bra 	$L__BB10_22;
	ld.global.u32 	%r2110, [%rd5+1024];
$L__BB10_22:
	add.s32 	%r355, %r24, 288;
	setp.ge.s32 	%p12, %r355, %r23;
	mov.b32 	%r2109, 2147483647;
	@%p12 bra 	$L__BB10_24;
	ld.global.u32 	%r2109, [%rd5+1152];
$L__BB10_24:
	add.s32 	%r357, %r24, 320;
	setp.ge.s32 	%p13, %r357, %r23;
	mov.b32 	%r2108, 2147483647;
	@%p13 bra 	$L__BB10_26;
	ld.global.u32 	%r2108, [%rd5+1280];
$L__BB10_26:
	add.s32 	%r359, %r24, 352;
	setp.ge.s32 	%p14, %r359, %r23;
	mov.b32 	%r2107, 2147483647;
	@%p14 bra 	$L__BB10_28;
	ld.global.u32 	%r2107, [%rd5+1408];
$L__BB10_28:
	add.s32 	%r361, %r24, 384;
	setp.ge.s32 	%p15, %r361, %r23;
	mov.b32 	%r2106, 2147483647;
	@%p15 bra 	$L__BB10_30;
	ld.global.u32 	%r2106, [%rd5+1536];
$L__BB10_30:
	add.s32 	%r363, %r24, 416;
	setp.ge.s32 	%p16, %r363, %r23;
	mov.b32 	%r2105, 2147483647;
	@%p16 bra 	$L__BB10_32;
	ld.global.u32 	%r2105, [%rd5+1664];
$L__BB10_32:
	add.s32 	%r365, %r24, 448;
	setp.ge.s32 	%p17, %r365, %r23;
	mov.b32 	%r2104, 2147483647;
	@%p17 bra 	$L__BB10_34;
	ld.global.u32 	%r2104, [%rd5+1792];
$L__BB10_34:
	add.s32 	%r367, %r24, 480;
	setp.ge.s32 	%p18, %r367, %r23;
	mov.b32 	%r2103, 2147483647;
	@%p18 bra 	$L__BB10_36;
	ld.global.u32 	%r2103, [%rd5+1920];
$L__BB10_36:
	add.s32 	%r369, %r24, 512;
	setp.ge.s32 	%p19, %r369, %r23;
	mov.b32 	%r2102, 2147483647;
	@%p19 bra 	$L__BB10_38;
	ld.global.u32 	%r2102, [%rd5+2048];
$L__BB10_38:
	ld.param.u32 	%r2084, [_ZN3cub18CUB_300001_SM_10006detail10radix_sort29DeviceRadixSortOnesweepKernelINS1_5radix10policy_hubIffyE10Policy1000ELNS0_9SortOrderE0EffyiiNS1_21identity_decomposer_tEEEvPT5_SB_PT3_PKSC_PT1_PKSG_PT2_PKSK_T4_iiT6__param_10];
	setp.gt.s32 	%p20, %r2118, -1;
	selp.b32 	%r370, -2147483648, -1, %p20;
	xor.b32  	%r2148, %r370, %r2118;
	setp.gt.s32 	%p21, %r2117, -1;
	selp.b32 	%r371, -2147483648, -1, %p21;
	xor.b32  	%r2147, %r371, %r2117;
	setp.gt.s32 	%p22, %r2116, -1;
	selp.b32 	%r372, -2147483648, -1, %p22;
	xor.b32  	%r2146, %r372, %r2116;
	setp.gt.s32 	%p23, %r2115, -1;
	selp.b32 	%r373, -2147483648, -1, %p23;
	xor.b32  	%r2145, %r373, %r2115;
	setp.gt.s32 	%p24, %r2114, -1;
	selp.b32 	%r374, -2147483648, -1, %p24;
	xor.b32  	%r2144, %r374, %r2114;
	setp.gt.s32 	%p25, %r2113, -1;
	selp.b32 	%r375, -2147483648, -1, %p25;
	xor.b32  	%r2143, %r375, %r2113;
	setp.gt.s32 	%p26, %r2112, -1;
	selp.b32 	%r376, -2147483648, -1, %p26;
	xor.b32  	%r2142, %r376, %r2112;
	setp.gt.s32 	%p27, %r2111, -1;
	selp.b32 	%r377, -2147483648, -1, %p27;
	xor.b32  	%r2141, %r377, %r2111;
	setp.gt.s32 	%p28, %r2110, -1;
	selp.b32 	%r378, -2147483648, -1, %p28;
	xor.b32  	%r2140, %r378, %r2110;
	setp.gt.s32 	%p29, %r2109, -1;
	selp.b32 	%r379, -2147483648, -1, %p29;
	xor.b32  	%r2139, %r379, %r2109;
	setp.gt.s32 	%p30, %r2108, -1;
	selp.b32 	%r380, -2147483648, -1, %p30;
	xor.b32  	%r2138, %r380, %r2108;
	setp.gt.s32 	%p31, %r2107, -1;
	selp.b32 	%r381, -2147483648, -1, %p31;
	xor.b32  	%r2137, %r381, %r2107;
	setp.gt.s32 	%p32, %r2106, -1;
	selp.b32 	%r382, -2147483648, -1, %p32;
	xor.b32  	%r2136, %r382, %r2106;
	setp.gt.s32 	%p33, %r2105, -1;
	selp.b32 	%r383, -2147483648, -1, %p33;
	xor.b32  	%r2135, %r383, %r2105;
	setp.gt.s32 	%p34, %r2104, -1;
	selp.b32 	%r384, -2147483648, -1, %p34;
	xor.b32  	%r2134, %r384, %r2104;
	setp.gt.s32 	%p35, %r2103, -1;
	selp.b32 	%r385, -2147483648, -1, %p35;
	xor.b32  	%r2133, %r385, %r2103;
	setp.gt.s32 	%p36, %r2102, -1;
	selp.b32 	%r386, -2147483648, -1, %p36;
	xor.b32  	%r2132, %r386, %r2102;
	mov.b32 	%r387, -1;
	shl.b32 	%r388, %r387, %r2084;
	not.b32 	%r92, %r388;
	shl.b32 	%r389, %r2, 10;
	mov.u32 	%r390, _ZZN3cub18CUB_300001_SM_10006detail10radix_sort29DeviceRadixSortOnesweepKernelINS1_5radix10policy_hubIffyE10Policy1000ELNS0_9SortOrderE0EffyiiNS1_21identity_decomposer_tEEEvPT5_SB_PT3_PKSC_PT1_PKSG_PT2_PKSK_T4_iiT6_E1s;
	add.s32 	%r93, %r390, %r389;
	setp.gt.s32 	%p37, %r326, 255;
	@%p37 bra 	$L__BB10_51;
	max.s32 	%r391, %r326, 224;
	sub.s32 	%r392, %r391, %r326;
	add.s32 	%r393, %r392, 31;
	shr.u32 	%r394, %r393, 5;
	add.s32 	%r94, %r394, 1;
	and.b32  	%r95, %r94, 15;
	setp.lt.u32 	%p38, %r393, 480;
	mov.u32 	%r2122, %r326;
	@%p38 bra 	$L__BB10_42;
	and.b32  	%r395, %r94, 268435440;
	neg.s32 	%r2120, %r395;
	shl.b32 	%r397, %r326, 2;
	add.s32 	%r398, %r389, %r397;
	add.s32 	%r400, %r398, %r390;
	add.s32 	%r2119, %r400, 1024;
	mov.u32 	%r2122, %r326;
$L__BB10_41:
	.pragma "nounroll";
	mov.b32 	%r401, 0;
	st.shared.u32 	[%r2119+-1024], %r401;
	st.shared.u32 	[%r2119+-896], %r401;
	st.shared.u32 	[%r2119+-768], %r401;
	st.shared.u32 	[%r2119+-640], %r401;
	st.shared.u32 	[%r2119+-512], %r401;
	st.shared.u32 	[%r2119+-384], %r401;
	st.shared.u32 	[%r2119+-256], %r401;
	st.shared.u32 	[%r2119+-128], %r401;
	st.shared.u32 	[%r2119], %r401;
	st.shared.u32 	[%r2119+128], %r401;
	st.shared.u32 	[%r2119+256], %r401;
	st.shared.u32 	[%r2119+384], %r401;
	st.shared.u32 	[%r2119+512], %r401;
	st.shared.u32 	[%r2119+640], %r401;
	st.shared.u32 	[%r2119+768], %r401;
	st.shared.u32 	[%r2119+896], %r401;
	add.s32 	%r2122, %r2122, 512;
	add.s32 	%r2120, %r2120, 16;
	add.s32 	%r2119, %r2119, 2048;
	setp.ne.s32 	%p39, %r2120, 0;
	@%p39 bra 	$L__BB10_41;
$L__BB10_42:
	setp.eq.s32 	%p40, %r95, 0;
	@%p40 bra 	$L__BB10_51;
	and.b32  	%r105, %r94, 7;
	setp.lt.u32 	%p41, %r95, 8;
	@%p41 bra 	$L__BB10_45;
	shl.b32 	%r402, %r2122, 2;
	add.s32 	%r403, %r93, %r402;
	mov.b32 	%r404, 0;
	st.shared.u32 	[%r403], %r404;
	st.shared.u32 	[%r403+128], %r404;
	st.shared.u32 	[%r403+256], %r404;
	st.shared.u32 	[%r403+384], %r404;
	st.shared.u32 	[%r403+512], %r404;
	st.shared.u32 	[%r403+640], %r404;
	st.shared.u32 	[%r403+768], %r404;
	st.shared.u32 	[%r403+896], %r404;
	add.s32 	%r2122, %r2122, 256;
$L__BB10_45:
	setp.eq.s32 	%p42, %r105, 0;
	@%p42 bra 	$L__BB10_51;
	and.b32  	%r108, %r94, 3;
	setp.lt.u32 	%p43, %r105, 4;
	@%p43 bra 	$L__BB10_48;
	shl.b32 	%r405, %r2122, 2;
	add.s32 	%r406, %r93, %r405;
	mov.b32 	%r407, 0;
	st.shared.u32 	[%r406], %r407;
	st.shared.u32 	[%r406+128], %r407;
	st.shared.u32 	[%r406+256], %r407;
	st.shared.u32 	[%r406+384], %r407;
	add.s32 	%r2122, %r2122, 128;
$L__BB10_48:
	setp.eq.s32 	%p44, %r108, 0;
	@%p44 bra 	$L__BB10_51;
	shl.b32 	%r409, %r2122, 2;
	add.s32 	%r410, %r389, %r409;
	add.s32 	%r2126, %r390, %r410;
	neg.s32 	%r2125, %r108;
$L__BB10_50:
	.pragma "nounroll";
	mov.b32 	%r412, 0;
	st.shared.u32 	[%r2126], %r412;
	add.s32 	%r2126, %r2126, 128;
	add.s32 	%r2125, %r2125, 1;
	setp.ne.s32 	%p45, %r2125, 0;
	@%p45 bra 	$L__BB10_50;
$L__BB10_51:
	ld.param.u32 	%r2047, [_ZN3cub18CUB_300001_SM_10006detail10radix_sort29DeviceRadixSortOnesweepKernelINS1_5radix10policy_hubIffyE10Policy1000ELNS0_9SortOrderE0EffyiiNS1_21identity_decomposer_tEEEvPT5_SB_PT3_PKSC_PT1_PKSG_PT2_PKSK_T4_iiT6__param_9];
	bar.warp.sync 	-1;
	setp.eq.s32 	%p46, %r2148, 2147483647;
	selp.b32 	%r414, -2147483648, %r2148, %p46;
	shr.u32 	%r415, %r414, %r2047;
	and.b32  	%r117, %r415, %r92;
	shl.b32 	%r416, %r117, 2;
	add.s32 	%r417, %r93, %r416;
	atom.shared.add.u32 	%r418, [%r417], 1;
	setp.eq.s32 	%p47, %r2147, 2147483647;
	selp.b32 	%r419, -2147483648, %r2147, %p47;
	shr.u32 	%r420, %r419, %r2047;
	and.b32  	%r421, %r420, %r92;
	shl.b32 	%r422, %r421, 2;
	add.s32 	%r423, %r93, %r422;
	atom.shared.add.u32 	%r424, [%r423], 1;
	setp.eq.s32 	%p48, %r2146, 2147483647;
	selp.b32 	%r425, -2147483648, %r2146, %p48;
	shr.u32 	%r426, %r425, %r2047;
	and.b32  	%r427, %r426, %r92;
	shl.b32 	%r428, %r427, 2;
	add.s32 	%r429, %r93, %r428;
	atom.shared.add.u32 	%r430, [%r429], 1;
	setp.eq.s32 	%p49, %r2145, 2147483647;
	selp.b32 	%r431, -2147483648, %r2145, %p49;
	shr.u32 	%r432, %r431, %r2047;
	and.b32  	%r433, %r432, %r92;
	shl.b32 	%r434, %r433, 2;
	add.s32 	%r435, %r93, %r434;
	atom.shared.add.u32 	%r436, [%r435], 1;
	setp.eq.s32 	%p50, %r2144, 2147483647;
	selp.b32 	%r437, -2147483648, %r2144, %p50;
	shr.u32 	%r438, %r437, %r2047;
	and.b32  	%r439, %r438, %r92;
	shl.b32 	%r440, %r439, 2;
	add.s32 	%r441, %r93, %r440;
	atom.shared.add.u32 	%r442, [%r441], 1;
	setp.eq.s32 	%p51, %r2143, 2147483647;
	selp.b32 	%r443, -2147483648, %r2143, %p51;
	shr.u32 	%r444, %r443, %r2047;
	and.b32  	%r445, %r444, %r92;
	shl.b32 	%r446, %r445, 2;
	add.s32 	%r447, %r93, %r446;
	atom.shared.add.u32 	%r448, [%r447], 1;
	setp.eq.s32 	%p52, %r2142, 2147483647;
	selp.b32 	%r449, -2147483648, %r2142, %p52;
	shr.u32 	%r450, %r449, %r2047;
	and.b32  	%r451, %r450, %r92;
	shl.b32 	%r452, %r451, 2;
	add.s32 	%r453, %r93, %r452;
	atom.shared.add.u32 	%r454, [%r453], 1;
	setp.eq.s32 	%p53, %r2141, 2147483647;
	selp.b32 	%r455, -2147483648, %r2141, %p53;
	shr.u32 	%r456, %r455, %r2047;
	and.b32  	%r457, %r456, %r92;
	shl.b32 	%r458, %r457, 2;
	add.s32 	%r459, %r93, %r458;
	atom.shared.add.u32 	%r460, [%r459], 1;
	setp.eq.s32 	%p54, %r2140, 2147483647;
	selp.b32 	%r461, -2147483648, %r2140, %p54;
	shr.u32 	%r462, %r461, %r2047;
	and.b32  	%r463, %r462, %r92;
	shl.b32 	%r464, %r463, 2;
	add.s32 	%r465, %r93, %r464;
	atom.shared.add.u32 	%r466, [%r465], 1;
	setp.eq.s32 	%p55, %r2139, 2147483647;
	selp.b32 	%r467, -2147483648, %r2139, %p55;
	shr.u32 	%r468, %r467, %r2047;
	and.b32  	%r469, %r468, %r92;
	shl.b32 	%r470, %r469, 2;
	add.s32 	%r471, %r93, %r470;
	atom.shared.add.u32 	%r472, [%r471], 1;
	setp.eq.s32 	%p56, %r2138, 2147483647;
	selp.b32 	%r473, -2147483648, %r2138, %p56;
	shr.u32 	%r474, %r473, %r2047;
	and.b32  	%r475, %r474, %r92;
	shl.b32 	%r476, %r475, 2;
	add.s32 	%r477, %r93, %r476;
	atom.shared.add.u32 	%r478, [%r477], 1;
	setp.eq.s32 	%p57, %r2137, 2147483647;
	selp.b32 	%r479, -2147483648, %r2137, %p57;
	shr.u32 	%r480, %r479, %r2047;
	and.b32  	%r481, %r480, %r92;
	shl.b32 	%r482, %r481, 2;
	add.s32 	%r483, %r93, %r482;
	atom.shared.add.u32 	%r484, [%r483], 1;
	setp.eq.s32 	%p58, %r2136, 2147483647;
	selp.b32 	%r485, -2147483648, %r2136, %p58;
	shr.u32 	%r486, %r485, %r2047;
	and.b32  	%r487, %r486, %r92;
	shl.b32 	%r488, %r487, 2;
	add.s32 	%r489, %r93, %r488;
	atom.shared.add.u32 	%r490, [%r489], 1;
	setp.eq.s32 	%p59, %r2135, 2147483647;
	selp.b32 	%r491, -2147483648, %r2135, %p59;
	shr.u32 	%r492, %r491, %r2047;
	and.b32  	%r493, %r492, %r92;
	shl.b32 	%r494, %r493, 2;
	add.s32 	%r495, %r93, %r494;
	atom.shared.add.u32 	%r496, [%r495], 1;
	setp.eq.s32 	%p60, %r2134, 2147483647;
	selp.b32 	%r497, -2147483648, %r2134, %p60;
	shr.u32 	%r498, %r497, %r2047;
	and.b32  	%r499, %r498, %r92;
	shl.b32 	%r500, %r499, 2;
	add.s32 	%r501, %r93, %r500;
	atom.shared.add.u32 	%r502, [%r501], 1;
	setp.eq.s32 	%p61, %r2133, 2147483647;
	selp.b32 	%r503, -2147483648, %r2133, %p61;
	shr.u32 	%r504, %r503, %r2047;
	and.b32  	%r505, %r504, %r92;
	shl.b32 	%r506, %r505, 2;
	add.s32 	%r507, %r93, %r506;
	atom.shared.add.u32 	%r508, [%r507], 1;
	setp.eq.s32 	%p62, %r2132, 2147483647;
	selp.b32 	%r509, -2147483648, %r2132, %p62;
	shr.u32 	%r510, %r509, %r2047;
	and.b32  	%r511, %r510, %r92;
	shl.b32 	%r512, %r511, 2;
	add.s32 	%r513, %r93, %r512;
	atom.shared.add.u32 	%r514, [%r513], 1;
	bar.sync 	0;
	setp.gt.u32 	%p63, %r1, 255;
	shl.b32 	%r515, %r1, 2;
	add.s32 	%r118, %r390, %r515;
	mov.b32 	%r2127, 0;
	@%p63 bra 	$L__BB10_53;
	ld.shared.u32 	%r517, [%r118];
	mov.b32 	%r518, 0;
	st.shared.u32 	[%r118], %r518;
	ld.shared.u32 	%r519, [%r118+1024];
	st.shared.u32 	[%r118+1024], %r517;
	add.s32 	%r520, %r519, %r517;
	ld.shared.u32 	%r521, [%r118+2048];
	st.shared.u32 	[%r118+2048], %r520;
	add.s32 	%r522, %r521, %r520;
	ld.shared.u32 	%r523, [%r118+3072];
	st.shared.u32 	[%r118+3072], %r522;
	add.s32 	%r524, %r523, %r522;
	ld.shared.u32 	%r525, [%r118+4096];
	st.shared.u32 	[%r118+4096], %r524;
	add.s32 	%r526, %r525, %r524;
	ld.shared.u32 	%r527, [%r118+5120];
	st.shared.u32 	[%r118+5120], %r526;
	add.s32 	%r528, %r527, %r526;
	ld.shared.u32 	%r529, [%r118+6144];
	st.shared.u32 	[%r118+6144], %r528;
	add.s32 	%r530, %r529, %r528;
	ld.shared.u32 	%r531, [%r118+7168];
	st.shared.u32 	[%r118+7168], %r530;
	add.s32 	%r532, %r531, %r530;
	ld.shared.u32 	%r533, [%r118+8192];
	st.shared.u32 	[%r118+8192], %r532;
	add.s32 	%r534, %r533, %r532;
	ld.shared.u32 	%r535, [%r118+9216];
	st.shared.u32 	[%r118+9216], %r534;
	add.s32 	%r536, %r535, %r534;
	ld.shared.u32 	%r537, [%r118+10240];
	st.shared.u32 	[%r118+10240], %r536;
	add.s32 	%r538, %r537, %r536;
	ld.shared.u32 	%r539, [%r118+11264];
	st.shared.u32 	[%r118+11264], %r538;
	add.s32 	%r2127, %r539, %r538;
$L__BB10_53:
	setp.gt.u32 	%p64, %r1, 255;
	shl.b32 	%r540, %r4, 8;
	add.s32 	%r541, %r540, %r1;
	mul.wide.s32 	%rd59, %r541, 4;
	add.s64 	%rd6, %rd2, %rd59;
	@%p64 bra 	$L__BB10_55;
	or.b32  	%r542, %r2127, 1073741824;
	st.volatile.global.u32 	[%rd6], %r542;
$L__BB10_55:
	ld.param.u64 	%rd442, [_ZN3cub18CUB_300001_SM_10006detail10radix_sort29DeviceRadixSortOnesweepKernelINS1_5radix10policy_hubIffyE10Policy1000ELNS0_9SortOrderE0EffyiiNS1_21identity_decomposer_tEEEvPT5_SB_PT3_PKSC_PT1_PKSG_PT2_PKSK_T4_iiT6__param_7];
	setp.lt.u32 	%p65, %r1, 256;
	setp.eq.s32 	%p66, %r2127, 6528;
	and.pred  	%p67, %p65, %p66;
	selp.u32 	%r543, 1, 0, %p67;
	{ 
	.reg .pred 	%p1; 
	.reg .pred 	%p2; 
	setp.ne.u32 	%p1, %r543, 0; 
	bar.red.or.pred 	%p2, 0, %p1; 
	selp.u32 	%r544, 1, 0, %p2; 
	}
	setp.eq.s32 	%p68, %r544, 0;
	and.b32  	%r545, %r1, 992;
	and.b32  	%r546, %r1, 31;
	mul.lo.s32 	%r547, %r545, 17;
	or.b32  	%r548, %r547, %r546;
	cvt.u64.u32 	%rd7, %r548;
	add.s64 	%rd61, %rd7, %rd4;
	cvta.to.global.u64 	%rd62, %rd442;
	shl.b64 	%rd63, %rd61, 2;
	add.s64 	%rd8, %rd62, %rd63;
	cvt.u64.u32 	%rd9, %r1;
	@%p68 bra 	$L__BB10_175;
	setp.gt.u32 	%p69, %r1, 255;
	shl.b32 	%r550, %r1, 3;
	add.s32 	%r552, %r390, %r550;
	add.s32 	%r121, %r552, 26112;
	@%p69 bra 	$L__BB10_64;
	ld.param.u64 	%rd436, [_ZN3cub18CUB_300001_SM_10006detail10radix_sort29DeviceRadixSortOnesweepKernelINS1_5radix10policy_hubIffyE10Policy1000ELNS0_9SortOrderE0EffyiiNS1_21identity_decomposer_tEEEvPT5_SB_PT3_PKSC_PT1_PKSG_PT2_PKSK_T4_iiT6__param_3];
	cvta.to.global.u64 	%rd64, %rd436;
	shl.b64 	%rd65, %rd9, 3;
	add.s64 	%rd66, %rd64, %rd65;
	ld.global.u64 	%rd67, [%rd66];
	setp.gt.u32 	%p70, %r1, %r117;
	selp.b64 	%rd68, 6528, 0, %p70;
	sub.s64 	%rd455, %rd67, %rd68;
	st.shared.u64 	[%r121], %rd455;
	setp.lt.s32 	%p71, %r4, 1;
	mov.u32 	%r2131, %r2127;
	@%p71 bra 	$L__BB10_63;
	mov.b32 	%r2129, -1;
	mov.u32 	%r2128, %r4;
	mov.u32 	%r2131, %r2127;
$L__BB10_59:
	add.s32 	%r125, %r2128, -1;
	shl.b32 	%r554, %r125, 8;
	add.s32 	%r555, %r554, %r1;
	mul.wide.s32 	%rd69, %r555, 4;
	add.s64 	%rd11, %rd2, %rd69;
$L__BB10_60:
	membar.cta;
	ld.volatile.global.u32 	%r126, [%rd11];
	setp.eq.s32 	%p72, %r126, 0;
	@%p72 bra 	$L__BB10_60;
	and.b32  	%r556, %r126, 1073741823;
	add.s32 	%r2131, %r556, %r2131;
	setp.gt.s32 	%p73, %r126, -1;
	vote.sync.ballot.b32 	%r2129, %p73, %r2129;
	setp.gt.u32 	%p75, %r2128, 1;
	and.pred  	%p76, %p73, %p75;
	mov.u32 	%r2128, %r125;
	@%p76 bra 	$L__BB10_59;
	ld.shared.u64 	%rd455, [%r121];
$L__BB10_63:
	or.b32  	%r557, %r2131, -2147483648;
	st.volatile.global.u32 	[%rd6], %r557;
	sub.s32 	%r560, %r2131, %r2127;
	cvt.s64.s32 	%rd72, %r560;
	add.s64 	%rd73, %rd455, %rd72;
	st.shared.u64 	[%r121], %rd73;
$L__BB10_64:
	ld.param.u32 	%r2033, [_ZN3cub18CUB_300001_SM_10006detail10radix_sort29DeviceRadixSortOnesweepKernelINS1_5radix10policy_hubIffyE10Policy1000ELNS0_9SortOrderE0EffyiiNS1_21identity_decomposer_tEEEvPT5_SB_PT3_PKSC_PT1_PKSG_PT2_PKSK_T4_iiT6__param_8];
	ld.param.u64 	%rd432, [_ZN3cub18CUB_300001_SM_10006detail10radix_sort29DeviceRadixSortOnesweepKernelINS1_5radix10policy_hubIffyE10Policy1000ELNS0_9SortOrderE0EffyiiNS1_21identity_decomposer_tEEEvPT5_SB_PT3_PKSC_PT1_PKSG_PT2_PKSK_T4_iiT6__param_2];
	setp.gt.u32 	%p77, %r1, 255;
	setp.lt.s32 	%p78, %r5, %r2033;
	setp.eq.s64 	%p79, %rd432, 0;
	or.pred  	%p80, %p79, %p78;
	or.pred  	%p81, %p77, %p80;
	@%p81 bra 	$L__BB10_66;
	ld.param.u64 	%rd433, [_ZN3cub18CUB_300001_SM_10006detail10radix_sort29DeviceRadixSortOnesweepKernelINS1_5radix10policy_hubIffyE10Policy1000ELNS0_9SortOrderE0EffyiiNS1_21identity_decomposer_tEEEvPT5_SB_PT3_PKSC_PT1_PKSG_PT2_PKSK_T4_iiT6__param_2];
	ld.shared.u64 	%rd74, [%r121];
	setp.gt.u32 	%p82, %r1, %r117;
	selp.b64 	%rd75, 6528, 0, %p82;
	cvt.s64.s32 	%rd76, %r2127;
	add.s64 	%rd77, %rd75, %rd76;
	add.s64 	%rd78, %rd77, %rd74;
	cvta.to.global.u64 	%rd79, %rd433;
	shl.b64 	%rd80, %rd9, 3;
	add.s64 	%rd81, %rd79, %rd80;
	st.global.u64 	[%rd81], %rd78;
$L__BB10_66:
	ld.param.u32 	%r2034, [_ZN3cub18CUB_300001_SM_10006detail10radix_sort29DeviceRadixSortOnesweepKernelINS1_5radix10policy_hubIffyE10Policy1000ELNS0_9SortOrderE0EffyiiNS1_21identity_decomposer_tEEEvPT5_SB_PT3_PKSC_PT1_PKSG_PT2_PKSK_T4_iiT6__param_8];
	setp.gt.s32 	%p83, %r5, %r2034;
	bar.sync 	0;
	shl.b32 	%r561, %r117, 3;
	add.s32 	%r563, %r390, %r561;
	ld.shared.u64 	%rd14, [%r563+26112];
	setp.gt.s32 	%p84, %r2148, -1;
	selp.b32 	%r564, -1, -2147483648, %p84;
	xor.b32  	%r2148, %r564, %r2148;
	setp.gt.s32 	%p85, %r2147, -1;
	selp.b32 	%r565, -1, -2147483648, %p85;
	xor.b32  	%r2147, %r565, %r2147;
	setp.gt.s32 	%p86, %r2146, -1;
	selp.b32 	%r566, -1, -2147483648, %p86;
	xor.b32  	%r2146, %r566, %r2146;
	setp.gt.s32 	%p87, %r2145, -1;
	selp.b32 	%r567, -1, -2147483648, %p87;
	xor.b32  	%r2145, %r567, %r2145;
	setp.gt.s32 	%p88, %r2144, -1;
	selp.b32 	%r568, -1, -2147483648, %p88;
	xor.b32  	%r2144, %r568, %r2144;
	setp.gt.s32 	%p89, %r2143, -1;
	selp.b32 	%r569, -1, -2147483648, %p89;
	xor.b32  	%r2143, %r569, %r2143;
	setp.gt.s32 	%p90, %r2142, -1;
	selp.b32 	%r570, -1, -2147483648, %p90;
	xor.b32  	%r2142, %r570, %r2142;
	setp.gt.s32 	%p91, %r2141, -1;
	selp.b32 	%r571, -1, -2147483648, %p91;
	xor.b32  	%r2141, %r571, %r2141;
	setp.gt.s32 	%p92, %r2140, -1;
	selp.b32 	%r572, -1, -2147483648, %p92;
	xor.b32  	%r2140, %r572, %r2140;
	setp.gt.s32 	%p93, %r2139, -1;
	selp.b32 	%r573, -1, -2147483648, %p93;
	xor.b32  	%r2139, %r573, %r2139;
	setp.gt.s32 	%p94, %r2138, -1;
	selp.b32 	%r574, -1, -2147483648, %p94;
	xor.b32  	%r2138, %r574, %r2138;
	setp.gt.s32 	%p95, %r2137, -1;
	selp.b32 	%r575, -1, -2147483648, %p95;
	xor.b32  	%r2137, %r575, %r2137;
	setp.gt.s32 	%p96, %r2136, -1;
	selp.b32 	%r576, -1, -2147483648, %p96;
	xor.b32  	%r2136, %r576, %r2136;
	setp.gt.s32 	%p97, %r2135, -1;
	selp.b32 	%r577, -1, -2147483648, %p97;
	xor.b32  	%r2135, %r577, %r2135;
	setp.gt.s32 	%p98, %r2134, -1;
	selp.b32 	%r578, -1, -2147483648, %p98;
	xor.b32  	%r2134, %r578, %r2134;
	setp.gt.s32 	%p99, %r2133, -1;
	selp.b32 	%r579, -1, -2147483648, %p99;
	xor.b32  	%r2133, %r579, %r2133;
	setp.gt.s32 	%p100, %r2132, -1;
	selp.b32 	%r580, -1, -2147483648, %p100;
	xor.b32  	%r2132, %r580, %r2132;
	@%p83 bra 	$L__BB10_68;
	add.s64 	%rd82, %rd14, %rd7;
	shl.b64 	%rd83, %rd82, 2;
	add.s64 	%rd84, %rd1, %rd83;
	st.global.u32 	[%rd84], %r2148;
	st.global.u32 	[%rd84+128], %r2147;
	st.global.u32 	[%rd84+256], %r2146;
	st.global.u32 	[%rd84+384], %r2145;
	st.global.u32 	[%rd84+512], %r2144;
	st.global.u32 	[%rd84+640], %r2143;
	st.global.u32 	[%rd84+768], %r2142;
	st.global.u32 	[%rd84+896], %r2141;
	st.global.u32 	[%rd84+1024], %r2140;
	st.global.u32 	[%rd84+1152], %r2139;
	st.global.u32 	[%rd84+1280], %r2138;
	st.global.u32 	[%rd84+1408], %r2137;
	st.global.u32 	[%rd84+1536], %r2136;
	st.global.u32 	[%rd84+1664], %r2135;
	st.global.u32 	[%rd84+1792], %r2134;
	st.global.u32 	[%rd84+1920], %r2133;
	st.global.u32 	[%rd84+2048], %r2132;
	bra.uni 	$L__BB10_102;
$L__BB10_68:
	ld.param.u32 	%r2035, [_ZN3cub18CUB_300001_SM_10006detail10radix_sort29DeviceRadixSortOnesweepKernelINS1_5radix10policy_hubIffyE10Policy1000ELNS0_9SortOrderE0EffyiiNS1_21identity_decomposer_tEEEvPT5_SB_PT3_PKSC_PT1_PKSG_PT2_PKSK_T4_iiT6__param_8];
	cvt.u32.u64 	%r581, %rd7;
	mad.lo.s32 	%r147, %r4, -6528, %r2035;
	setp.ge.s32 	%p101, %r581, %r147;
	add.s64 	%rd85, %rd14, %rd7;
	shl.b64 	%rd86, %rd85, 2;
	add.s64 	%rd15, %rd1, %rd86;
	@%p101 bra 	$L__BB10_70;
	st.global.u32 	[%rd15], %r2148;
$L__BB10_70:
	add.s32 	%r583, %r581, 32;
	setp.ge.s32 	%p102, %r583, %r147;
	@%p102 bra 	$L__BB10_72;
	st.global.u32 	[%rd15+128], %r2147;
$L__BB10_72:
	add.s32 	%r585, %r581, 64;
	setp.ge.s32 	%p103, %r585, %r147;
	@%p103 bra 	$L__BB10_74;
	st.global.u32 	[%rd15+256], %r2146;
$L__BB10_74:
	add.s32 	%r587, %r581, 96;
	setp.ge.s32 	%p104, %r587, %r147;
	@%p104 bra 	$L__BB10_76;
	st.global.u32 	[%rd15+384], %r2145;
$L__BB10_76:
	add.s32 	%r589, %r581, 128;
	setp.ge.s32 	%p105, %r589, %r147;
	@%p105 bra 	$L__BB10_78;
	st.global.u32 	[%rd15+512], %r2144;
$L__BB10_78:
	add.s32 	%r591, %r581, 160;
	setp.ge.s32 	%p106, %r591, %r147;
	@%p106 bra 	$L__BB10_80;
	st.global.u32 	[%rd15+640], %r2143;
$L__BB10_80:
	add.s32 	%r593, %r581, 192;
	setp.ge.s32 	%p107, %r593, %r147;
	@%p107 bra 	$L__BB10_82;
	st.global.u32 	[%rd15+768], %r2142;
$L__BB10_82:
	add.s32 	%r595, %r581, 224;
	setp.ge.s32 	%p108, %r595, %r147;
	@%p108 bra 	$L__BB10_84;
	st.global.u32 	[%rd15+896], %r2141;
$L__BB10_84:
	add.s32 	%r597, %r581, 256;
	setp.ge.s32 	%p109, %r597, %r147;
	@%p109 bra 	$L__BB10_86;
	st.global.u32 	[%rd15+1024], %r2140;
$L__BB10_86:
	add.s32 	%r599, %r581, 288;
	setp.ge.s32 	%p110, %r599, %r147;
	@%p110 bra 	$L__BB10_88;
	st.global.u32 	[%rd15+1152], %r2139;
$L__BB10_88:
	add.s32 	%r601, %r581, 320;
	setp.ge.s32 	%p111, %r601, %r147;
	@%p111 bra 	$L__BB10_90;
	st.global.u32 	[%rd15+1280], %r2138;
$L__BB10_90:
	add.s32 	%r603, %r581, 352;
	setp.ge.s32 	%p112, %r603, %r147;
	@%p112 bra 	$L__BB10_92;
	st.global.u32 	[%rd15+1408], %r2137;
$L__BB10_92:
	add.s32 	%r605, %r581, 384;
	setp.ge.s32 	%p113, %r605, %r147;
	@%p113 bra 	$L__BB10_94;
	st.global.u32 	[%rd15+1536], %r2136;
$L__BB10_94:
	add.s32 	%r607, %r581, 416;
	setp.ge.s32 	%p114, %r607, %r147;
	@%p114 bra 	$L__BB10_96;
	st.global.u32 	[%rd15+1664], %r2135;
$L__BB10_96:
	add.s32 	%r609, %r581, 448;
	setp.ge.s32 	%p115, %r609, %r147;
	@%p115 bra 	$L__BB10_98;
	st.global.u32 	[%rd15+1792], %r2134;
$L__BB10_98:
	add.s32 	%r611, %r581, 480;
	setp.ge.s32 	%p116, %r611, %r147;
	@%p116 bra 	$L__BB10_100;
	st.global.u32 	[%rd15+1920], %r2133;
$L__BB10_100:
	add.s32 	%r613, %r581, 512;
	setp.ge.s32 	%p117, %r613, %r147;
	@%p117 bra 	$L__BB10_102;
	st.global.u32 	[%rd15+2048], %r2132;
$L__BB10_102:
	ld.param.u32 	%r2036, [_ZN3cub18CUB_300001_SM_10006detail10radix_sort29DeviceRadixSortOnesweepKernelINS1_5radix10policy_hubIffyE10Policy1000ELNS0_9SortOrderE0EffyiiNS1_21identity_decomposer_tEEEvPT5_SB_PT3_PKSC_PT1_PKSG_PT2_PKSK_T4_iiT6__param_8];
	setp.gt.s32 	%p118, %r5, %r2036;
	@%p118 bra 	$L__BB10_104;
	ld.global.f32 	%f235, [%rd8];
	ld.global.f32 	%f234, [%rd8+128];
	ld.global.f32 	%f233, [%rd8+256];
	ld.global.f32 	%f232, [%rd8+384];
	ld.global.f32 	%f231, [%rd8+512];
	ld.global.f32 	%f230, [%rd8+640];
	ld.global.f32 	%f229, [%rd8+768];
	ld.global.f32 	%f228, [%rd8+896];
	ld.global.f32 	%f227, [%rd8+1024];
	ld.global.f32 	%f226, [%rd8+1152];
	ld.global.f32 	%f225, [%rd8+1280];
	ld.global.f32 	%f224, [%rd8+1408];
	ld.global.f32 	%f223, [%rd8+1536];
	ld.global.f32 	%f222, [%rd8+1664];
	ld.global.f32 	%f221, [%rd8+1792];
	ld.global.f32 	%f220, [%rd8+1920];
	ld.global.f32 	%f219, [%rd8+2048];
	bra.uni 	$L__BB10_138;
$L__BB10_104:
	ld.param.u32 	%r2037, [_ZN3cub18CUB_300001_SM_10006detail10radix_sort29DeviceRadixSortOnesweepKernelINS1_5radix10policy_hubIffyE10Policy1000ELNS0_9SortOrderE0EffyiiNS1_21identity_decomposer_tEEEvPT5_SB_PT3_PKSC_PT1_PKSG_PT2_PKSK_T4_iiT6__param_8];
	cvt.u32.u64 	%r614, %rd7;
	sub.s32 	%r148, %r2037, %r328;
	setp.ge.s32 	%p119, %r614, %r148;
	@%p119 bra 	$L__BB10_106;
	ld.global.f32 	%f235, [%rd8];
$L__BB10_106:
	add.s32 	%r617, %r614, 32;
	setp.ge.s32 	%p120, %r617, %r148;
	@%p120 bra 	$L__BB10_108;
	ld.global.f32 	%f234, [%rd8+128];
$L__BB10_108:
	add.s32 	%r619, %r614, 64;
	setp.ge.s32 	%p121, %r619, %r148;
	@%p121 bra 	$L__BB10_110;
	ld.global.f32 	%f233, [%rd8+256];
$L__BB10_110:
	add.s32 	%r621, %r614, 96;
	setp.ge.s32 	%p122, %r621, %r148;
	@%p122 bra 	$L__BB10_112;
	ld.global.f32 	%f232, [%rd8+384];
$L__BB10_112:
	add.s32 	%r623, %r614, 128;
	setp.ge.s32 	%p123, %r623, %r148;
	@%p123 bra 	$L__BB10_114;
	ld.global.f32 	%f231, [%rd8+512];
$L__BB10_114:
	add.s32 	%r625, %r614, 160;
	setp.ge.s32 	%p124, %r625, %r148;
	@%p124 bra 	$L__BB10_116;
	ld.global.f32 	%f230, [%rd8+640];
$L__BB10_116:
	add.s32 	%r627, %r614, 192;
	setp.ge.s32 	%p125, %r627, %r148;
	@%p125 bra 	$L__BB10_118;
	ld.global.f32 	%f229, [%rd8+768];
$L__BB10_118:
	add.s32 	%r629, %r614, 224;
	setp.ge.s32 	%p126, %r629, %r148;
	@%p126 bra 	$L__BB10_120;
	ld.global.f32 	%f228, [%rd8+896];
$L__BB10_120:
	add.s32 	%r631, %r614, 256;
	setp.ge.s32 	%p127, %r631, %r148;
	@%p127 bra 	$L__BB10_122;
	ld.global.f32 	%f227, [%rd8+1024];
$L__BB10_122:
	add.s32 	%r633, %r614, 288;
	setp.ge.s32 	%p128, %r633, %r148;
	@%p128 bra 	$L__BB10_124;
	ld.global.f32 	%f226, [%rd8+1152];
$L__BB10_124:
	add.s32 	%r635, %r614, 320;
	setp.ge.s32 	%p129, %r635, %r148;
	@%p129 bra 	$L__BB10_126;
	ld.global.f32 	%f225, [%rd8+1280];
$L__BB10_126:
	add.s32 	%r637, %r614, 352;
	setp.ge.s32 	%p130, %r637, %r148;
	@%p130 bra 	$L__BB10_128;
	ld.global.f32 	%f224, [%rd8+1408];
$L__BB10_128:
	add.s32 	%r639, %r614, 384;
	setp.ge.s32 	%p131, %r639, %r148;
	@%p131 bra 	$L__BB10_130;
	ld.global.f32 	%f223, [%rd8+1536];
$L__BB10_130:
	add.s32 	%r641, %r614, 416;
	setp.ge.s32 	%p132, %r641, %r148;
	@%p132 bra 	$L__BB10_132;
	ld.global.f32 	%f222, [%rd8+1664];
$L__BB10_132:
	add.s32 	%r643, %r614, 448;
	setp.ge.s32 	%p133, %r643, %r148;
	@%p133 bra 	$L__BB10_134;
	ld.global.f32 	%f221, [%rd8+1792];
$L__BB10_134:
	add.s32 	%r645, %r614, 480;
	setp.ge.s32 	%p134, %r645, %r148;
	@%p134 bra 	$L__BB10_136;
	ld.global.f32 	%f220, [%rd8+1920];
$L__BB10_136:
	add.s32 	%r647, %r614, 512;
	setp.ge.s32 	%p135, %r647, %r148;
	@%p135 bra 	$L__BB10_138;
	ld.global.f32 	%f219, [%rd8+2048];
$L__BB10_138:
	ld.param.u32 	%r2038, [_ZN3cub18CUB_300001_SM_10006detail10radix_sort29DeviceRadixSortOnesweepKernelINS1_5radix10policy_hubIffyE10Policy1000ELNS0_9SortOrderE0EffyiiNS1_21identity_decomposer_tEEEvPT5_SB_PT3_PKSC_PT1_PKSG_PT2_PKSK_T4_iiT6__param_8];
	mad.lo.s32 	%r648, %r4, 6528, 6528;
	setp.gt.s32 	%p136, %r648, %r2038;
	@%p136 bra 	$L__BB10_140;
	ld.param.u64 	%rd439, [_ZN3cub18CUB_300001_SM_10006detail10radix_sort29DeviceRadixSortOnesweepKernelINS1_5radix10policy_hubIffyE10Policy1000ELNS0_9SortOrderE0EffyiiNS1_21identity_decomposer_tEEEvPT5_SB_PT3_PKSC_PT1_PKSG_PT2_PKSK_T4_iiT6__param_6];
	add.s64 	%rd87, %rd14, %rd7;
	cvta.to.global.u64 	%rd88, %rd439;
	shl.b64 	%rd89, %rd87, 2;
	add.s64 	%rd90, %rd88, %rd89;
	st.global.f32 	[%rd90], %f235;
	st.global.f32 	[%rd90+128], %f234;
	st.global.f32 	[%rd90+256], %f233;
	st.global.f32 	[%rd90+384], %f232;
	st.global.f32 	[%rd90+512], %f231;
	st.global.f32 	[%rd90+640], %f230;
	st.global.f32 	[%rd90+768], %f229;
	st.global.f32 	[%rd90+896], %f228;
	st.global.f32 	[%rd90+1024], %f227;
	st.global.f32 	[%rd90+1152], %f226;
	st.global.f32 	[%rd90+1280], %f225;
	st.global.f32 	[%rd90+1408], %f224;
	st.global.f32 	[%rd90+1536], %f223;
	st.global.f32 	[%rd90+1664], %f222;
	st.global.f32 	[%rd90+1792], %f221;
	st.global.f32 	[%rd90+1920], %f220;
	st.global.f32 	[%rd90+2048], %f219;
	bra.uni 	$L__BB10_174;
$L__BB10_140:
	ld.param.u32 	%r2039, [_ZN3cub18CUB_300001_SM_10006detail10radix_sort29DeviceRadixSortOnesweepKernelINS1_5radix10policy_hubIffyE10Policy1000ELNS0_9SortOrderE0EffyiiNS1_21identity_decomposer_tEEEvPT5_SB_PT3_PKSC_PT1_PKSG_PT2_PKSK_T4_iiT6__param_8];
	ld.param.u64 	%rd440, [_ZN3cub18CUB_300001_SM_10006detail10radix_sort29DeviceRadixSortOnesweepKernelINS1_5radix10policy_hubIffyE10Policy1000ELNS0_9SortOrderE0EffyiiNS1_21identity_decomposer_tEEEvPT5_SB_PT3_PKSC_PT1_PKSG_PT2_PKSK_T4_iiT6__param_6];
	cvt.u32.u64 	%r649, %rd7;
	mad.lo.s32 	%r149, %r4, -6528, %r2039;
	setp.ge.s32 	%p137, %r649, %r149;
	add.s64 	%rd91, %rd14, %rd7;
	cvta.to.global.u64 	%rd92, %rd440;
	shl.b64 	%rd93, %rd91, 2;
	add.s64 	%rd16, %rd92, %rd93;
	@%p137 bra 	$L__BB10_142;
	st.global.f32 	[%rd16], %f235;
$L__BB10_142:
	add.s32 	%r651, %r649, 32;
	setp.ge.s32 	%p138, %r651, %r149;
	@%p138 bra 	$L__BB10_144;
	st.global.f32 	[%rd16+128], %f234;
$L__BB10_144:
	add.s32 	%r653, %r649, 64;
	setp.ge.s32 	%p139, %r653, %r149;
	@%p139 bra 	$L__BB10_146;
	st.global.f32 	[%rd16+256], %f233;
$L__BB10_146:
	add.s32 	%r655, %r649, 96;
	setp.ge.s32 	%p140, %r655, %r149;
	@%p140 bra 	$L__BB10_148;
	st.global.f32 	[%rd16+384], %f232;
$L__BB10_148:
	add.s32 	%r657, %r649, 128;
	setp.ge.s32 	%p141, %r657, %r149;
	@%p141 bra 	$L__BB10_150;
	st.global.f32 	[%rd16+512], %f231;
$L__BB10_150:
	add.s32 	%r659, %r649, 160;
	setp.ge.s32 	%p142, %r659, %r149;
	@%p142 bra 	$L__BB10_152;
	st.global.f32 	[%rd16+640], %f230;
$L__BB10_152:
	add.s32 	%r661, %r649, 192;
	setp.ge.s32 	%p143, %r661, %r149;
	@%p143 bra 	$L__BB10_154;
	st.global.f32 	[%rd16+768], %f229;
$L__BB10_154:
	add.s32 	%r663, %r649, 224;
	setp.ge.s32 	%p144, %r663, %r149;
	@%p144 bra 	$L__BB10_156;
	st.global.f32 	[%rd16+896], %f228;
$L__BB10_156:
	add.s32 	%r665, %r649, 256;
	setp.ge.s32 	%p145, %r665, %r149;
	@%p145 bra 	$L__BB10_158;
	st.global.f32 	[%rd16+1024], %f227;
$L__BB10_158:
	add.s32 	%r667, %r649, 288;
	setp.ge.s32 	%p146, %r667, %r149;
	@%p146 bra 	$L__BB10_160;
	st.global.f32 	[%rd16+1152], %f226;
$L__BB10_160:
	add.s32 	%r669, %r649, 320;
	setp.ge.s32 	%p147, %r669, %r149;
	@%p147 bra 	$L__BB10_162;
	st.global.f32 	[%rd16+1280], %f225;
$L__BB10_162:
	add.s32 	%r671, %r649, 352;
	setp.ge.s32 	%p148, %r671, %r149;
	@%p148 bra 	$L__BB10_164;
	st.global.f32 	[%rd16+1408], %f224;
$L__BB10_164:
	add.s32 	%r673, %r649, 384;
	setp.ge.s32 	%p149, %r673, %r149;
	@%p149 bra 	$L__BB10_166;
	st.global.f32 	[%rd16+1536], %f223;
$L__BB10_166:
	add.s32 	%r675, %r649, 416;
	setp.ge.s32 	%p150, %r675, %r149;
	@%p150 bra 	$L__BB10_168;
	st.global.f32 	[%rd16+1664], %f222;
$L__BB10_168:
	add.s32 	%r677, %r649, 448;
	setp.ge.s32 	%p151, %r677, %r149;
	@%p151 bra 	$L__BB10_170;
	st.global.f32 	[%rd16+1792], %f221;
$L__BB10_170:
	add.s32 	%r679, %r649, 480;
	setp.ge.s32 	%p152, %r679, %r149;
	@%p152 bra 	$L__BB10_172;
	st.global.f32 	[%rd16+1920], %f220;
$L__BB10_172:
	add.s32 	%r681, %r649, 512;
	setp.ge.s32 	%p153, %r681, %r149;
	@%p153 bra 	$L__BB10_174;
	st.global.f32 	[%rd16+2048], %f219;
$L__BB10_174:
	// begin inline asm
	exit;
	// end inline asm
$L__BB10_175:
	mul.hi.u32 	%r682, %r1, 357913942;
	add.s32 	%r683, %r682, %r1;
	shl.b32 	%r684, %r683, 2;
	add.s32 	%r686, %r390, %r684;
	add.s32 	%r167, %r686, 13328;
	st.shared.u32 	[%r686+13328], %r2127;
	bar.sync 	0;
	setp.gt.u32 	%p154, %r1, 31;
	@%p154 bra 	$L__BB10_177;
	mad.lo.s32 	%r718, %r1, 52, %r390;
	ld.shared.u32 	%r719, [%r718+13328];
	ld.shared.u32 	%r720, [%r718+13332];
	ld.shared.u32 	%r721, [%r718+13336];
	ld.shared.u32 	%r722, [%r718+13340];
	ld.shared.u32 	%r723, [%r718+13344];
	ld.shared.u32 	%r724, [%r718+13348];
	ld.shared.u32 	%r725, [%r718+13352];
	ld.shared.u32 	%r726, [%r718+13356];
	ld.shared.u32 	%r727, [%r718+13360];
	ld.shared.u32 	%r728, [%r718+13364];
	ld.shared.u32 	%r729, [%r718+13368];
	ld.shared.u32 	%r730, [%r718+13372];
	add.s32 	%r731, %r720, %r719;
	add.s32 	%r732, %r731, %r721;
	add.s32 	%r733, %r732, %r722;
	add.s32 	%r734, %r733, %r723;
	add.s32 	%r735, %r734, %r724;
	add.s32 	%r736, %r735, %r725;
	add.s32 	%r737, %r736, %r726;
	add.s32 	%r738, %r737, %r727;
	add.s32 	%r739, %r738, %r728;
	add.s32 	%r740, %r739, %r729;
	add.s32 	%r691, %r740, %r730;
	mov.b32 	%r689, 1;
	mov.b32 	%r714, 0;
	mov.b32 	%r716, -1;
	// begin inline asm
	{  .reg .s32 r0;  .reg .pred p;  shfl.sync.up.b32 r0|p, %r691, %r689, %r714, %r716;  @p add.s32 r0, r0, %r691;  mov.s32 %r687, r0;}
	// end inline asm
	mov.b32 	%r695, 2;
	// begin inline asm
	{  .reg .s32 r0;  .reg .pred p;  shfl.sync.up.b32 r0|p, %r687, %r695, %r714, %r716;  @p add.s32 r0, r0, %r687;  mov.s32 %r693, r0;}
	// end inline asm
	mov.b32 	%r701, 4;
	// begin inline asm
	{  .reg .s32 r0;  .reg .pred p;  shfl.sync.up.b32 r0|p, %r693, %r701, %r714, %r716;  @p add.s32 r0, r0, %r693;  mov.s32 %r699, r0;}
	// end inline asm
	mov.b32 	%r707, 8;
	// begin inline asm
	{  .reg .s32 r0;  .reg .pred p;  shfl.sync.up.b32 r0|p, %r699, %r707, %r714, %r716;  @p add.s32 r0, r0, %r699;  mov.s32 %r705, r0;}
	// end inline asm
	mov.b32 	%r713, 16;
	// begin inline asm
	{  .reg .s32 r0;  .reg .pred p;  shfl.sync.up.b32 r0|p, %r705, %r713, %r714, %r716;  @p add.s32 r0, r0, %r705;  mov.s32 %r711, r0;}
	// end inline asm
	sub.s32 	%r741, %r711, %r691;
	add.s32 	%r742, %r719, %r741;
	add.s32 	%r743, %r720, %r742;
	add.s32 	%r744, %r721, %r743;
	add.s32 	%r745, %r722, %r744;
	add.s32 	%r746, %r723, %r745;
	add.s32 	%r747, %r724, %r746;
	add.s32 	%r748, %r725, %r747;
	add.s32 	%r749, %r726, %r748;
	add.s32 	%r750, %r727, %r749;
	add.s32 	%r751, %r728, %r750;
	add.s32 	%r752, %r729, %r751;
	st.shared.u32 	[%r718+13328], %r741;
	st.shared.u32 	[%r718+13332], %r742;
	st.shared.u32 	[%r718+13336], %r743;
	st.shared.u32 	[%r718+13340], %r744;
	st.shared.u32 	[%r718+13344], %r745;
	st.shared.u32 	[%r718+13348], %r746;
	st.shared.u32 	[%r718+13352], %r747;
	st.shared.u32 	[%r718+13356], %r748;
	st.shared.u32 	[%r718+13360], %r749;
	st.shared.u32 	[%r718+13364], %r750;
	st.shared.u32 	[%r718+13368], %r751;
	st.shared.u32 	[%r718+13372], %r752;
$L__BB10_177:
	setp.gt.u32 	%p155, %r1, 255;
	bar.sync 	0;
	ld.shared.u32 	%r168, [%r167];
	@%p155 bra 	$L__BB10_179;
	ld.shared.u32 	%r756, [%r118];
	add.s32 	%r757, %r756, %r168;
	st.shared.u32 	[%r118], %r757;
	ld.shared.u32 	%r758, [%r118+1024];
	add.s32 	%r759, %r758, %r168;
	st.shared.u32 	[%r118+1024], %r759;
	ld.shared.u32 	%r760, [%r118+2048];
	add.s32 	%r761, %r760, %r168;
	st.shared.u32 	[%r118+2048], %r761;
	ld.shared.u32 	%r762, [%r118+3072];
	add.s32 	%r763, %r762, %r168;
	st.shared.u32 	[%r118+3072], %r763;
	ld.shared.u32 	%r764, [%r118+4096];
	add.s32 	%r765, %r764, %r168;
	st.shared.u32 	[%r118+4096], %r765;
	ld.shared.u32 	%r766, [%r118+5120];
	add.s32 	%r767, %r766, %r168;
	st.shared.u32 	[%r118+5120], %r767;
	ld.shared.u32 	%r768, [%r118+6144];
	add.s32 	%r769, %r768, %r168;
	st.shared.u32 	[%r118+6144], %r769;
	ld.shared.u32 	%r770, [%r118+7168];
	add.s32 	%r771, %r770, %r168;
	st.shared.u32 	[%r118+7168], %r771;
	ld.shared.u32 	%r772, [%r118+8192];
	add.s32 	%r773, %r772, %r168;
	st.shared.u32 	[%r118+8192], %r773;
	ld.shared.u32 	%r774, [%r118+9216];
	add.s32 	%r775, %r774, %r168;
	st.shared.u32 	[%r118+9216], %r775;
	ld.shared.u32 	%r776, [%r118+10240];
	add.s32 	%r777, %r776, %r168;
	st.shared.u32 	[%r118+10240], %r777;
	ld.shared.u32 	%r778, [%r118+11264];
	add.s32 	%r779, %r778, %r168;
	st.shared.u32 	[%r118+11264], %r779;
$L__BB10_179:
	ld.param.u32 	%r2085, [_ZN3cub18CUB_300001_SM_10006detail10radix_sort29DeviceRadixSortOnesweepKernelINS1_5radix10policy_hubIffyE10Policy1000ELNS0_9SortOrderE0EffyiiNS1_21identity_decomposer_tEEEvPT5_SB_PT3_PKSC_PT1_PKSG_PT2_PKSK_T4_iiT6__param_10];
	ld.param.u32 	%r2048, [_ZN3cub18CUB_300001_SM_10006detail10radix_sort29DeviceRadixSortOnesweepKernelINS1_5radix10policy_hubIffyE10Policy1000ELNS0_9SortOrderE0EffyiiNS1_21identity_decomposer_tEEEvPT5_SB_PT3_PKSC_PT1_PKSG_PT2_PKSK_T4_iiT6__param_9];
	shl.b32 	%r806, %r1, 5;
	and.b32  	%r807, %r806, 31744;
	add.s32 	%r169, %r390, %r807;
	bar.sync 	0;
	// begin inline asm
	mov.u32 %r780, %lanemask_le;
	// end inline asm
	setp.eq.s32 	%p156, %r2148, 2147483647;
	selp.b32 	%r809, -2147483648, %r2148, %p156;
	shr.u32 	%r810, %r809, %r2048;
	mov.b32 	%r811, -1;
	shl.b32 	%r812, %r811, %r2085;
	not.b32 	%r171, %r812;
	and.b32  	%r803, %r810, %r171;
	mov.b32 	%r783, 1;
	// begin inline asm
	{
    .reg .pred p;
    and.b32 %r781, %r803, %r783;    setp.ne.u32 p, %r781, 0;
    vote.ballot.sync.b32 %r781, p, 0xffffffff;
    @!p not.b32 %r781, %r781;
}

	// end inline asm
	mov.b32 	%r786, 2;
	// begin inline asm
	{
    .reg .pred p;
    and.b32 %r784, %r803, %r786;    setp.ne.u32 p, %r784, 0;
    vote.ballot.sync.b32 %r784, p, 0xffffffff;
    @!p not.b32 %r784, %r784;
}

	// end inline asm
	and.b32  	%r813, %r784, %r781;
	mov.b32 	%r789, 4;
	// begin inline asm
	{
    .reg .pred p;
    and.b32 %r787, %r803, %r789;    setp.ne.u32 p, %r787, 0;
    vote.ballot.sync.b32 %r787, p, 0xffffffff;
    @!p not.b32 %r787, %r787;
}

	// end inline asm
	and.b32  	%r814, %r787, %r813;
	mov.b32 	%r792, 8;
	// begin inline asm
	{
    .reg .pred p;
    and.b32 %r790, %r803, %r792;    setp.ne.u32 p, %r790, 0;
    vote.ballot.sync.b32 %r790, p, 0xffffffff;
    @!p not.b32 %r790, %r790;
}

	// end inline asm
	and.b32  	%r815, %r790, %r814;
	mov.b32 	%r795, 16;
	// begin inline asm
	{
    .reg .pred p;
    and.b32 %r793, %r803, %r795;    setp.ne.u32 p, %r793, 0;
    vote.ballot.sync.b32 %r793, p, 0xffffffff;
    @!p not.b32 %r793, %r793;
}

	// end inline asm
	and.b32  	%r816, %r793, %r815;
	mov.b32 	%r798, 32;
	// begin inline asm
	{
    .reg .pred p;
    and.b32 %r796, %r803, %r798;    setp.ne.u32 p, %r796, 0;
    vote.ballot.sync.b32 %r796, p, 0xffffffff;
    @!p not.b32 %r796, %r796;
}

	// end inline asm
	and.b32  	%r817, %r796, %r816;
	mov.b32 	%r801, 64;
	// begin inline asm
	{
    .reg .pred p;
    and.b32 %r799, %r803, %r801;    setp.ne.u32 p, %r799, 0;
    vote.ballot.sync.b32 %r799, p, 0xffffffff;
    @!p not.b32 %r799, %r799;
}

	// end inline asm
	and.b32  	%r818, %r799, %r817;
	mov.b32 	%r804, 128;
	// begin inline asm
	{
    .reg .pred p;
    and.b32 %r802, %r803, %r804;    setp.ne.u32 p, %r802, 0;
    vote.ballot.sync.b32 %r802, p, 0xffffffff;
    @!p not.b32 %r802, %r802;
}

	// end inline asm
	and.b32  	%r819, %r802, %r818;
	clz.b32 	%r820, %r819;
	sub.s32 	%r173, 31, %r820;
	and.b32  	%r821, %r780, %r819;
	popc.b32 	%r174, %r821;
	setp.ne.s32 	%p157, %r326, %r173;
	mov.b32 	%r2149, 0;
	@%p157 bra 	$L__BB10_181;
	shl.b32 	%r822, %r803, 2;
	add.s32 	%r823, %r169, %r822;
	atom.shared.add.u32 	%r2149, [%r823], %r174;
$L__BB10_181:
	ld.param.u32 	%r2049, [_ZN3cub18CUB_300001_SM_10006detail10radix_sort29DeviceRadixSortOnesweepKernelINS1_5radix10policy_hubIffyE10Policy1000ELNS0_9SortOrderE0EffyiiNS1_21identity_decomposer_tEEEvPT5_SB_PT3_PKSC_PT1_PKSG_PT2_PKSK_T4_iiT6__param_9];
	shfl.sync.idx.b32	%r849|%p158, %r2149, %r173, 31, -1;
	add.s32 	%r177, %r174, %r849;
	setp.eq.s32 	%p159, %r2147, 2147483647;
	selp.b32 	%r850, -2147483648, %r2147, %p159;
	shr.u32 	%r851, %r850, %r2049;
	and.b32  	%r846, %r851, %r171;
	mov.b32 	%r826, 1;
	// begin inline asm
	{
    .reg .pred p;
    and.b32 %r824, %r846, %r826;    setp.ne.u32 p, %r824, 0;
    vote.ballot.sync.b32 %r824, p, 0xffffffff;
    @!p not.b32 %r824, %r824;
}

	// end inline asm
	mov.b32 	%r829, 2;
	// begin inline asm
	{
    .reg .pred p;
    and.b32 %r827, %r846, %r829;    setp.ne.u32 p, %r827, 0;
    vote.ballot.sync.b32 %r827, p, 0xffffffff;
    @!p not.b32 %r827, %r827;
}

	// end inline asm
	and.b32  	%r852, %r827, %r824;
	mov.b32 	%r832, 4;
	// begin inline asm
	{
    .reg .pred p;
    and.b32 %r830, %r846, %r832;    setp.ne.u32 p, %r830, 0;
    vote.ballot.sync.b32 %r830, p, 0xffffffff;
    @!p not.b32 %r830, %r830;
}

	// end inline asm
	and.b32  	%r853, %r830, %r852;
	mov.b32 	%r835, 8;
	// begin inline asm
	{
    .reg .pred p;
    and.b32 %r833, %r846, %r835;    setp.ne.u32 p, %r833, 0;
    vote.ballot.sync.b32 %r833, p, 0xffffffff;
    @!p not.b32 %r833, %r833;
}

	// end inline asm
	and.b32  	%r854, %r833, %r853;
	mov.b32 	%r838, 16;
	// begin inline asm
	{
    .reg .pred p;
    and.b32 %r836, %r846, %r838;    setp.ne.u32 p, %r836, 0;
    vote.ballot.sync.b32 %r836, p, 0xffffffff;
    @!p not.b32 %r836, %r836;
}

	// end inline asm
	and.b32  	%r855, %r836, %r854;
	mov.b32 	%r841, 32;
	// begin inline asm
	{
    .reg .pred p;
    and.b32 %r839, %r846, %r841;    setp.ne.u32 p, %r839, 0;
    vote.ballot.sync.b32 %r839, p, 0xffffffff;
    @!p not.b32 %r839, %r839;
}

	// end inline asm
	and.b32  	%r856, %r839, %r855;
	mov.b32 	%r844, 64;
	// begin inline asm
	{
    .reg .pred p;
    and.b32 %r842, %r846, %r844;    setp.ne.u32 p, %r842, 0;
    vote.ballot.sync.b32 %r842, p, 0xffffffff;
    @!p not.b32 %r842, %r842;
}

	// end inline asm
	and.b32  	%r857, %r842, %r856;
	mov.b32 	%r847, 128;
	// begin inline asm
	{
    .reg .pred p;
    and.b32 %r845, %r846, %r847;    setp.ne.u32 p, %r845, 0;
    vote.ballot.sync.b32 %r845, p, 0xffffffff;
    @!p not.b32 %r845, %r845;
}

	// end inline asm
	and.b32  	%r858, %r845, %r857;
	clz.b32 	%r859, %r858;
	sub.s32 	%r179, 31, %r859;
	and.b32  	%r860, %r780, %r858;
	popc.b32 	%r180, %r860;
	setp.ne.s32 	%p160, %r326, %r179;
	mov.b32 	%r2150, 0;
	@%p160 bra 	$L__BB10_183;
	shl.b32 	%r861, %r846, 2;
	add.s32 	%r862, %r169, %r861;
	atom.shared.add.u32 	%r2150, [%r862], %r180;
$L__BB10_183:
	ld.param.u32 	%r2050, [_ZN3cub18CUB_300001_SM_10006detail10radix_sort29DeviceRadixSortOnesweepKernelINS1_5radix10policy_hubIffyE10Policy1000ELNS0_9SortOrderE0EffyiiNS1_21identity_decomposer_tEEEvPT5_SB_PT3_PKSC_PT1_PKSG_PT2_PKSK_T4_iiT6__param_9];
	shfl.sync.idx.b32	%r888|%p161, %r2150, %r179, 31, -1;
	add.s32 	%r183, %r180, %r888;
	setp.eq.s32 	%p162, %r2146, 2147483647;
	selp.b32 	%r889, -2147483648, %r2146, %p162;
	shr.u32 	%r890, %r889, %r2050;
	and.b32  	%r885, %r890, %r171;
	mov.b32 	%r865, 1;
	// begin inline asm
	{
    .reg .pred p;
    and.b32 %r863, %r885, %r865;    setp.ne.u32 p, %r863, 0;
    vote.ballot.sync.b32 %r863, p, 0xffffffff;
    @!p not.b32 %r863, %r863;
}

	// end inline asm
	mov.b32 	%r868, 2;
	// begin inline asm
	{
    .reg .pred p;
    and.b32 %r866, %r885, %r868;    setp.ne.u32 p, %r866, 0;
    vote.ballot.sync.b32 %r866, p, 0xffffffff;
    @!p not.b32 %r866, %r866;
}

	// end inline asm
	and.b32  	%r891, %r866, %r863;
	mov.b32 	%r871, 4;
	// begin inline asm
	{
    .reg .pred p;
    and.b32 %r869, %r885, %r871;    setp.ne.u32 p, %r869, 0;
    vote.ballot.sync.b32 %r869, p, 0xffffffff;
    @!p not.b32 %r869, %r869;
}

	// end inline asm
	and.b32  	%r892, %r869, %r891;
	mov.b32 	%r874, 8;
	// begin inline asm
	{
    .reg .pred p;
    and.b32 %r872, %r885, %r874;    setp.ne.u32 p, %r872, 0;
    vote.ballot.sync.b32 %r872, p, 0xffffffff;
    @!p not.b32 %r872, %r872;
}

	// end inline asm
	and.b32  	%r893, %r872, %r892;
	mov.b32 	%r877, 16;
	// begin inline asm
	{
    .reg .pred p;
    and.b32 %r875, %r885, %r877;    setp.ne.u32 p, %r875, 0;
    vote.ballot.sync.b32 %r875, p, 0xffffffff;
    @!p not.b32 %r875, %r875;
}

	// end inline asm
	and.b32  	%r894, %r875, %r893;
	mov.b32 	%r880, 32;
	// begin inline asm
	{
    .reg .pred p;
    and.b32 %r878, %r885, %r880;    setp.ne.u32 p, %r878, 0;
    vote.ballot.sync.b32 %r878, p, 0xffffffff;
    @!p not.b32 %r878, %r878;
}

	// end inline asm
	and.b32  	%r895, %r878, %r894;
	mov.b32 	%r883, 64;
	// begin inline asm
	{
    .reg .pred p;
    and.b32 %r881, %r885, %r883;    setp.ne.u32 p, %r881, 0;
    vote.ballot.sync.b32 %r881, p, 0xffffffff;
    @!p not.b32 %r881, %r881;
}

	// end inline asm
	and.b32  	%r896, %r881, %r895;
	mov.b32 	%r886, 128;
	// begin inline asm
	{
    .reg .pred p;
    and.b32 %r884, %r885, %r886;    setp.ne.u32 p, %r884, 0;
    vote.ballot.sync.b32 %r884, p, 0xffffffff;
    @!p not.b32 %r884, %r884;
}

	// end inline asm
	and.b32  	%r897, %r884, %r896;
	clz.b32 	%r898, %r897;
	sub.s32 	%r185, 31, %r898;
	and.b32  	%r899, %r780, %r897;
	popc.b32 	%r186, %r899;
	setp.ne.s32 	%p163, %r326, %r185;
	mov.b32 	%r2151, 0;
	@%p163 bra 	$L__BB10_185;
	shl.b32 	%r900, %r885, 2;
	add.s32 	%r901, %r169, %r900;
	atom.shared.add.u32 	%r2151, [%r901], %r186;
$L__BB10_185:
	ld.param.u32 	%r2051, [_ZN3cub18CUB_300001_SM_10006detail10radix_sort29DeviceRadixSortOnesweepKernelINS1_5radix10policy_hubIffyE10Policy1000ELNS0_9SortOrderE0EffyiiNS1_21identity_decomposer_tEEEvPT5_SB_PT3_PKSC_PT1_PKSG_PT2_PKSK_T4_iiT6__param_9];
	shfl.sync.idx.b32	%r927|%p164, %r2151, %r185, 31, -1;
	add.s32 	%r189, %r186, %r927;
	setp.eq.s32 	%p165, %r2145, 2147483647;
	selp.b32 	%r928, -2147483648, %r2145, %p165;
	shr.u32 	%r929, %r928, %r2051;
	and.b32  	%r924, %r929, %r171;
	mov.b32 	%r904, 1;
	// begin inline asm
	{
    .reg .pred p;
    and.b32 %r902, %r924, %r904;    setp.ne.u32 p, %r902, 0;
    vote.ballot.sync.b32 %r902, p, 0xffffffff;
    @!p not.b32 %r902, %r902;
}

	// end inline asm
	mov.b32 	%r907, 2;
	// begin inline asm
	{
    .reg .pred p;
    and.b32 %r905, %r924, %r907;    setp.ne.u32 p, %r905, 0;
    vote.ballot.sync.b32 %r905, p, 0xffffffff;
    @!p not.b32 %r905, %r905;
}

	// end inline asm
	and.b32  	%r930, %r905, %r902;
	mov.b32 	%r910, 4;
	// begin inline asm
	{
    .reg .pred p;
    and.b32 %r908, %r924, %r910;    setp.ne.u32 p, %r908, 0;
    vote.ballot.sync.b32 %r908, p, 0xffffffff;
    @!p not.b32 %r908, %r908;
}

	// end inline asm
	and.b32  	%r931, %r908, %r930;
	mov.b32 	%r913, 8;
	// begin inline asm
	{
    .reg .pred p;
    and.b32 %r911, %r924, %r913;    setp.ne.u32 p, %r911, 0;
    vote.ballot.sync.b32 %r911, p, 0xffffffff;
    @!p not.b32 %r911, %r911;
}

	// end inline asm
	and.b32  	%r932, %r911, %r931;
	mov.b32 	%r916, 16;
	// begin inline asm
	{
    .reg .pred p;
    and.b32 %r914, %r924, %r916;    setp.ne.u32 p, %r914, 0;
    vote.ballot.sync.b32 %r914, p, 0xffffffff;
    @!p not.b32 %r914, %r914;
}

	// end inline asm
	and.b32  	%r933, %r914, %r932;
	mov.b32 	%r919, 32;
	// begin inline asm
	{
    .reg .pred p;
    and.b32 %r917, %r924, %r919;    setp.ne.u32 p, %r917, 0;
    vote.ballot.sync.b32 %r917, p, 0xffffffff;
    @!p not.b32 %r917, %r917;
}

	// end inline asm
	and.b32  	%r934, %r917, %r933;
	mov.b32 	%r922, 64;
	// begin inline asm
	{
    .reg .pred p;
    and.b32 %r920, %r924, %r922;    setp.ne.u32 p, %r920, 0;
    vote.ballot.sync.b32 %r920, p, 0xffffffff;
    @!p not.b32 %r920, %r920;
}

	// end inline asm
	and.b32  	%r935, %r920, %r934;
	mov.b32 	%r925, 128;
	// begin inline asm
	{
    .reg .pred p;
    and.b32 %r923, %r924, %r925;    setp.ne.u32 p, %r923, 0;
    vote.ballot.sync.b32 %r923, p, 0xffffffff;
    @!p not.b32 %r923, %r923;
}

	// end inline asm
	and.b32  	%r936, %r923, %r935;
	clz.b32 	%r937, %r936;
	sub.s32 	%r191, 31, %r937;
	and.b32  	%r938, %r780, %r936;
	popc.b32 	%r192, %r938;
	setp.ne.s32 	%p166, %r326, %r191;
	mov.b32 	%r2152, 0;
	@%p166 bra 	$L__BB10_187;
	shl.b32 	%r939, %r924, 2;
	add.s32 	%r940, %r169, %r939;
	atom.shared.add.u32 	%r2152, [%r940], %r192;
$L__BB10_187:
	ld.param.u32 	%r2052, [_ZN3cub18CUB_300001_SM_10006detail10radix_sort29DeviceRadixSortOnesweepKernelINS1_5radix10policy_hubIffyE10Policy1000ELNS0_9SortOrderE0EffyiiNS1_21identity_decomposer_tEEEvPT5_SB_PT3_PKSC_PT1_PKSG_PT2_PKSK_T4_iiT6__param_9];
	shfl.sync.idx.b32	%r966|%p167, %r2152, %r191, 31, -1;
	add.s32 	%r195, %r192, %r966;
	setp.eq.s32 	%p168, %r2144, 2147483647;
	selp.b32 	%r967, -2147483648, %r2144, %p168;
	shr.u32 	%r968, %r967, %r2052;
	and.b32  	%r963, %r968, %r171;
	mov.b32 	%r943, 1;
	// begin inline asm
	{
    .reg .pred p;
    and.b32 %r941, %r963, %r943;    setp.ne.u32 p, %r941, 0;
    vote.ballot.sync.b32 %r941, p, 0xffffffff;
    @!p not.b32 %r941, %r941;
}

	// end inline asm
	mov.b32 	%r946, 2;
	// begin inline asm
	{
    .reg .pred p;
    and.b32 %r944, %r963, %r946;    setp.ne.u32 p, %r944, 0;
    vote.ballot.sync.b32 %r944, p, 0xffffffff;
    @!p not.b32 %r944, %r944;
}

	// end inline asm
	and.b32  	%r969, %r944, %r941;
	mov.b32 	%r949, 4;
	// begin inline asm
	{
    .reg .pred p;
    and.b32 %r947, %r963, %r949;    setp.ne.u32 p, %r947, 0;
    vote.ballot.sync.b32 %r947, p, 0xffffffff;
    @!p not.b32 %r947, %r947;
}

	// end inline asm
	and.b32  	%r970, %r947, %r969;
	mov.b32 	%r952, 8;
	// begin inline asm
	{
    .reg .pred p;
    and.b32 %r950, %r963, %r952;    setp.ne.u32 p, %r950, 0;
    vote.ballot.sync.b32 %r950, p, 0xffffffff;
    @!p not.b32 %r950, %r950;
}

	// end inline asm
	and.b32  	%r971, %r950, %r970;
	mov.b32 	%r955, 16;
	// begin inline asm
	{
    .reg .pred p;
    and.b32 %r953, %r963, %r955;    setp.ne.u32 p, %r953, 0;
    vote.ballot.sync.b32 %r953, p, 0xffffffff;
    @!p not.b32 %r953, %r953;
}

	// end inline asm
	and.b32  	%r972, %r953, %r971;
	mov.b32 	%r958, 32;
	// begin inline asm
	{
    .reg .pred p;
    and.b32 %r956, %r963, %r958;    setp.ne.u32 p, %r956, 0;
    vote.ballot.sync.b32 %r956, p, 0xffffffff;
    @!p not.b32 %r956, %r956;
}

	// end inline asm
	and.b32  	%r973, %r956, %r972;
	mov.b32 	%r961, 64;
	// begin inline asm
	{
    .reg .pred p;
    and.b32 %r959, %r963, %r961;    setp.ne.u32 p, %r959, 0;
    vote.ballot.sync.b32 %r959, p, 0xffffffff;
    @!p not.b32 %r959, %r959;
}

	// end inline asm
	and.b32  	%r974, %r959, %r973;
	mov.b32 	%r964, 128;
	// begin inline asm
	{
    .reg .pred p;
    and.b32 %r962, %r963, %r964;    setp.ne.u32 p, %r962, 0;
    vote.ballot.sync.b32 %r962, p, 0xffffffff;
    @!p not.b32 %r962, %r962;
}

	// end inline asm
	and.b32  	%r975, %r962, %r974;
	clz.b32 	%r976, %r975;
	sub.s32 	%r197, 31, %r976;
	and.b32  	%r977, %r780, %r975;
	popc.b32 	%r198, %r977;
	setp.ne.s32 	%p169, %r326, %r197;
	mov.b32 	%r2153, 0;
	@%p169 bra 	$L__BB10_189;
	shl.b32 	%r978, %r963, 2;
	add.s32 	%r979, %r169, %r978;
	atom.shared.add.u32 	%r2153, [%r979], %r198;
$L__BB10_189:
	ld.param.u32 	%r2053, [_ZN3cub18CUB_300001_SM_10006detail10radix_sort29DeviceRadixSortOnesweepKernelINS1_5radix10policy_hubIffyE10Policy1000ELNS0_9SortOrderE0EffyiiNS1_21identity_decomposer_tEEEvPT5_SB_PT3_PKSC_PT1_PKSG_PT2_PKSK_T4_iiT6__param_9];
	shfl.sync.idx.b32	%r1005|%p170, %r2153, %r197, 31, -1;
	add.s32 	%r201, %r198, %r1005;
	setp.eq.s32 	%p171, %r2143, 2147483647;
	selp.b32 	%r1006, -2147483648, %r2143, %p171;
	shr.u32 	%r1007, %r1006, %r2053;
	and.b32  	%r1002, %r1007, %r171;
	mov.b32 	%r982, 1;
	// begin inline asm
	{
    .reg .pred p;
    and.b32 %r980, %r1002, %r982;    setp.ne.u32 p, %r980, 0;
    vote.ballot.sync.b32 %r980, p, 0xffffffff;
    @!p not.b32 %r980, %r980;
}

	// end inline asm
	mov.b32 	%r985, 2;
	// begin inline asm
	{
    .reg .pred p;
    and.b32 %r983, %r1002, %r985;    setp.ne.u32 p, %r983, 0;
    vote.ballot.sync.b32 %r983, p, 0xffffffff;
    @!p not.b32 %r983, %r983;
}

	// end inline asm
	and.b32  	%r1008, %r983, %r980;
	mov.b32 	%r988, 4;
	// begin inline asm
	{
    .reg .pred p;
    and.b32 %r986, %r1002, %r988;    setp.ne.u32 p, %r986, 0;
    vote.ballot.sync.b32 %r986, p, 0xffffffff;
    @!p not.b32 %r986, %r986;
}

	// end inline asm
	and.b32  	%r1009, %r986, %r1008;
	mov.b32 	%r991, 8;
	// begin inline asm
	{
    .reg .pred p;
    and.b32 %r989, %r1002, %r991;    setp.ne.u32 p, %r989, 0;
    vote.ballot.sync.b32 %r989, p, 0xffffffff;
    @!p not.b32 %r989, %r989;
}

	// end inline asm
	and.b32  	%r1010, %r989, %r1009;
	mov.b32 	%r994, 16;
	// begin inline asm
	{
    .reg .pred p;
    and.b32 %r992, %r1002, %r994;    setp.ne.u32 p, %r992, 0;
    vote.ballot.sync.b32 %r992, p, 0xffffffff;
    @!p not.b32 %r992, %r992;
}

	// end inline asm
	and.b32  	%r1011, %r992, %r1010;
	mov.b32 	%r997, 32;
	// begin inline asm
	{
    .reg .pred p;
    and.b32 %r995, %r1002, %r997;    setp.ne.u32 p, %r995, 0;
    vote.ballot.sync.b32 %r995, p, 0xffffffff;
    @!p not.b32 %r995, %r995;
}

	// end inline asm
	and.b32  	%r1012, %r995, %r1011;
	mov.b32 	%r1000, 64;
	// begin inline asm
	{
    .reg .pred p;
    and.b32 %r998, %r1002, %r1000;    setp.ne.u32 p, %r998, 0;
    vote.ballot.sync.b32 %r998, p, 0xffffffff;
    @!p not.b32 %r998, %r998;
}

	// end inline asm
	and.b32  	%r1013, %r998, %r1012;
	mov.b32 	%r1003, 128;
	// begin inline asm
	{
    .reg .pred p;
    and.b32 %r1001, %r1002, %r1003;    setp.ne.u32 p, %r1001, 0;
    vote.ballot.sync.b32 %r1001, p, 0xffffffff;
    @!p not.b32 %r1001, %r1001;
}

	// end inline asm
	and.b32  	%r1014, %r1001, %r1013;
	clz.b32 	%r1015, %r1014;
	sub.s32 	%r203, 31, %r1015;
	and.b32  	%r1016, %r780, %r1014;
	popc.b32 	%r204, %r1016;
	setp.ne.s32 	%p172, %r326, %r203;
	mov.b32 	%r2154, 0;
	@%p172 bra 	$L__BB10_191;
	shl.b32 	%r1017, %r1002, 2;
	add.s32 	%r1018, %r169, %r1017;
	atom.shared.add.u32 	%r2154, [%r1018], %r204;
$L__BB10_191:
	ld.param.u32 	%r2054, [_ZN3cub18CUB_300001_SM_10006detail10radix_sort29DeviceRadixSortOnesweepKernelINS1_5radix10policy_hubIffyE10Policy1000ELNS0_9SortOrderE0EffyiiNS1_21identity_decomposer_tEEEvPT5_SB_PT3_PKSC_PT1_PKSG_PT2_PKSK_T4_iiT6__param_9];
	shfl.sync.idx.b32	%r1044|%p173, %r2154, %r203, 31, -1;
	add.s32 	%r207, %r204, %r1044;
	setp.eq.s32 	%p174, %r2142, 2147483647;
	selp.b32 	%r1045, -2147483648, %r2142, %p174;
	shr.u32 	%r1046, %r1045, %r2054;
	and.b32  	%r1041, %r1046, %r171;
	mov.b32 	%r1021, 1;
	// begin inline asm
	{
    .reg .pred p;
    and.b32 %r1019, %r1041, %r1021;    setp.ne.u32 p, %r1019, 0;
    vote.ballot.sync.b32 %r1019, p, 0xffffffff;
    @!p not.b32 %r1019, %r1019;
}

	// end inline asm
	mov.b32 	%r1024, 2;
	// begin inline asm
	{
    .reg .pred p;
    and.b32 %r1022, %r1041, %r1024;    setp.ne.u32 p, %r1022, 0;
    vote.ballot.sync.b32 %r1022, p, 0xffffffff;
    @!p not.b32 %r1022, %r1022;
}

	// end inline asm
	and.b32  	%r1047, %r1022, %r1019;
	mov.b32 	%r1027, 4;
	// begin inline asm
	{
    .reg .pred p;
    and.b32 %r1025, %r1041, %r1027;    setp.ne.u32 p, %r1025, 0;
    vote.ballot.sync.b32 %r1025, p, 0xffffffff;
    @!p not.b32 %r1025, %r1025;
}

	// end inline asm
	and.b32  	%r1048, %r1025, %r1047;
	mov.b32 	%r1030, 8;
	// begin inline asm
	{
    .reg .pred p;
    and.b32 %r1028, %r1041, %r1030;    setp.ne.u32 p, %r1028, 0;
    vote.ballot.sync.b32 %r1028, p, 0xffffffff;
    @!p not.b32 %r1028, %r1028;
}

	// end inline asm
	and.b32  	%r1049, %r1028, %r1048;
	mov.b32 	%r1033, 16;
	// begin inline asm
	{
    .reg .pred p;
    and.b32 %r1031, %r1041, %r1033;    setp.ne.u32 p, %r1031, 0;
    vote.ballot.sync.b32 %r1031, p, 0xffffffff;
    @!p not.b32 %r1031, %r1031;
}

	// end inline asm
	and.b32  	%r1050, %r1031, %r1049;
	mov.b32 	%r1036, 32;
	// begin inline asm
	{
    .reg .pred p;
    and.b32 %r1034, %r1041, %r1036;    setp.ne.u32 p, %r1034, 0;
    vote.ballot.sync.b32 %r1034, p, 0xffffffff;
    @!p not.b32 %r1034, %r1034;
}

	// end inline asm
	and.b32  	%r1051, %r1034, %r1050;
	mov.b32 	%r1039, 64;
	// begin inline asm
	{
    .reg .pred p;
    and.b32 %r1037, %r1041, %r1039;    setp.ne.u32 p, %r1037, 0;
    vote.ballot.sync.b32 %r1037, p, 0xffffffff;
    @!p not.b32 %r1037, %r1037;
}

	// end inline asm
	and.b32  	%r1052, %r1037, %r1051;
	mov.b32 	%r1042, 128;
	// begin inline asm
	{
    .reg .pred p;
    and.b32 %r1040, %r1041, %r1042;    setp.ne.u32 p, %r1040, 0;
    vote.ballot.sync.b32 %r1040, p, 0xffffffff;
    @!p not.b32 %r1040, %r1040;
}

	// end inline asm
	and.b32  	%r1053, %r1040, %r1052;
	clz.b32 	%r1054, %r1053;
	sub.s32 	%r209, 31, %r1054;
	and.b32  	%r1055, %r780, %r1053;
	popc.b32 	%r210, %r1055;
	setp.ne.s32 	%p175, %r326, %r209;
	mov.b32 	%r2155, 0;
	@%p175 bra 	$L__BB10_193;
	shl.b32 	%r1056, %r1041, 2;
	add.s32 	%r1057, %r169, %r1056;
	atom.shared.add.u32 	%r2155, [%r1057], %r210;
$L__BB10_193:
	ld.param.u32 	%r2055, [_ZN3cub18CUB_300001_SM_10006detail10radix_sort29DeviceRadixSortOnesweepKernelINS1_5radix10policy_hubIffyE10Policy1000ELNS0_9SortOrderE0EffyiiNS1_21identity_decomposer_tEEEvPT5_SB_PT3_PKSC_PT1_PKSG_PT2_PKSK_T4_iiT6__param_9];
	shfl.sync.idx.b32	%r1083|%p176, %r2155, %r209, 31, -1;
	add.s32 	%r213, %r210, %r1083;
	setp.eq.s32 	%p177, %r2141, 2147483647;
	selp.b32 	%r1084, -2147483648, %r2141, %p177;
	shr.u32 	%r1085, %r1084, %r2055;
	and.b32  	%r1080, %r1085, %r171;
	mov.b32 	%r1060, 1;
	// begin inline asm
	{
    .reg .pred p;
    and.b32 %r1058, %r1080, %r1060;    setp.ne.u32 p, %r1058, 0;
    vote.ballot.sync.b32 %r1058, p, 0xffffffff;
    @!p not.b32 %r1058, %r1058;
}

	// end inline asm
	mov.b32 	%r1063, 2;
	// begin inline asm
	{
    .reg .pred p;
    and.b32 %r1061, %r1080, %r1063;    setp.ne.u32 p, %r1061, 0;
    vote.ballot.sync.b32 %r1061, p, 0xffffffff;
    @!p not.b32 %r1061, %r1061;
}

	// end inline asm
	and.b32  	%r1086, %r1061, %r1058;
	mov.b32 	%r1066, 4;
	// begin inline asm
	{
    .reg .pred p;
    and.b32 %r1064, %r1080, %r1066;    setp.ne.u32 p, %r1064, 0;
    vote.ballot.sync.b32 %r1064, p, 0xffffffff;
    @!p not.b32 %r1064, %r1064;
}

	// end inline asm
	and.b32  	%r1087, %r1064, %r1086;
	mov.b32 	%r1069, 8;
	// begin inline asm
	{
    .reg .pred p;
    and.b32 %r1067, %r1080, %r1069;    setp.ne.u32 p, %r1067, 0;
    vote.ballot.sync.b32 %r1067, p, 0xffffffff;
    @!p not.b32 %r1067, %r1067;
}

	// end inline asm
	and.b32  	%r1088, %r1067, %r1087;
	mov.b32 	%r1072, 16;
	// begin inline asm
	{
    .reg .pred p;
    and.b32 %r1070, %r1080, %r1072;    setp.ne.u32 p, %r1070, 0;
    vote.ballot.sync.b32 %r1070, p, 0xffffffff;
    @!p not.b32 %r1070, %r1070;
}

	// end inline asm
	and.b32  	%r1089, %r1070, %r1088;
	mov.b32 	%r1075, 32;
	// begin inline asm
	{
    .reg .pred p;
    and.b32 %r1073, %r1080, %r1075;    setp.ne.u32 p, %r1073, 0;
    vote.ballot.sync.b32 %r1073, p, 0xffffffff;
    @!p not.b32 %r1073, %r1073;
}

	// end inline asm
	and.b32  	%r1090, %r1073, %r1089;
	mov.b32 	%r1078, 64;
	// begin inline asm
	{
    .reg .pred p;
    and.b32 %r1076, %r1080, %r1078;    setp.ne.u32 p, %r1076, 0;
    vote.ballot.sync.b32 %r1076, p, 0xffffffff;
    @!p not.b32 %r1076, %r1076;
}

	// end inline asm
	and.b32  	%r1091, %r1076, %r1090;
	mov.b32 	%r1081, 128;
	// begin inline asm
	{
    .reg .pred p;
    and.b32 %r1079, %r1080, %r1081;    setp.ne.u32 p, %r1079, 0;
    vote.ballot.sync.b32 %r1079, p, 0xffffffff;
    @!p not.b32 %r1079, %r1079;
}

	// end inline asm
	and.b32  	%r1092, %r1079, %r1091;
	clz.b32 	%r1093, %r1092;
	sub.s32 	%r215, 31, %r1093;
	and.b32  	%r1094, %r780, %r1092;
	popc.b32 	%r216, %r1094;
	setp.ne.s32 	%p178, %r326, %r215;
	mov.b32 	%r2156, 0;
	@%p178 bra 	$L__BB10_195;
	shl.b32 	%r1095, %r1080, 2;
	add.s32 	%r1096, %r169, %r1095;
	atom.shared.add.u32 	%r2156, [%r1096], %r216;
$L__BB10_195:
	ld.param.u32 	%r2056, [_ZN3cub18CUB_300001_SM_10006detail10radix_sort29DeviceRadixSortOnesweepKernelINS1_5radix10policy_hubIffyE10Policy1000ELNS0_9SortOrderE0EffyiiNS1_21identity_decomposer_tEEEvPT5_SB_PT3_PKSC_PT1_PKSG_PT2_PKSK_T4_iiT6__param_9];
	shfl.sync.idx.b32	%r1122|%p179, %r2156, %r215, 31, -1;
	add.s32 	%r219, %r216, %r1122;
	setp.eq.s32 	%p180, %r2140, 2147483647;
	selp.b32 	%r1123, -2147483648, %r2140, %p180;
	shr.u32 	%r1124, %r1123, %r2056;
	and.b32  	%r1119, %r1124, %r171;
	mov.b32 	%r1099, 1;
	// begin inline asm
	{
    .reg .pred p;
    and.b32 %r1097, %r1119, %r1099;    setp.ne.u32 p, %r1097, 0;
    vote.ballot.sync.b32 %r1097, p, 0xffffffff;
    @!p not.b32 %r1097, %r1097;
}

	// end inline asm
	mov.b32 	%r1102, 2;
	// begin inline asm
	{
    .reg .pred p;
    and.b32 %r1100, %r1119, %r1102;    setp.ne.u32 p, %r1100, 0;
    vote.ballot.sync.b32 %r1100, p, 0xffffffff;
    @!p not.b32 %r1100, %r1100;
}

	// end inline asm
	and.b32  	%r1125, %r1100, %r1097;
	mov.b32 	%r1105, 4;
	// begin inline asm
	{
    .reg .pred p;
    and.b32 %r1103, %r1119, %r1105;    setp.ne.u32 p, %r1103, 0;
    vote.ballot.sync.b32 %r1103, p, 0xffffffff;
    @!p not.b32 %r1103, %r1103;
}

	// end inline asm
	and.b32  	%r1126, %r1103, %r1125;
	mov.b32 	%r1108, 8;
	// begin inline asm
	{
    .reg .pred p;
    and.b32 %r1106, %r1119, %r1108;    setp.ne.u32 p, %r1106, 0;
    vote.ballot.sync.b32 %r1106, p, 0xffffffff;
    @!p not.b32 %r1106, %r1106;
}

	// end inline asm
	and.b32  	%r1127, %r1106, %r1126;
	mov.b32 	%r1111, 16;
	// begin inline asm
	{
    .reg .pred p;
    and.b32 %r1109, %r1119, %r1111;    setp.ne.u32 p, %r1109, 0;
    vote.ballot.sync.b32 %r1109, p, 0xffffffff;
    @!p not.b32 %r1109, %r1109;
}

	// end inline asm
	and.b32  	%r1128, %r1109, %r1127;
	mov.b32 	%r1114, 32;
	// begin inline asm
	{
    .reg .pred p;
    and.b32 %r1112, %r1119, %r1114;    setp.ne.u32 p, %r1112, 0;
    vote.ballot.sync.b32 %r1112, p, 0xffffffff;
    @!p not.b32 %r1112, %r1112;
}

	// end inline asm
	and.b32  	%r1129, %r1112, %r1128;
	mov.b32 	%r1117, 64;
	// begin inline asm
	{
    .reg .pred p;
    and.b32 %r1115, %r1119, %r1117;    setp.ne.u32 p, %r1115, 0;
    vote.ballot.sync.b32 %r1115, p, 0xffffffff;
    @!p not.b32 %r1115, %r1115;
}

	// end inline asm
	and.b32  	%r1130, %r1115, %r1129;
	mov.b32 	%r1120, 128;
	// begin inline asm
	{
    .reg .pred p;
    and.b32 %r1118, %r1119, %r1120;    setp.ne.u32 p, %r1118, 0;
    vote.ballot.sync.b32 %r1118, p, 0xffffffff;
    @!p not.b32 %r1118, %r1118;
}

	// end inline asm
	and.b32  	%r1131, %r1118, %r1130;
	clz.b32 	%r1132, %r1131;
	sub.s32 	%r221, 31, %r1132;
	and.b32  	%r1133, %r780, %r1131;
	popc.b32 	%r222, %r1133;
	setp.ne.s32 	%p181, %r326, %r221;
	mov.b32 	%r2157, 0;
	@%p181 bra 	$L__BB10_197;
	shl.b32 	%r1134, %r1119, 2;
	add.s32 	%r1135, %r169, %r1134;
	atom.shared.add.u32 	%r2157, [%r1135], %r222;
$L__BB10_197:
	ld.param.u32 	%r2057, [_ZN3cub18CUB_300001_SM_10006detail10radix_sort29DeviceRadixSortOnesweepKernelINS1_5radix10policy_hubIffyE10Policy1000ELNS0_9SortOrderE0EffyiiNS1_21identity_decomposer_tEEEvPT5_SB_PT3_PKSC_PT1_PKSG_PT2_PKSK_T4_iiT6__param_9];
	shfl.sync.idx.b32	%r1161|%p182, %r2157, %r221, 31, -1;
	add.s32 	%r225, %r222, %r1161;
	setp.eq.s32 	%p183, %r2139, 2147483647;
	selp.b32 	%r1162, -2147483648, %r2139, %p183;
	shr.u32 	%r1163, %r1162, %r2057;
	and.b32  	%r1158, %r1163, %r171;
	mov.b32 	%r1138, 1;
	// begin inline asm
	{
    .reg .pred p;
    and.b32 %r1136, %r1158, %r1138;    setp.ne.u32 p, %r1136, 0;
    vote.ballot.sync.b32 %r1136, p, 0xffffffff;
    @!p not.b32 %r1136, %r1136;
}

	// end inline asm
	mov.b32 	%r1141, 2;
	// begin inline asm
	{
    .reg .pred p;
    and.b32 %r1139, %r1158, %r1141;    setp.ne.u32 p, %r1139, 0;
    vote.ballot.sync.b32 %r1139, p, 0xffffffff;
    @!p not.b32 %r1139, %r1139;
}

	// end inline asm
	and.b32  	%r1164, %r1139, %r1136;
	mov.b32 	%r1144, 4;
	// begin inline asm
	{
    .reg .pred p;
    and.b32 %r1142, %r1158, %r1144;    setp.ne.u32 p, %r1142, 0;
    vote.ballot.sync.b32 %r1142, p, 0xffffffff;
    @!p not.b32 %r1142, %r1142;
}

	// end inline asm
	and.b32  	%r1165, %r1142, %r1164;
	mov.b32 	%r1147, 8;
	// begin inline asm
	{
    .reg .pred p;
    and.b32 %r1145, %r1158, %r1147;    setp.ne.u32 p, %r1145, 0;
    vote.ballot.sync.b32 %r1145, p, 0xffffffff;
    @!p not.b32 %r1145, %r1145;
}

	// end inline asm
	and.b32  	%r1166, %r1145, %r1165;
	mov.b32 	%r1150, 16;
	// begin inline asm
	{
    .reg .pred p;
    and.b32 %r1148, %r1158, %r1150;    setp.ne.u32 p, %r1148, 0;
    vote.ballot.sync.b32 %r1148, p, 0xffffffff;
    @!p not.b32 %r1148, %r1148;
}

	// end inline asm
	and.b32  	%r1167, %r1148, %r1166;
	mov.b32 	%r1153, 32;
	// begin inline asm
	{
    .reg .pred p;
    and.b32 %r1151, %r1158, %r1153;    setp.ne.u32 p, %r1151, 0;
    vote.ballot.sync.b32 %r1151, p, 0xffffffff;
    @!p not.b32 %r1151, %r1151;
}

	// end inline asm
	and.b32  	%r1168, %r1151, %r1167;
	mov.b32 	%r1156, 64;
	// begin inline asm
	{
    .reg .pred p;
    and.b32 %r1154, %r1158, %r1156;    setp.ne.u32 p, %r1154, 0;
    vote.ballot.sync.b32 %r1154, p, 0xffffffff;
    @!p not.b32 %r1154, %r1154;
}

	// end inline asm
	and.b32  	%r1169, %r1154, %r1168;
	mov.b32 	%r1159, 128;
	// begin inline asm
	{
    .reg .pred p;
    and.b32 %r1157, %r1158, %r1159;    setp.ne.u32 p, %r1157, 0;
    vote.ballot.sync.b32 %r1157, p, 0xffffffff;
    @!p not.b32 %r1157, %r1157;
}

	// end inline asm
	and.b32  	%r1170, %r1157, %r1169;
	clz.b32 	%r1171, %r1170;
	sub.s32 	%r227, 31, %r1171;
	and.b32  	%r1172, %r780, %r1170;
	popc.b32 	%r228, %r1172;
	setp.ne.s32 	%p184, %r326, %r227;
	mov.b32 	%r2158, 0;
	@%p184 bra 	$L__BB10_199;
	shl.b32 	%r1177, %r1158, 2;
	add.s32 	%r1178, %r169, %r1177;
	atom.shared.add.u32 	%r2158, [%r1178], %r228;
$L__BB10_199:
	ld.param.u32 	%r2058, [_ZN3cub18CUB_300001_SM_10006detail10radix_sort29DeviceRadixSortOnesweepKernelINS1_5radix10policy_hubIffyE10Policy1000ELNS0_9SortOrderE0EffyiiNS1_21identity_decomposer_tEEEvPT5_SB_PT3_PKSC_PT1_PKSG_PT2_PKSK_T4_iiT6__param_9];
	shfl.sync.idx.b32	%r1204|%p185, %r2158, %r227, 31, -1;
	add.s32 	%r231, %r228, %r1204;
	setp.eq.s32 	%p186, %r2138, 2147483647;
	selp.b32 	%r1205, -2147483648, %r2138, %p186;
	shr.u32 	%r1206, %r1205, %r2058;
	and.b32  	%r1201, %r1206, %r171;
	mov.b32 	%r1181, 1;
	// begin inline asm
	{
    .reg .pred p;
    and.b32 %r1179, %r1201, %r1181;    setp.ne.u32 p, %r1179, 0;
    vote.ballot.sync.b32 %r1179, p, 0xffffffff;
    @!p not.b32 %r1179, %r1179;
}

	// end inline asm
	mov.b32 	%r1184, 2;
	// begin inline asm
	{
    .reg .pred p;
    and.b32 %r1182, %r1201, %r1184;    setp.ne.u32 p, %r1182, 0;
    vote.ballot.sync.b32 %r1182, p, 0xffffffff;
    @!p not.b32 %r1182, %r1182;
}

	// end inline asm
	and.b32  	%r1207, %r1182, %r1179;
	mov.b32 	%r1187, 4;
	// begin inline asm
	{
    .reg .pred p;
    and.b32 %r1185, %r1201, %r1187;    setp.ne.u32 p, %r1185, 0;
    vote.ballot.sync.b32 %r1185, p, 0xffffffff;
    @!p not.b32 %r1185, %r1185;
}

	// end inline asm
	and.b32  	%r1208, %r1185, %r1207;
	mov.b32 	%r1190, 8;
	// begin inline asm
	{
    .reg .pred p;
    and.b32 %r1188, %r1201, %r1190;    setp.ne.u32 p, %r1188, 0;
    vote.ballot.sync.b32 %r1188, p, 0xffffffff;
    @!p not.b32 %r1188, %r1188;
}

	// end inline asm
	and.b32  	%r1209, %r1188, %r1208;
	mov.b32 	%r1193, 16;
	// begin inline asm
	{
    .reg .pred p;
    and.b32 %r1191, %r1201, %r1193;    setp.ne.u32 p, %r1191, 0;
    vote.ballot.sync.b32 %r1191, p, 0xffffffff;
    @!p not.b32 %r1191, %r1191;
}

	// end inline asm
	and.b32  	%r1210, %r1191, %r1209;
	mov.b32 	%r1196, 32;
	// begin inline asm
	{
    .reg .pred p;
    and.b32 %r1194, %r1201, %r1196;    setp.ne.u32 p, %r1194, 0;
    vote.ballot.sync.b32 %r1194, p, 0xffffffff;
    @!p not.b32 %r1194, %r1194;
}

	// end inline asm
	and.b32  	%r1211, %r1194, %r1210;
	mov.b32 	%r1199, 64;
	// begin inline asm
	{
    .reg .pred p;
    and.b32 %r1197, %r1201, %r1199;    setp.ne.u32 p, %r1197, 0;
    vote.ballot.sync.b32 %r1197, p, 0xffffffff;
    @!p not.b32 %r1197, %r1197;
}

	// end inline asm
	and.b32  	%r1212, %r1197, %r1211;
	mov.b32 	%r1202, 128;
	// begin inline asm
	{
    .reg .pred p;
    and.b32 %r1200, %r1201, %r1202;    setp.ne.u32 p, %r1200, 0;
    vote.ballot.sync.b32 %r1200, p, 0xffffffff;
    @!p not.b32 %r1200, %r1200;
}

	// end inline asm
	and.b32  	%r1213, %r1200, %r1212;
	clz.b32 	%r1214, %r1213;
	sub.s32 	%r233, 31, %r1214;
	and.b32  	%r1215, %r780, %r1213;
	popc.b32 	%r234, %r1215;
	setp.ne.s32 	%p187, %r326, %r233;
	mov.b32 	%r2159, 0;
	@%p187 bra 	$L__BB10_201;
	shl.b32 	%r1220, %r1201, 2;
	add.s32 	%r1221, %r169, %r1220;
	atom.shared.add.u32 	%r2159, [%r1221], %r234;
$L__BB10_201:
	ld.param.u32 	%r2059, [_ZN3cub18CUB_300001_SM_10006detail10radix_sort29DeviceRadixSortOnesweepKernelINS1_5radix10policy_hubIffyE10Policy1000ELNS0_9SortOrderE0EffyiiNS1_21identity_decomposer_tEEEvPT5_SB_PT3_PKSC_PT1_PKSG_PT2_PKSK_T4_iiT6__param_9];
	shfl.sync.idx.b32	%r1247|%p188, %r2159, %r233, 31, -1;
	add.s32 	%r237, %r234, %r1247;
	setp.eq.s32 	%p189, %r2137, 2147483647;
	selp.b32 	%r1248, -2147483648, %r2137, %p189;
	shr.u32 	%r1249, %r1248, %r2059;
	and.b32  	%r1244, %r1249, %r171;
	mov.b32 	%r1224, 1;
	// begin inline asm
	{
    .reg .pred p;
    and.b32 %r1222, %r1244, %r1224;    setp.ne.u32 p, %r1222, 0;
    vote.ballot.sync.b32 %r1222, p, 0xffffffff;
    @!p not.b32 %r1222, %r1222;
}

	// end inline asm
	mov.b32 	%r1227, 2;
	// begin inline asm
	{
    .reg .pred p;
    and.b32 %r1225, %r1244, %r1227;    setp.ne.u32 p, %r1225, 0;
    vote.ballot.sync.b32 %r1225, p, 0xffffffff;
    @!p not.b32 %r1225, %r1225;
}

	// end inline asm
	and.b32  	%r1250, %r1225, %r1222;
	mov.b32 	%r1230, 4;
	// begin inline asm
	{
    .reg .pred p;
    and.b32 %r1228, %r1244, %r1230;    setp.ne.u32 p, %r1228, 0;
    vote.ballot.sync.b32 %r1228, p, 0xffffffff;
    @!p not.b32 %r1228, %r1228;
}

	// end inline asm
	and.b32  	%r1251, %r1228, %r1250;
	mov.b32 	%r1233, 8;
	// begin inline asm
	{
    .reg .pred p;
    and.b32 %r1231, %r1244, %r1233;    setp.ne.u32 p, %r1231, 0;
    vote.ballot.sync.b32 %r1231, p, 0xffffffff;
    @!p not.b32 %r1231, %r1231;
}

	// end inline asm
	and.b32  	%r1252, %r1231, %r1251;
	mov.b32 	%r1236, 16;
	// begin inline asm
	{
    .reg .pred p;
    and.b32 %r1234, %r1244, %r1236;    setp.ne.u32 p, %r1234, 0;
    vote.ballot.sync.b32 %r1234, p, 0xffffffff;
    @!p not.b32 %r1234, %r1234;
}

	// end inline asm
	and.b32  	%r1253, %r1234, %r1252;
	mov.b32 	%r1239, 32;
	// begin inline asm
	{
    .reg .pred p;
    and.b32 %r1237, %r1244, %r1239;    setp.ne.u32 p, %r1237, 0;
    vote.ballot.sync.b32 %r1237, p, 0xffffffff;
    @!p not.b32 %r1237, %r1237;
}

	// end inline asm
	and.b32  	%r1254, %r1237, %r1253;
	mov.b32 	%r1242, 64;
	// begin inline asm
	{
    .reg .pred p;
    and.b32 %r1240, %r1244, %r1242;    setp.ne.u32 p, %r1240, 0;
    vote.ballot.sync.b32 %r1240, p, 0xffffffff;
    @!p not.b32 %r1240, %r1240;
}

	// end inline asm
	and.b32  	%r1255, %r1240, %r1254;
	mov.b32 	%r1245, 128;
	// begin inline asm
	{
    .reg .pred p;
    and.b32 %r1243, %r1244, %r1245;    setp.ne.u32 p, %r1243, 0;
    vote.ballot.sync.b32 %r1243, p, 0xffffffff;
    @!p not.b32 %r1243, %r1243;
}

	// end inline asm
	and.b32  	%r1256, %r1243, %r1255;
	clz.b32 	%r1257, %r1256;
	sub.s32 	%r239, 31, %r1257;
	and.b32  	%r1258, %r780, %r1256;
	popc.b32 	%r240, %r1258;
	setp.ne.s32 	%p190, %r326, %r239;
	mov.b32 	%r2160, 0;
	@%p190 bra 	$L__BB10_203;
	shl.b32 	%r1263, %r1244, 2;
	add.s32 	%r1264, %r169, %r1263;
	atom.shared.add.u32 	%r2160, [%r1264], %r240;
$L__BB10_203:
	ld.param.u32 	%r2060, [_ZN3cub18CUB_300001_SM_10006detail10radix_sort29DeviceRadixSortOnesweepKernelINS1_5radix10policy_hubIffyE10Policy1000ELNS0_9SortOrderE0EffyiiNS1_21identity_decomposer_tEEEvPT5_SB_PT3_PKSC_PT1_PKSG_PT2_PKSK_T4_iiT6__param_9];
	shfl.sync.idx.b32	%r1290|%p191, %r2160, %r239, 31, -1;
	add.s32 	%r243, %r240, %r1290;
	setp.eq.s32 	%p192, %r2136, 2147483647;
	selp.b32 	%r1291, -2147483648, %r2136, %p192;
	shr.u32 	%r1292, %r1291, %r2060;
	and.b32  	%r1287, %r1292, %r171;
	mov.b32 	%r1267, 1;
	// begin inline asm
	{
    .reg .pred p;
    and.b32 %r1265, %r1287, %r1267;    setp.ne.u32 p, %r1265, 0;
    vote.ballot.sync.b32 %r1265, p, 0xffffffff;
    @!p not.b32 %r1265, %r1265;
}

	// end inline asm
	mov.b32 	%r1270, 2;
	// begin inline asm
	{
    .reg .pred p;
    and.b32 %r1268, %r1287, %r1270;    setp.ne.u32 p, %r1268, 0;
    vote.ballot.sync.b32 %r1268, p, 0xffffffff;
    @!p not.b32 %r1268, %r1268;
}

	// end inline asm
	and.b32  	%r1293, %r1268, %r1265;
	mov.b32 	%r1273, 4;
	// begin inline asm
	{
    .reg .pred p;
    and.b32 %r1271, %r1287, %r1273;    setp.ne.u32 p, %r1271, 0;
    vote.ballot.sync.b32 %r1271, p, 0xffffffff;
    @!p not.b32 %r1271, %r1271;
}

	// end inline asm
	and.b32  	%r1294, %r1271, %r1293;
	mov.b32 	%r1276, 8;
	// begin inline asm
	{
    .reg .pred p;
    and.b32 %r1274, %r1287, %r1276;    setp.ne.u32 p, %r1274, 0;
    vote.ballot.sync.b32 %r1274, p, 0xffffffff;
    @!p not.b32 %r1274, %r1274;
}

	// end inline asm
	and.b32  	%r1295, %r1274, %r1294;
	mov.b32 	%r1279, 16;
	// begin inline asm
	{
    .reg .pred p;
    and.b32 %r1277, %r1287, %r1279;    setp.ne.u32 p, %r1277, 0;
    vote.ballot.sync.b32 %r1277, p, 0xffffffff;
    @!p not.b32 %r1277, %r1277;
}

	// end inline asm
	and.b32  	%r1296, %r1277, %r1295;
	mov.b32 	%r1282, 32;
	// begin inline asm
	{
    .reg .pred p;
    and.b32 %r1280, %r1287, %r1282;    setp.ne.u32 p, %r1280, 0;
    vote.ballot.sync.b32 %r1280, p, 0xffffffff;
    @!p not.b32 %r1280, %r1280;
}

	// end inline asm
	and.b32  	%r1297, %r1280, %r1296;
	mov.b32 	%r1285, 64;
	// begin inline asm
	{
    .reg .pred p;
    and.b32 %r1283, %r1287, %r1285;    setp.ne.u32 p, %r1283, 0;
    vote.ballot.sync.b32 %r1283, p, 0xffffffff;
    @!p not.b32 %r1283, %r1283;
}

	// end inline asm
	and.b32  	%r1298, %r1283, %r1297;
	mov.b32 	%r1288, 128;
	// begin inline asm
	{
    .reg .pred p;
    and.b32 %r1286, %r1287, %r1288;    setp.ne.u32 p, %r1286, 0;
    vote.ballot.sync.b32 %r1286, p, 0xffffffff;
    @!p not.b32 %r1286, %r1286;
}

	// end inline asm
	and.b32  	%r1299, %r1286, %r1298;
	clz.b32 	%r1300, %r1299;
	sub.s32 	%r245, 31, %r1300;
	and.b32  	%r1301, %r780, %r1299;
	popc.b32 	%r246, %r1301;
	setp.ne.s32 	%p193, %r326, %r245;
	mov.b32 	%r2161, 0;
	@%p193 bra 	$L__BB10_205;
	shl.b32 	%r1306, %r1287, 2;
	add.s32 	%r1307, %r169, %r1306;
	atom.shared.add.u32 	%r2161, [%r1307], %r246;
$L__BB10_205:
	ld.param.u32 	%r2061, [_ZN3cub18CUB_300001_SM_10006detail10radix_sort29DeviceRadixSortOnesweepKernelINS1_5radix10policy_hubIffyE10Policy1000ELNS0_9SortOrderE0EffyiiNS1_21identity_decomposer_tEEEvPT5_SB_PT3_PKSC_PT1_PKSG_PT2_PKSK_T4_iiT6__param_9];
	shfl.sync.idx.b32	%r1333|%p194, %r2161, %r245, 31, -1;
	add.s32 	%r249, %r246, %r1333;
	setp.eq.s32 	%p195, %r2135, 2147483647;
	selp.b32 	%r1334, -2147483648, %r2135, %p195;
	shr.u32 	%r1335, %r1334, %r2061;
	and.b32  	%r1330, %r1335, %r171;
	mov.b32 	%r1310, 1;
	// begin inline asm
	{
    .reg .pred p;
    and.b32 %r1308, %r1330, %r1310;    setp.ne.u32 p, %r1308, 0;
    vote.ballot.sync.b32 %r1308, p, 0xffffffff;
    @!p not.b32 %r1308, %r1308;
}

	// end inline asm
	mov.b32 	%r1313, 2;
	// begin inline asm
	{
    .reg .pred p;
    and.b32 %r1311, %r1330, %r1313;    setp.ne.u32 p, %r1311, 0;
    vote.ballot.sync.b32 %r1311, p, 0xffffffff;
    @!p not.b32 %r1311, %r1311;
}

	// end inline asm
	and.b32  	%r1336, %r1311, %r1308;
	mov.b32 	%r1316, 4;
	// begin inline asm
	{
    .reg .pred p;
    and.b32 %r1314, %r1330, %r1316;    setp.ne.u32 p, %r1314, 0;
    vote.ballot.sync.b32 %r1314, p, 0xffffffff;
    @!p not.b32 %r1314, %r1314;
}

	// end inline asm
	and.b32  	%r1337, %r1314, %r1336;
	mov.b32 	%r1319, 8;
	// begin inline asm
	{
    .reg .pred p;
    and.b32 %r1317, %r1330, %r1319;    setp.ne.u32 p, %r1317, 0;
    vote.ballot.sync.b32 %r1317, p, 0xffffffff;
    @!p not.b32 %r1317, %r1317;
}

	// end inline asm
	and.b32  	%r1338, %r1317, %r1337;
	mov.b32 	%r1322, 16;
	// begin inline asm
	{
    .reg .pred p;
    and.b32 %r1320, %r1330, %r1322;    setp.ne.u32 p, %r1320, 0;
    vote.ballot.sync.b32 %r1320, p, 0xffffffff;
    @!p not.b32 %r1320, %r1320;
}

	// end inline asm
	and.b32  	%r1339, %r1320, %r1338;
	mov.b32 	%r1325, 32;
	// begin inline asm
	{
    .reg .pred p;
    and.b32 %r1323, %r1330, %r1325;    setp.ne.u32 p, %r1323, 0;
    vote.ballot.sync.b32 %r1323, p, 0xffffffff;
    @!p not.b32 %r1323, %r1323;
}

	// end inline asm
	and.b32  	%r1340, %r1323, %r1339;
	mov.b32 	%r1328, 64;
	// begin inline asm
	{
    .reg .pred p;
    and.b32 %r1326, %r1330, %r1328;    setp.ne.u32 p, %r1326, 0;
    vote.ballot.sync.b32 %r1326, p, 0xffffffff;
    @!p not.b32 %r1326, %r1326;
}

	// end inline asm
	and.b32  	%r1341, %r1326, %r1340;
	mov.b32 	%r1331, 128;
	// begin inline asm
	{
    .reg .pred p;
    and.b32 %r1329, %r1330, %r1331;    setp.ne.u32 p, %r1329, 0;
    vote.ballot.sync.b32 %r1329, p, 0xffffffff;
    @!p not.b32 %r1329, %r1329;
}

	// end inline asm
	and.b32  	%r1342, %r1329, %r1341;
	clz.b32 	%r1343, %r1342;
	sub.s32 	%r251, 31, %r1343;
	and.b32  	%r1344, %r780, %r1342;
	popc.b32 	%r252, %r1344;
	setp.ne.s32 	%p196, %r326, %r251;
	mov.b32 	%r2162, 0;
	@%p196 bra 	$L__BB10_207;
	shl.b32 	%r1349, %r1330, 2;
	add.s32 	%r1350, %r169, %r1349;
	atom.shared.add.u32 	%r2162, [%r1350], %r252;
$L__BB10_207:
	ld.param.u32 	%r2062, [_ZN3cub18CUB_300001_SM_10006detail10radix_sort29DeviceRadixSortOnesweepKernelINS1_5radix10policy_hubIffyE10Policy1000ELNS0_9SortOrderE0EffyiiNS1_21identity_decomposer_tEEEvPT5_SB_PT3_PKSC_PT1_PKSG_PT2_PKSK_T4_iiT6__param_9];
	shfl.sync.idx.b32	%r1376|%p197, %r2162, %r251, 31, -1;
	add.s32 	%r255, %r252, %r1376;
	setp.eq.s32 	%p198, %r2134, 2147483647;
	selp.b32 	%r1377, -2147483648, %r2134, %p198;
	shr.u32 	%r1378, %r1377, %r2062;
	and.b32  	%r1373, %r1378, %r171;
	mov.b32 	%r1353, 1;
	// begin inline asm
	{
    .reg .pred p;
    and.b32 %r1351, %r1373, %r1353;    setp.ne.u32 p, %r1351, 0;
    vote.ballot.sync.b32 %r1351, p, 0xffffffff;
    @!p not.b32 %r1351, %r1351;
}

	// end inline asm
	mov.b32 	%r1356, 2;
	// begin inline asm
	{
    .reg .pred p;
    and.b32 %r1354, %r1373, %r1356;    setp.ne.u32 p, %r1354, 0;
    vote.ballot.sync.b32 %r1354, p, 0xffffffff;
    @!p not.b32 %r1354, %r1354;
}

	// end inline asm
	and.b32  	%r1379, %r1354, %r1351;
	mov.b32 	%r1359, 4;
	// begin inline asm
	{
    .reg .pred p;
    and.b32 %r1357, %r1373, %r1359;    setp.ne.u32 p, %r1357, 0;
    vote.ballot.sync.b32 %r1357, p, 0xffffffff;
    @!p not.b32 %r1357, %r1357;
}

	// end inline asm
	and.b32  	%r1380, %r1357, %r1379;
	mov.b32 	%r1362, 8;
	// begin inline asm
	{
    .reg .pred p;
    and.b32 %r1360, %r1373, %r1362;    setp.ne.u32 p, %r1360, 0;
    vote.ballot.sync.b32 %r1360, p, 0xffffffff;
    @!p not.b32 %r1360, %r1360;
}

	// end inline asm
	and.b32  	%r1381, %r1360, %r1380;
	mov.b32 	%r1365, 16;
	// begin inline asm
	{
    .reg .pred p;
    and.b32 %r1363, %r1373, %r1365;    setp.ne.u32 p, %r1363, 0;
    vote.ballot.sync.b32 %r1363, p, 0xffffffff;
    @!p not.b32 %r1363, %r1363;
}

	// end inline asm
	and.b32  	%r1382, %r1363, %r1381;
	mov.b32 	%r1368, 32;
	// begin inline asm
	{
    .reg .pred p;
    and.b32 %r1366, %r1373, %r1368;    setp.ne.u32 p, %r1366, 0;
    vote.ballot.sync.b32 %r1366, p, 0xffffffff;
    @!p not.b32 %r1366, %r1366;
}

	// end inline asm
	and.b32  	%r1383, %r1366, %r1382;
	mov.b32 	%r1371, 64;
	// begin inline asm
	{
    .reg .pred p;
    and.b32 %r1369, %r1373, %r1371;    setp.ne.u32 p, %r1369, 0;
    vote.ballot.sync.b32 %r1369, p, 0xffffffff;
    @!p not.b32 %r1369, %r1369;
}

	// end inline asm
	and.b32  	%r1384, %r1369, %r1383;
	mov.b32 	%r1374, 128;
	// begin inline asm
	{
    .reg .pred p;
    and.b32 %r1372, %r1373, %r1374;    setp.ne.u32 p, %r1372, 0;
    vote.ballot.sync.b32 %r1372, p, 0xffffffff;
    @!p not.b32 %r1372, %r1372;
}

	// end inline asm
	and.b32  	%r1385, %r1372, %r1384;
	clz.b32 	%r1386, %r1385;
	sub.s32 	%r257, 31, %r1386;
	and.b32  	%r1387, %r780, %r1385;
	popc.b32 	%r258, %r1387;
	setp.ne.s32 	%p199, %r326, %r257;
	mov.b32 	%r2163, 0;
	@%p199 bra 	$L__BB10_209;
	shl.b32 	%r1392, %r1373, 2;
	add.s32 	%r1393, %r169, %r1392;
	atom.shared.add.u32 	%r2163, [%r1393], %r258;
$L__BB10_209:
	ld.param.u32 	%r2063, [_ZN3cub18CUB_300001_SM_10006detail10radix_sort29DeviceRadixSortOnesweepKernelINS1_5radix10policy_hubIffyE10Policy1000ELNS0_9SortOrderE0EffyiiNS1_21identity_decomposer_tEEEvPT5_SB_PT3_PKSC_PT1_PKSG_PT2_PKSK_T4_iiT6__param_9];
	shfl.sync.idx.b32	%r1419|%p200, %r2163, %r257, 31, -1;
	add.s32 	%r261, %r258, %r1419;
	setp.eq.s32 	%p201, %r2133, 2147483647;
	selp.b32 	%r1420, -2147483648, %r2133, %p201;
	shr.u32 	%r1421, %r1420, %r2063;
	and.b32  	%r1416, %r1421, %r171;
	mov.b32 	%r1396, 1;
	// begin inline asm
	{
    .reg .pred p;
    and.b32 %r1394, %r1416, %r1396;    setp.ne.u32 p, %r1394, 0;
    vote.ballot.sync.b32 %r1394, p, 0xffffffff;
    @!p not.b32 %r1394, %r1394;
}

	// end inline asm
	mov.b32 	%r1399, 2;
	// begin inline asm
	{
    .reg .pred p;
    and.b32 %r1397, %r1416, %r1399;    setp.ne.u32 p, %r1397, 0;
    vote.ballot.sync.b32 %r1397, p, 0xffffffff;
    @!p not.b32 %r1397, %r1397;
}

	// end inline asm
	and.b32  	%r1422, %r1397, %r1394;
	mov.b32 	%r1402, 4;
	// begin inline asm
	{
    .reg .pred p;
    and.b32 %r1400, %r1416, %r1402;    setp.ne.u32 p, %r1400, 0;
    vote.ballot.sync.b32 %r1400, p, 0xffffffff;
    @!p not.b32 %r1400, %r1400;
}

	// end inline asm
	and.b32  	%r1423, %r1400, %r1422;
	mov.b32 	%r1405, 8;
	// begin inline asm
	{
    .reg .pred p;
    and.b32 %r1403, %r1416, %r1405;    setp.ne.u32 p, %r1403, 0;
    vote.ballot.sync.b32 %r1403, p, 0xffffffff;
    @!p not.b32 %r1403, %r1403;
}

	// end inline asm
	and.b32  	%r1424, %r1403, %r1423;
	mov.b32 	%r1408, 16;
	// begin inline asm
	{
    .reg .pred p;
    and.b32 %r1406, %r1416, %r1408;    setp.ne.u32 p, %r1406, 0;
    vote.ballot.sync.b32 %r1406, p, 0xffffffff;
    @!p not.b32 %r1406, %r1406;
}

	// end inline asm
	and.b32  	%r1425, %r1406, %r1424;
	mov.b32 	%r1411, 32;
	// begin inline asm
	{
    .reg .pred p;
    and.b32 %r1409, %r1416, %r1411;    setp.ne.u32 p, %r1409, 0;
    vote.ballot.sync.b32 %r1409, p, 0xffffffff;
    @!p not.b32 %r1409, %r1409;
}

	// end inline asm
	and.b32  	%r1426, %r1409, %r1425;
	mov.b32 	%r1414, 64;
	// begin inline asm
	{
    .reg .pred p;
    and.b32 %r1412, %r1416, %r1414;    setp.ne.u32 p, %r1412, 0;
    vote.ballot.sync.b32 %r1412, p, 0xffffffff;
    @!p not.b32 %r1412, %r1412;
}

	// end inline asm
	and.b32  	%r1427, %r1412, %r1426;
	mov.b32 	%r1417, 128;
	// begin inline asm
	{
    .reg .pred p;
    and.b32 %r1415, %r1416, %r1417;    setp.ne.u32 p, %r1415, 0;
    vote.ballot.sync.b32 %r1415, p, 0xffffffff;
    @!p not.b32 %r1415, %r1415;
}

	// end inline asm
	and.b32  	%r1428, %r1415, %r1427;
	clz.b32 	%r1429, %r1428;
	sub.s32 	%r263, 31, %r1429;
	and.b32  	%r1430, %r780, %r1428;
	popc.b32 	%r264, %r1430;
	setp.ne.s32 	%p202, %r326, %r263;
	mov.b32 	%r2164, 0;
	@%p202 bra 	$L__BB10_211;
	shl.b32 	%r1431, %r1, 5;
	and.b32  	%r1432, %r1431, 31744;
	add.s32 	%r1434, %r390, %r1432;
	shl.b32 	%r1435, %r1416, 2;
	add.s32 	%r1436, %r1434, %r1435;
	atom.shared.add.u32 	%r2164, [%r1436], %r264;
$L__BB10_211:
	ld.param.u32 	%r2064, [_ZN3cub18CUB_300001_SM_10006detail10radix_sort29DeviceRadixSortOnesweepKernelINS1_5radix10policy_hubIffyE10Policy1000ELNS0_9SortOrderE0EffyiiNS1_21identity_decomposer_tEEEvPT5_SB_PT3_PKSC_PT1_PKSG_PT2_PKSK_T4_iiT6__param_9];
	shfl.sync.idx.b32	%r1462|%p203, %r2164, %r263, 31, -1;
	add.s32 	%r267, %r264, %r1462;
	setp.eq.s32 	%p204, %r2132, 2147483647;
	selp.b32 	%r1463, -2147483648, %r2132, %p204;
	shr.u32 	%r1464, %r1463, %r2064;
	and.b32  	%r1459, %r1464, %r171;
	mov.b32 	%r1439, 1;
	// begin inline asm
	{
    .reg .pred p;
    and.b32 %r1437, %r1459, %r1439;    setp.ne.u32 p, %r1437, 0;
    vote.ballot.sync.b32 %r1437, p, 0xffffffff;
    @!p not.b32 %r1437, %r1437;
}

	// end inline asm
	mov.b32 	%r1442, 2;
	// begin inline asm
	{
    .reg .pred p;
    and.b32 %r1440, %r1459, %r1442;    setp.ne.u32 p, %r1440, 0;
    vote.ballot.sync.b32 %r1440, p, 0xffffffff;
    @!p not.b32 %r1440, %r1440;
}

	// end inline asm
	and.b32  	%r1465, %r1440, %r1437;
	mov.b32 	%r1445, 4;
	// begin inline asm
	{
    .reg .pred p;
    and.b32 %r1443, %r1459, %r1445;    setp.ne.u32 p, %r1443, 0;
    vote.ballot.sync.b32 %r1443, p, 0xffffffff;
    @!p not.b32 %r1443, %r1443;
}

	// end inline asm
	and.b32  	%r1466, %r1443, %r1465;
	mov.b32 	%r1448, 8;
	// begin inline asm
	{
    .reg .pred p;
    and.b32 %r1446, %r1459, %r1448;    setp.ne.u32 p, %r1446, 0;
    vote.ballot.sync.b32 %r1446, p, 0xffffffff;
    @!p not.b32 %r1446, %r1446;
}

	// end inline asm
	and.b32  	%r1467, %r1446, %r1466;
	mov.b32 	%r1451, 16;
	// begin inline asm
	{
    .reg .pred p;
    and.b32 %r1449, %r1459, %r1451;    setp.ne.u32 p, %r1449, 0;
    vote.ballot.sync.b32 %r1449, p, 0xffffffff;
    @!p not.b32 %r1449, %r1449;
}

	// end inline asm
	and.b32  	%r1468, %r1449, %r1467;
	mov.b32 	%r1454, 32;
	// begin inline asm
	{
    .reg .pred p;
    and.b32 %r1452, %r1459, %r1454;    setp.ne.u32 p, %r1452, 0;
    vote.ballot.sync.b32 %r1452, p, 0xffffffff;
    @!p not.b32 %r1452, %r1452;
}

	// end inline asm
	and.b32  	%r1469, %r1452, %r1468;
	mov.b32 	%r1457, 64;
	// begin inline asm
	{
    .reg .pred p;
    and.b32 %r1455, %r1459, %r1457;    setp.ne.u32 p, %r1455, 0;
    vote.ballot.sync.b32 %r1455, p, 0xffffffff;
    @!p not.b32 %r1455, %r1455;
}

	// end inline asm
	and.b32  	%r1470, %r1455, %r1469;
	mov.b32 	%r1460, 128;
	// begin inline asm
	{
    .reg .pred p;
    and.b32 %r1458, %r1459, %r1460;    setp.ne.u32 p, %r1458, 0;
    vote.ballot.sync.b32 %r1458, p, 0xffffffff;
    @!p not.b32 %r1458, %r1458;
}

	// end inline asm
	and.b32  	%r1471, %r1458, %r1470;
	clz.b32 	%r1472, %r1471;
	sub.s32 	%r269, 31, %r1472;
	and.b32  	%r1473, %r780, %r1471;
	popc.b32 	%r270, %r1473;
	setp.ne.s32 	%p205, %r326, %r269;
	mov.b32 	%r2165, 0;
	@%p205 bra 	$L__BB10_213;
	shl.b32 	%r1478, %r1459, 2;
	add.s32 	%r1479, %r169, %r1478;
	atom.shared.add.u32 	%r2165, [%r1479], %r270;
$L__BB10_213:
	setp.gt.u32 	%p206, %r1, 255;
	shfl.sync.idx.b32	%r1480|%p207, %r2165, %r269, 31, -1;
	add.s32 	%r1481, %r270, %r1480;
	bar.sync 	0;
	shl.b32 	%r1482, %r177, 2;
	add.s32 	%r273, %r390, %r1482;
	st.shared.u32 	[%r273+-4], %r2148;
	shl.b32 	%r1484, %r183, 2;
	add.s32 	%r274, %r390, %r1484;
	st.shared.u32 	[%r274+-4], %r2147;
	shl.b32 	%r1485, %r189, 2;
	add.s32 	%r275, %r390, %r1485;
	st.shared.u32 	[%r275+-4], %r2146;
	shl.b32 	%r1486, %r195, 2;
	add.s32 	%r276, %r390, %r1486;
	st.shared.u32 	[%r276+-4], %r2145;
	shl.b32 	%r1487, %r201, 2;
	add.s32 	%r277, %r390, %r1487;
	st.shared.u32 	[%r277+-4], %r2144;
	shl.b32 	%r1488, %r207, 2;
	add.s32 	%r278, %r390, %r1488;
	st.shared.u32 	[%r278+-4], %r2143;
	shl.b32 	%r1489, %r213, 2;
	add.s32 	%r279, %r390, %r1489;
	st.shared.u32 	[%r279+-4], %r2142;
	shl.b32 	%r1490, %r219, 2;
	add.s32 	%r280, %r390, %r1490;
	st.shared.u32 	[%r280+-4], %r2141;
	shl.b32 	%r1491, %r225, 2;
	add.s32 	%r281, %r390, %r1491;
	st.shared.u32 	[%r281+-4], %r2140;
	shl.b32 	%r1492, %r231, 2;
	add.s32 	%r282, %r390, %r1492;
	st.shared.u32 	[%r282+-4], %r2139;
	shl.b32 	%r1493, %r237, 2;
	add.s32 	%r283, %r390, %r1493;
	st.shared.u32 	[%r283+-4], %r2138;
	shl.b32 	%r1494, %r243, 2;
	add.s32 	%r284, %r390, %r1494;
	st.shared.u32 	[%r284+-4], %r2137;
	shl.b32 	%r1495, %r249, 2;
	add.s32 	%r285, %r390, %r1495;
	st.shared.u32 	[%r285+-4], %r2136;
	shl.b32 	%r1496, %r255, 2;
	add.s32 	%r286, %r390, %r1496;
	st.shared.u32 	[%r286+-4], %r2135;
	shl.b32 	%r1497, %r261, 2;
	add.s32 	%r287, %r390, %r1497;
	st.shared.u32 	[%r287+-4], %r2134;
	shl.b32 	%r1498, %r267, 2;
	add.s32 	%r288, %r390, %r1498;
	st.shared.u32 	[%r288+-4], %r2133;
	shl.b32 	%r1499, %r1481, 2;
	add.s32 	%r289, %r390, %r1499;
	st.shared.u32 	[%r289+-4], %r2132;
	shl.b32 	%r1500, %r1, 3;
	add.s32 	%r1501, %r390, %r1500;
	add.s32 	%r290, %r1501, 26112;
	@%p206 bra 	$L__BB10_221;
	ld.param.u64 	%rd437, [_ZN3cub18CUB_300001_SM_10006detail10radix_sort29DeviceRadixSortOnesweepKernelINS1_5radix10policy_hubIffyE10Policy1000ELNS0_9SortOrderE0EffyiiNS1_21identity_decomposer_tEEEvPT5_SB_PT3_PKSC_PT1_PKSG_PT2_PKSK_T4_iiT6__param_3];
	cvta.to.global.u64 	%rd94, %rd437;
	shl.b64 	%rd95, %rd9, 3;
	add.s64 	%rd96, %rd94, %rd95;
	ld.global.u64 	%rd97, [%rd96];
	cvt.s64.s32 	%rd98, %r168;
	sub.s64 	%rd456, %rd97, %rd98;
	st.shared.u64 	[%r290], %rd456;
	setp.lt.s32 	%p208, %r4, 1;
	mov.u32 	%r2169, %r2127;
	@%p208 bra 	$L__BB10_220;
	mov.b32 	%r2167, -1;
	mov.u32 	%r2166, %r4;
	mov.u32 	%r2169, %r2127;
$L__BB10_216:
	ld.param.u64 	%rd430, [_ZN3cub18CUB_300001_SM_10006detail10radix_sort29DeviceRadixSortOnesweepKernelINS1_5radix10policy_hubIffyE10Policy1000ELNS0_9SortOrderE0EffyiiNS1_21identity_decomposer_tEEEvPT5_SB_PT3_PKSC_PT1_PKSG_PT2_PKSK_T4_iiT6__param_0];
	add.s32 	%r294, %r2166, -1;
	shl.b32 	%r1503, %r294, 8;
	add.s32 	%r1504, %r1503, %r1;
	cvta.to.global.u64 	%rd99, %rd430;
	mul.wide.s32 	%rd100, %r1504, 4;
	add.s64 	%rd19, %rd99, %rd100;
$L__BB10_217:
	membar.cta;
	ld.volatile.global.u32 	%r295, [%rd19];
	setp.eq.s32 	%p209, %r295, 0;
	@%p209 bra 	$L__BB10_217;
	and.b32  	%r1505, %r295, 1073741823;
	add.s32 	%r2169, %r1505, %r2169;
	setp.gt.s32 	%p210, %r295, -1;
	vote.sync.ballot.b32 	%r2167, %p210, %r2167;
	setp.gt.u32 	%p212, %r2166, 1;
	and.pred  	%p213, %p210, %p212;
	mov.u32 	%r2166, %r294;
	@%p213 bra 	$L__BB10_216;
	ld.shared.u64 	%rd456, [%r290];
$L__BB10_220:
	ld.param.u64 	%rd431, [_ZN3cub18CUB_300001_SM_10006detail10radix_sort29DeviceRadixSortOnesweepKernelINS1_5radix10policy_hubIffyE10Policy1000ELNS0_9SortOrderE0EffyiiNS1_21identity_decomposer_tEEEvPT5_SB_PT3_PKSC_PT1_PKSG_PT2_PKSK_T4_iiT6__param_0];
	or.b32  	%r1506, %r2169, -2147483648;
	cvta.to.global.u64 	%rd101, %rd431;
	add.s64 	%rd103, %rd101, %rd59;
	st.volatile.global.u32 	[%rd103], %r1506;
	sub.s32 	%r1509, %r2169, %r2127;
	cvt.s64.s32 	%rd104, %r1509;
	add.s64 	%rd105, %rd456, %rd104;
	st.shared.u64 	[%r290], %rd105;
$L__BB10_221:
	ld.param.u32 	%r2040, [_ZN3cub18CUB_300001_SM_10006detail10radix_sort29DeviceRadixSortOnesweepKernelINS1_5radix10policy_hubIffyE10Policy1000ELNS0_9SortOrderE0EffyiiNS1_21identity_decomposer_tEEEvPT5_SB_PT3_PKSC_PT1_PKSG_PT2_PKSK_T4_iiT6__param_8];
	ld.param.u64 	%rd434, [_ZN3cub18CUB_300001_SM_10006detail10radix_sort29DeviceRadixSortOnesweepKernelINS1_5radix10policy_hubIffyE10Policy1000ELNS0_9SortOrderE0EffyiiNS1_21identity_decomposer_tEEEvPT5_SB_PT3_PKSC_PT1_PKSG_PT2_PKSK_T4_iiT6__param_2];
	setp.gt.u32 	%p214, %r1, 255;
	mad.lo.s32 	%r299, %r4, 6528, 6528;
	setp.lt.s32 	%p215, %r299, %r2040;
	setp.eq.s64 	%p216, %rd434, 0;
	or.pred  	%p217, %p216, %p215;
	or.pred  	%p218, %p214, %p217;
	@%p218 bra 	$L__BB10_223;
	ld.param.u64 	%rd435, [_ZN3cub18CUB_300001_SM_10006detail10radix_sort29DeviceRadixSortOnesweepKernelINS1_5radix10policy_hubIffyE10Policy1000ELNS0_9SortOrderE0EffyiiNS1_21identity_decomposer_tEEEvPT5_SB_PT3_PKSC_PT1_PKSG_PT2_PKSK_T4_iiT6__param_2];
	ld.shared.u64 	%rd106, [%r290];
	cvt.s64.s32 	%rd107, %r2127;
	cvt.s64.s32 	%rd108, %r168;
	add.s64 	%rd109, %rd108, %rd107;
	add.s64 	%rd110, %rd109, %rd106;
	cvta.to.global.u64 	%rd111, %rd435;
	shl.b64 	%rd112, %rd9, 3;
	add.s64 	%rd113, %rd111, %rd112;
	st.global.u64 	[%rd113], %rd110;
$L__BB10_223:
	ld.param.u32 	%r2041, [_ZN3cub18CUB_300001_SM_10006detail10radix_sort29DeviceRadixSortOnesweepKernelINS1_5radix10policy_hubIffyE10Policy1000ELNS0_9SortOrderE0EffyiiNS1_21identity_decomposer_tEEEvPT5_SB_PT3_PKSC_PT1_PKSG_PT2_PKSK_T4_iiT6__param_8];
	ld.param.u64 	%rd438, [_ZN3cub18CUB_300001_SM_10006detail10radix_sort29DeviceRadixSortOnesweepKernelINS1_5radix10policy_hubIffyE10Policy1000ELNS0_9SortOrderE0EffyiiNS1_21identity_decomposer_tEEEvPT5_SB_PT3_PKSC_PT1_PKSG_PT2_PKSK_T4_iiT6__param_4];
	cvta.to.global.u64 	%rd22, %rd438;
	setp.gt.s32 	%p219, %r299, %r2041;
	bar.sync 	0;
	@%p219 bra 	$L__BB10_225;
	ld.param.u32 	%r2065, [_ZN3cub18CUB_300001_SM_10006detail10radix_sort29DeviceRadixSortOnesweepKernelINS1_5radix10policy_hubIffyE10Policy1000ELNS0_9SortOrderE0EffyiiNS1_21identity_decomposer_tEEEvPT5_SB_PT3_PKSC_PT1_PKSG_PT2_PKSK_T4_iiT6__param_9];
	ld.shared.u32 	%r1512, [%r118];
	setp.eq.s32 	%p220, %r1512, 2147483647;
	selp.b32 	%r1513, -2147483648, %r1512, %p220;
	shr.u32 	%r1514, %r1513, %r2065;
	and.b32  	%r1515, %r1514, %r171;
	shl.b32 	%r1516, %r1515, 3;
	add.s32 	%r1518, %r390, 26112;
	add.s32 	%r1519, %r1518, %r1516;
	ld.shared.u64 	%rd114, [%r1519];
	add.s64 	%rd115, %rd114, %rd9;
	setp.gt.s32 	%p221, %r1512, -1;
	selp.b32 	%r1520, -1, -2147483648, %p221;
	xor.b32  	%r1521, %r1520, %r1512;
	shl.b64 	%rd116, %rd115, 2;
	add.s64 	%rd117, %rd22, %rd116;
	st.global.u32 	[%rd117], %r1521;
	bar.warp.sync 	-1;
	ld.shared.u32 	%r1522, [%r118+1536];
	setp.eq.s32 	%p222, %r1522, 2147483647;
	selp.b32 	%r1523, -2147483648, %r1522, %p222;
	shr.u32 	%r1524, %r1523, %r2065;
	and.b32  	%r1525, %r1524, %r171;
	shl.b32 	%r1526, %r1525, 3;
	add.s32 	%r1527, %r1518, %r1526;
	ld.shared.u64 	%rd118, [%r1527];
	add.s64 	%rd119, %rd118, %rd9;
	setp.gt.s32 	%p223, %r1522, -1;
	selp.b32 	%r1528, -1, -2147483648, %p223;
	xor.b32  	%r1529, %r1528, %r1522;
	shl.b64 	%rd120, %rd119, 2;
	add.s64 	%rd121, %rd22, %rd120;
	st.global.u32 	[%rd121+1536], %r1529;
	bar.warp.sync 	-1;
	ld.shared.u32 	%r1530, [%r118+3072];
	setp.eq.s32 	%p224, %r1530, 2147483647;
	selp.b32 	%r1531, -2147483648, %r1530, %p224;
	shr.u32 	%r1532, %r1531, %r2065;
	and.b32  	%r1533, %r1532, %r171;
	shl.b32 	%r1534, %r1533, 3;
	add.s32 	%r1535, %r1518, %r1534;
	ld.shared.u64 	%rd122, [%r1535];
	add.s64 	%rd123, %rd122, %rd9;
	setp.gt.s32 	%p225, %r1530, -1;
	selp.b32 	%r1536, -1, -2147483648, %p225;
	xor.b32  	%r1537, %r1536, %r1530;
	shl.b64 	%rd124, %rd123, 2;
	add.s64 	%rd125, %rd22, %rd124;
	st.global.u32 	[%rd125+3072], %r1537;
	bar.warp.sync 	-1;
	ld.shared.u32 	%r1538, [%r118+4608];
	setp.eq.s32 	%p226, %r1538, 2147483647;
	selp.b32 	%r1539, -2147483648, %r1538, %p226;
	shr.u32 	%r1540, %r1539, %r2065;
	and.b32  	%r1541, %r1540, %r171;
	shl.b32 	%r1542, %r1541, 3;
	add.s32 	%r1543, %r1518, %r1542;
	ld.shared.u64 	%rd126, [%r1543];
	add.s64 	%rd127, %rd126, %rd9;
	setp.gt.s32 	%p227, %r1538, -1;
	selp.b32 	%r1544, -1, -2147483648, %p227;
	xor.b32  	%r1545, %r1544, %r1538;
	shl.b64 	%rd128, %rd127, 2;
	add.s64 	%rd129, %rd22, %rd128;
	st.global.u32 	[%rd129+4608], %r1545;
	bar.warp.sync 	-1;
	ld.shared.u32 	%r1546, [%r118+6144];
	setp.eq.s32 	%p228, %r1546, 2147483647;
	selp.b32 	%r1547, -2147483648, %r1546, %p228;
	shr.u32 	%r1548, %r1547, %r2065;
	and.b32  	%r1549, %r1548, %r171;
	shl.b32 	%r1550, %r1549, 3;
	add.s32 	%r1551, %r1518, %r1550;
	ld.shared.u64 	%rd130, [%r1551];
	add.s64 	%rd131, %rd130, %rd9;
	setp.gt.s32 	%p229, %r1546, -1;
	selp.b32 	%r1552, -1, -2147483648, %p229;
	xor.b32  	%r1553, %r1552, %r1546;
	shl.b64 	%rd132, %rd131, 2;
	add.s64 	%rd133, %rd22, %rd132;
	st.global.u32 	[%rd133+6144], %r1553;
	bar.warp.sync 	-1;
	ld.shared.u32 	%r1554, [%r118+7680];
	setp.eq.s32 	%p230, %r1554, 2147483647;
	selp.b32 	%r1555, -2147483648, %r1554, %p230;
	shr.u32 	%r1556, %r1555, %r2065;
	and.b32  	%r1557, %r1556, %r171;
	shl.b32 	%r1558, %r1557, 3;
	add.s32 	%r1559, %r1518, %r1558;
	ld.shared.u64 	%rd134, [%r1559];
	add.s64 	%rd135, %rd134, %rd9;
	setp.gt.s32 	%p231, %r1554, -1;
	selp.b32 	%r1560, -1, -2147483648, %p231;
	xor.b32  	%r1561, %r1560, %r1554;
	shl.b64 	%rd136, %rd135, 2;
	add.s64 	%rd137, %rd22, %rd136;
	st.global.u32 	[%rd137+7680], %r1561;
	bar.warp.sync 	-1;
	ld.shared.u32 	%r1562, [%r118+9216];
	setp.eq.s32 	%p232, %r1562, 2147483647;
	selp.b32 	%r1563, -2147483648, %r1562, %p232;
	shr.u32 	%r1564, %r1563, %r2065;
	and.b32  	%r1565, %r1564, %r171;
	shl.b32 	%r1566, %r1565, 3;
	add.s32 	%r1567, %r1518, %r1566;
	ld.shared.u64 	%rd138, [%r1567];
	add.s64 	%rd139, %rd138, %rd9;
	setp.gt.s32 	%p233, %r1562, -1;
	selp.b32 	%r1568, -1, -2147483648, %p233;
	xor.b32  	%r1569, %r1568, %r1562;
	shl.b64 	%rd140, %rd139, 2;
	add.s64 	%rd141, %rd22, %rd140;
	st.global.u32 	[%rd141+9216], %r1569;
	bar.warp.sync 	-1;
	ld.shared.u32 	%r1570, [%r118+10752];
	setp.eq.s32 	%p234, %r1570, 2147483647;
	selp.b32 	%r1571, -2147483648, %r1570, %p234;
	shr.u32 	%r1572, %r1571, %r2065;
	and.b32  	%r1573, %r1572, %r171;
	shl.b32 	%r1574, %r1573, 3;
	add.s32 	%r1575, %r1518, %r1574;
	ld.shared.u64 	%rd142, [%r1575];
	add.s64 	%rd143, %rd142, %rd9;
	setp.gt.s32 	%p235, %r1570, -1;
	selp.b32 	%r1576, -1, -2147483648, %p235;
	xor.b32  	%r1577, %r1576, %r1570;
	shl.b64 	%rd144, %rd143, 2;
	add.s64 	%rd145, %rd22, %rd144;
	st.global.u32 	[%rd145+10752], %r1577;
	bar.warp.sync 	-1;
	ld.shared.u32 	%r1578, [%r118+12288];
	setp.eq.s32 	%p236, %r1578, 2147483647;
	selp.b32 	%r1579, -2147483648, %r1578, %p236;
	shr.u32 	%r1580, %r1579, %r2065;
	and.b32  	%r1581, %r1580, %r171;
	shl.b32 	%r1582, %r1581, 3;
	add.s32 	%r1583, %r1518, %r1582;
	ld.shared.u64 	%rd146, [%r1583];
	add.s64 	%rd147, %rd146, %rd9;
	setp.gt.s32 	%p237, %r1578, -1;
	selp.b32 	%r1584, -1, -2147483648, %p237;
	xor.b32  	%r1585, %r1584, %r1578;
	shl.b64 	%rd148, %rd147, 2;
	add.s64 	%rd149, %rd22, %rd148;
	st.global.u32 	[%rd149+12288], %r1585;
	bar.warp.sync 	-1;
	ld.shared.u32 	%r1586, [%r118+13824];
	setp.eq.s32 	%p238, %r1586, 2147483647;
	selp.b32 	%r1587, -2147483648, %r1586, %p238;
	shr.u32 	%r1588, %r1587, %r2065;
	and.b32  	%r1589, %r1588, %r171;
	shl.b32 	%r1590, %r1589, 3;
	add.s32 	%r1591, %r1518, %r1590;
	ld.shared.u64 	%rd150, [%r1591];
	add.s64 	%rd151, %rd150, %rd9;
	setp.gt.s32 	%p239, %r1586, -1;
	selp.b32 	%r1592, -1, -2147483648, %p239;
	xor.b32  	%r1593, %r1592, %r1586;
	shl.b64 	%rd152, %rd151, 2;
	add.s64 	%rd153, %rd22, %rd152;
	st.global.u32 	[%rd153+13824], %r1593;
	bar.warp.sync 	-1;
	ld.shared.u32 	%r1594, [%r118+15360];
	setp.eq.s32 	%p240, %r1594, 2147483647;
	selp.b32 	%r1595, -2147483648, %r1594, %p240;
	shr.u32 	%r1596, %r1595, %r2065;
	and.b32  	%r1597, %r1596, %r171;
	shl.b32 	%r1598, %r1597, 3;
	add.s32 	%r1599, %r1518, %r1598;
	ld.shared.u64 	%rd154, [%r1599];
	add.s64 	%rd155, %rd154, %rd9;
	setp.gt.s32 	%p241, %r1594, -1;
	selp.b32 	%r1600, -1, -2147483648, %p241;
	xor.b32  	%r1601, %r1600, %r1594;
	shl.b64 	%rd156, %rd155, 2;
	add.s64 	%rd157, %rd22, %rd156;
	st.global.u32 	[%rd157+15360], %r1601;
	bar.warp.sync 	-1;
	ld.shared.u32 	%r1602, [%r118+16896];
	setp.eq.s32 	%p242, %r1602, 2147483647;
	selp.b32 	%r1603, -2147483648, %r1602, %p242;
	shr.u32 	%r1604, %r1603, %r2065;
	and.b32  	%r1605, %r1604, %r171;
	shl.b32 	%r1606, %r1605, 3;
	add.s32 	%r1607, %r1518, %r1606;
	ld.shared.u64 	%rd158, [%r1607];
	add.s64 	%rd159, %rd158, %rd9;
	setp.gt.s32 	%p243, %r1602, -1;
	selp.b32 	%r1608, -1, -2147483648, %p243;
	xor.b32  	%r1609, %r1608, %r1602;
	shl.b64 	%rd160, %rd159, 2;
	add.s64 	%rd161, %rd22, %rd160;
	st.global.u32 	[%rd161+16896], %r1609;
	bar.warp.sync 	-1;
	ld.shared.u32 	%r1610, [%r118+18432];
	setp.eq.s32 	%p244, %r1610, 2147483647;
	selp.b32 	%r1611, -2147483648, %r1610, %p244;
	shr.u32 	%r1612, %r1611, %r2065;
	and.b32  	%r1613, %r1612, %r171;
	shl.b32 	%r1614, %r1613, 3;
	add.s32 	%r1615, %r1518, %r1614;
	ld.shared.u64 	%rd162, [%r1615];
	add.s64 	%rd163, %rd162, %rd9;
	setp.gt.s32 	%p245, %r1610, -1;
	selp.b32 	%r1616, -1, -2147483648, %p245;
	xor.b32  	%r1617, %r1616, %r1610;
	shl.b64 	%rd164, %rd163, 2;
	add.s64 	%rd165, %rd22, %rd164;
	st.global.u32 	[%rd165+18432], %r1617;
	bar.warp.sync 	-1;
	ld.shared.u32 	%r1618, [%r118+19968];
	setp.eq.s32 	%p246, %r1618, 2147483647;
	selp.b32 	%r1619, -2147483648, %r1618, %p246;
	shr.u32 	%r1620, %r1619, %r2065;
	and.b32  	%r1621, %r1620, %r171;
	shl.b32 	%r1622, %r1621, 3;
	add.s32 	%r1623, %r1518, %r1622;
	ld.shared.u64 	%rd166, [%r1623];
	add.s64 	%rd167, %rd166, %rd9;
	setp.gt.s32 	%p247, %r1618, -1;
	selp.b32 	%r1624, -1, -2147483648, %p247;
	xor.b32  	%r1625, %r1624, %r1618;
	shl.b64 	%rd168, %rd167, 2;
	add.s64 	%rd169, %rd22, %rd168;
	st.global.u32 	[%rd169+19968], %r1625;
	bar.warp.sync 	-1;
	ld.shared.u32 	%r1626, [%r118+21504];
	setp.eq.s32 	%p248, %r1626, 2147483647;
	selp.b32 	%r1627, -2147483648, %r1626, %p248;
	shr.u32 	%r1628, %r1627, %r2065;
	and.b32  	%r1629, %r1628, %r171;
	shl.b32 	%r1630, %r1629, 3;
	add.s32 	%r1631, %r1518, %r1630;
	ld.shared.u64 	%rd170, [%r1631];
	add.s64 	%rd171, %rd170, %rd9;
	setp.gt.s32 	%p249, %r1626, -1;
	selp.b32 	%r1632, -1, -2147483648, %p249;
	xor.b32  	%r1633, %r1632, %r1626;
	shl.b64 	%rd172, %rd171, 2;
	add.s64 	%rd173, %rd22, %rd172;
	st.global.u32 	[%rd173+21504], %r1633;
	bar.warp.sync 	-1;
	ld.shared.u32 	%r1634, [%r118+23040];
	setp.eq.s32 	%p250, %r1634, 2147483647;
	selp.b32 	%r1635, -2147483648, %r1634, %p250;
	shr.u32 	%r1636, %r1635, %r2065;
	and.b32  	%r1637, %r1636, %r171;
	shl.b32 	%r1638, %r1637, 3;
	add.s32 	%r1639, %r1518, %r1638;
	ld.shared.u64 	%rd174, [%r1639];
	add.s64 	%rd175, %rd174, %rd9;
	setp.gt.s32 	%p251, %r1634, -1;
	selp.b32 	%r1640, -1, -2147483648, %p251;
	xor.b32  	%r1641, %r1640, %r1634;
	shl.b64 	%rd176, %rd175, 2;
	add.s64 	%rd177, %rd22, %rd176;
	st.global.u32 	[%rd177+23040], %r1641;
	bar.warp.sync 	-1;
	ld.shared.u32 	%r1642, [%r118+24576];
	setp.eq.s32 	%p252, %r1642, 2147483647;
	selp.b32 	%r1643, -2147483648, %r1642, %p252;
	shr.u32 	%r1644, %r1643, %r2065;
	and.b32  	%r1645, %r1644, %r171;
	shl.b32 	%r1646, %r1645, 3;
	add.s32 	%r1647, %r1518, %r1646;
	ld.shared.u64 	%rd178, [%r1647];
	add.s64 	%rd179, %rd178, %rd9;
	setp.gt.s32 	%p253, %r1642, -1;
	selp.b32 	%r1648, -1, -2147483648, %p253;
	xor.b32  	%r1649, %r1648, %r1642;
	shl.b64 	%rd180, %rd179, 2;
	add.s64 	%rd181, %rd22, %rd180;
	st.global.u32 	[%rd181+24576], %r1649;
	bar.warp.sync 	-1;
	bra.uni 	$L__BB10_260;
$L__BB10_225:
	ld.param.u32 	%r2042, [_ZN3cub18CUB_300001_SM_10006detail10radix_sort29DeviceRadixSortOnesweepKernelINS1_5radix10policy_hubIffyE10Policy1000ELNS0_9SortOrderE0EffyiiNS1_21identity_decomposer_tEEEvPT5_SB_PT3_PKSC_PT1_PKSG_PT2_PKSK_T4_iiT6__param_8];
	mad.lo.s32 	%r301, %r4, -6528, %r2042;
	setp.ge.s32 	%p254, %r1, %r301;
	@%p254 bra 	$L__BB10_227;
	ld.param.u32 	%r2066, [_ZN3cub18CUB_300001_SM_10006detail10radix_sort29DeviceRadixSortOnesweepKernelINS1_5radix10policy_hubIffyE10Policy1000ELNS0_9SortOrderE0EffyiiNS1_21identity_decomposer_tEEEvPT5_SB_PT3_PKSC_PT1_PKSG_PT2_PKSK_T4_iiT6__param_9];
	ld.shared.u32 	%r1650, [%r118];
	setp.eq.s32 	%p255, %r1650, 2147483647;
	selp.b32 	%r1651, -2147483648, %r1650, %p255;
	shr.u32 	%r1652, %r1651, %r2066;
	and.b32  	%r1653, %r1652, %r171;
	shl.b32 	%r1654, %r1653, 3;
	add.s32 	%r1656, %r390, %r1654;
	ld.shared.u64 	%rd182, [%r1656+26112];
	setp.gt.s32 	%p256, %r1650, -1;
	selp.b32 	%r1657, -1, -2147483648, %p256;
	xor.b32  	%r1658, %r1657, %r1650;
	add.s64 	%rd183, %rd182, %rd9;
	shl.b64 	%rd184, %rd183, 2;
	add.s64 	%rd185, %rd22, %rd184;
	st.global.u32 	[%rd185], %r1658;
$L__BB10_227:
	bar.warp.sync 	-1;
	add.s32 	%r1659, %r1, 384;
	setp.ge.s32 	%p257, %r1659, %r301;
	@%p257 bra 	$L__BB10_229;
	ld.param.u32 	%r2067, [_ZN3cub18CUB_300001_SM_10006detail10radix_sort29DeviceRadixSortOnesweepKernelINS1_5radix10policy_hubIffyE10Policy1000ELNS0_9SortOrderE0EffyiiNS1_21identity_decomposer_tEEEvPT5_SB_PT3_PKSC_PT1_PKSG_PT2_PKSK_T4_iiT6__param_9];
	ld.shared.u32 	%r1660, [%r118+1536];
	setp.eq.s32 	%p258, %r1660, 2147483647;
	selp.b32 	%r1661, -2147483648, %r1660, %p258;
	shr.u32 	%r1662, %r1661, %r2067;
	and.b32  	%r1663, %r1662, %r171;
	shl.b32 	%r1664, %r1663, 3;
	add.s32 	%r1666, %r390, %r1664;
	ld.shared.u64 	%rd186, [%r1666+26112];
	setp.gt.s32 	%p259, %r1660, -1;
	selp.b32 	%r1667, -1, -2147483648, %p259;
	xor.b32  	%r1668, %r1667, %r1660;
	add.s64 	%rd187, %rd186, %rd9;
	shl.b64 	%rd188, %rd187, 2;
	add.s64 	%rd189, %rd22, %rd188;
	st.global.u32 	[%rd189+1536], %r1668;
$L__BB10_229:
	bar.warp.sync 	-1;
	add.s32 	%r1669, %r1, 768;
	setp.ge.s32 	%p260, %r1669, %r301;
	@%p260 bra 	$L__BB10_231;
	ld.param.u32 	%r2068, [_ZN3cub18CUB_300001_SM_10006detail10radix_sort29DeviceRadixSortOnesweepKernelINS1_5radix10policy_hubIffyE10Policy1000ELNS0_9SortOrderE0EffyiiNS1_21identity_decomposer_tEEEvPT5_SB_PT3_PKSC_PT1_PKSG_PT2_PKSK_T4_iiT6__param_9];
	ld.shared.u32 	%r1670, [%r118+3072];
	setp.eq.s32 	%p261, %r1670, 2147483647;
	selp.b32 	%r1671, -2147483648, %r1670, %p261;
	shr.u32 	%r1672, %r1671, %r2068;
	and.b32  	%r1673, %r1672, %r171;
	shl.b32 	%r1674, %r1673, 3;
	add.s32 	%r1676, %r390, %r1674;
	ld.shared.u64 	%rd190, [%r1676+26112];
	setp.gt.s32 	%p262, %r1670, -1;
	selp.b32 	%r1677, -1, -2147483648, %p262;
	xor.b32  	%r1678, %r1677, %r1670;
	add.s64 	%rd191, %rd190, %rd9;
	shl.b64 	%rd192, %rd191, 2;
	add.s64 	%rd193, %rd22, %rd192;
	st.global.u32 	[%rd193+3072], %r1678;
$L__BB10_231:
	bar.warp.sync 	-1;
	add.s32 	%r1679, %r1, 1152;
	setp.ge.s32 	%p263, %r1679, %r301;
	@%p263 bra 	$L__BB10_233;
	ld.param.u32 	%r2069, [_ZN3cub18CUB_300001_SM_10006detail10radix_sort29DeviceRadixSortOnesweepKernelINS1_5radix10policy_hubIffyE10Policy1000ELNS0_9SortOrderE0EffyiiNS1_21identity_decomposer_tEEEvPT5_SB_PT3_PKSC_PT1_PKSG_PT2_PKSK_T4_iiT6__param_9];
	ld.shared.u32 	%r1680, [%r118+4608];
	setp.eq.s32 	%p264, %r1680, 2147483647;
	selp.b32 	%r1681, -2147483648, %r1680, %p264;
	shr.u32 	%r1682, %r1681, %r2069;
	and.b32  	%r1683, %r1682, %r171;
	shl.b32 	%r1684, %r1683, 3;
	add.s32 	%r1686, %r390, %r1684;
	ld.shared.u64 	%rd194, [%r1686+26112];
	setp.gt.s32 	%p265, %r1680, -1;
	selp.b32 	%r1687, -1, -2147483648, %p265;
	xor.b32  	%r1688, %r1687, %r1680;
	add.s64 	%rd195, %rd194, %rd9;
	shl.b64 	%rd196, %rd195, 2;
	add.s64 	%rd197, %rd22, %rd196;
	st.global.u32 	[%rd197+4608], %r1688;
$L__BB10_233:
	bar.warp.sync 	-1;
	add.s32 	%r1689, %r1, 1536;
	setp.ge.s32 	%p266, %r1689, %r301;
	@%p266 bra 	$L__BB10_235;
	ld.param.u32 	%r2070, [_ZN3cub18CUB_300001_SM_10006detail10radix_sort29DeviceRadixSortOnesweepKernelINS1_5radix10policy_hubIffyE10Policy1000ELNS0_9SortOrderE0EffyiiNS1_21identity_decomposer_tEEEvPT5_SB_PT3_PKSC_PT1_PKSG_PT2_PKSK_T4_iiT6__param_9];
	ld.shared.u32 	%r1690, [%r118+6144];
	setp.eq.s32 	%p267, %r1690, 2147483647;
	selp.b32 	%r1691, -2147483648, %r1690, %p267;
	shr.u32 	%r1692, %r1691, %r2070;
	and.b32  	%r1693, %r1692, %r171;
	shl.b32 	%r1694, %r1693, 3;
	add.s32 	%r1696, %r390, %r1694;
	ld.shared.u64 	%rd198, [%r1696+26112];
	setp.gt.s32 	%p268, %r1690, -1;
	selp.b32 	%r1697, -1, -2147483648, %p268;
	xor.b32  	%r1698, %r1697, %r1690;
	add.s64 	%rd199, %rd198, %rd9;
	shl.b64 	%rd200, %rd199, 2;
	add.s64 	%rd201, %rd22, %rd200;
	st.global.u32 	[%rd201+6144], %r1698;
$L__BB10_235:
	bar.warp.sync 	-1;
	add.s32 	%r1699, %r1, 1920;
	setp.ge.s32 	%p269, %r1699, %r301;
	@%p269 bra 	$L__BB10_237;
	ld.param.u32 	%r2071, [_ZN3cub18CUB_300001_SM_10006detail10radix_sort29DeviceRadixSortOnesweepKernelINS1_5radix10policy_hubIffyE10Policy1000ELNS0_9SortOrderE0EffyiiNS1_21identity_decomposer_tEEEvPT5_SB_PT3_PKSC_PT1_PKSG_PT2_PKSK_T4_iiT6__param_9];
	ld.shared.u32 	%r1700, [%r118+7680];
	setp.eq.s32 	%p270, %r1700, 2147483647;
	selp.b32 	%r1701, -2147483648, %r1700, %p270;
	shr.u32 	%r1702, %r1701, %r2071;
	and.b32  	%r1703, %r1702, %r171;
	shl.b32 	%r1704, %r1703, 3;
	add.s32 	%r1706, %r390, %r1704;
	ld.shared.u64 	%rd202, [%r1706+26112];
	setp.gt.s32 	%p271, %r1700, -1;
	selp.b32 	%r1707, -1, -2147483648, %p271;
	xor.b32  	%r1708, %r1707, %r1700;
	add.s64 	%rd203, %rd202, %rd9;
	shl.b64 	%rd204, %rd203, 2;
	add.s64 	%rd205, %rd22, %rd204;
	st.global.u32 	[%rd205+7680], %r1708;
$L__BB10_237:
	bar.warp.sync 	-1;
	add.s32 	%r1709, %r1, 2304;
	setp.ge.s32 	%p272, %r1709, %r301;
	@%p272 bra 	$L__BB10_239;
	ld.param.u32 	%r2072, [_ZN3cub18CUB_300001_SM_10006detail10radix_sort29DeviceRadixSortOnesweepKernelINS1_5radix10policy_hubIffyE10Policy1000ELNS0_9SortOrderE0EffyiiNS1_21identity_decomposer_tEEEvPT5_SB_PT3_PKSC_PT1_PKSG_PT2_PKSK_T4_iiT6__param_9];
	ld.shared.u32 	%r1710, [%r118+9216];
	setp.eq.s32 	%p273, %r1710, 2147483647;
	selp.b32 	%r1711, -2147483648, %r1710, %p273;
	shr.u32 	%r1712, %r1711, %r2072;
	and.b32  	%r1713, %r1712, %r171;
	shl.b32 	%r1714, %r1713, 3;
	add.s32 	%r1716, %r390, %r1714;
	ld.shared.u64 	%rd206, [%r1716+26112];
	setp.gt.s32 	%p274, %r1710, -1;
	selp.b32 	%r1717, -1, -2147483648, %p274;
	xor.b32  	%r1718, %r1717, %r1710;
	add.s64 	%rd207, %rd206, %rd9;
	shl.b64 	%rd208, %rd207, 2;
	add.s64 	%rd209, %rd22, %rd208;
	st.global.u32 	[%rd209+9216], %r1718;
$L__BB10_239:
	bar.warp.sync 	-1;
	add.s32 	%r1719, %r1, 2688;
	setp.ge.s32 	%p275, %r1719, %r301;
	@%p275 bra 	$L__BB10_241;
	ld.param.u32 	%r2073, [_ZN3cub18CUB_300001_SM_10006detail10radix_sort29DeviceRadixSortOnesweepKernelINS1_5radix10policy_hubIffyE10Policy1000ELNS0_9SortOrderE0EffyiiNS1_21identity_decomposer_tEEEvPT5_SB_PT3_PKSC_PT1_PKSG_PT2_PKSK_T4_iiT6__param_9];
	ld.shared.u32 	%r1720, [%r118+10752];
	setp.eq.s32 	%p276, %r1720, 2147483647;
	selp.b32 	%r1721, -2147483648, %r1720, %p276;
	shr.u32 	%r1722, %r1721, %r2073;
	and.b32  	%r1723, %r1722, %r171;
	shl.b32 	%r1724, %r1723, 3;
	add.s32 	%r1726, %r390, %r1724;
	ld.shared.u64 	%rd210, [%r1726+26112];
	setp.gt.s32 	%p277, %r1720, -1;
	selp.b32 	%r1727, -1, -2147483648, %p277;
	xor.b32  	%r1728, %r1727, %r1720;
	add.s64 	%rd211, %rd210, %rd9;
	shl.b64 	%rd212, %rd211, 2;
	add.s64 	%rd213, %rd22, %rd212;
	st.global.u32 	[%rd213+10752], %r1728;
$L__BB10_241:
	bar.warp.sync 	-1;
	or.b32  	%r1729, %r1, 3072;
	setp.ge.s32 	%p278, %r1729, %r301;
	@%p278 bra 	$L__BB10_243;
	ld.param.u32 	%r2074, [_ZN3cub18CUB_300001_SM_10006detail10radix_sort29DeviceRadixSortOnesweepKernelINS1_5radix10policy_hubIffyE10Policy1000ELNS0_9SortOrderE0EffyiiNS1_21identity_decomposer_tEEEvPT5_SB_PT3_PKSC_PT1_PKSG_PT2_PKSK_T4_iiT6__param_9];
	ld.shared.u32 	%r1730, [%r118+12288];
	setp.eq.s32 	%p279, %r1730, 2147483647;
	selp.b32 	%r1731, -2147483648, %r1730, %p279;
	shr.u32 	%r1732, %r1731, %r2074;
	and.b32  	%r1733, %r1732, %r171;
	shl.b32 	%r1734, %r1733, 3;
	add.s32 	%r1736, %r390, %r1734;
	ld.shared.u64 	%rd214, [%r1736+26112];
	setp.gt.s32 	%p280, %r1730, -1;
	selp.b32 	%r1737, -1, -2147483648, %p280;
	xor.b32  	%r1738, %r1737, %r1730;
	add.s64 	%rd215, %rd214, %rd9;
	shl.b64 	%rd216, %rd215, 2;
	add.s64 	%rd217, %rd22, %rd216;
	st.global.u32 	[%rd217+12288], %r1738;
$L__BB10_243:
	bar.warp.sync 	-1;
	add.s32 	%r1739, %r1, 3456;
	setp.ge.s32 	%p281, %r1739, %r301;
	@%p281 bra 	$L__BB10_245;
	ld.param.u32 	%r2075, [_ZN3cub18CUB_300001_SM_10006detail10radix_sort29DeviceRadixSortOnesweepKernelINS1_5radix10policy_hubIffyE10Policy1000ELNS0_9SortOrderE0EffyiiNS1_21identity_decomposer_tEEEvPT5_SB_PT3_PKSC_PT1_PKSG_PT2_PKSK_T4_iiT6__param_9];
	ld.shared.u32 	%r1740, [%r118+13824];
	setp.eq.s32 	%p282, %r1740, 2147483647;
	selp.b32 	%r1741, -2147483648, %r1740, %p282;
	shr.u32 	%r1742, %r1741, %r2075;
	and.b32  	%r1743, %r1742, %r171;
	shl.b32 	%r1744, %r1743, 3;
	add.s32 	%r1746, %r390, %r1744;
	ld.shared.u64 	%rd218, [%r1746+26112];
	setp.gt.s32 	%p283, %r1740, -1;
	selp.b32 	%r1747, -1, -2147483648, %p283;
	xor.b32  	%r1748, %r1747, %r1740;
	add.s64 	%rd219, %rd218, %rd9;
	shl.b64 	%rd220, %rd219, 2;
	add.s64 	%rd221, %rd22, %rd220;
	st.global.u32 	[%rd221+13824], %r1748;
$L__BB10_245:
	bar.warp.sync 	-1;
	add.s32 	%r1749, %r1, 3840;
	setp.ge.s32 	%p284, %r1749, %r301;
	@%p284 bra 	$L__BB10_247;
	ld.param.u32 	%r2076, [_ZN3cub18CUB_300001_SM_10006detail10radix_sort29DeviceRadixSortOnesweepKernelINS1_5radix10policy_hubIffyE10Policy1000ELNS0_9SortOrderE0EffyiiNS1_21identity_decomposer_tEEEvPT5_SB_PT3_PKSC_PT1_PKSG_PT2_PKSK_T4_iiT6__param_9];
	ld.shared.u32 	%r1750, [%r118+15360];
	setp.eq.s32 	%p285, %r1750, 2147483647;
	selp.b32 	%r1751, -2147483648, %r1750, %p285;
	shr.u32 	%r1752, %r1751, %r2076;
	and.b32  	%r1753, %r1752, %r171;
	shl.b32 	%r1754, %r1753, 3;
	add.s32 	%r1756, %r390, %r1754;
	ld.shared.u64 	%rd222, [%r1756+26112];
	setp.gt.s32 	%p286, %r1750, -1;
	selp.b32 	%r1757, -1, -2147483648, %p286;
	xor.b32  	%r1758, %r1757, %r1750;
	add.s64 	%rd223, %rd222, %rd9;
	shl.b64 	%rd224, %rd223, 2;
	add.s64 	%rd225, %rd22, %rd224;
	st.global.u32 	[%rd225+15360], %r1758;
$L__BB10_247:
	bar.warp.sync 	-1;
	add.s32 	%r1759, %r1, 4224;
	setp.ge.s32 	%p287, %r1759, %r301;
	@%p287 bra 	$L__BB10_249;
	ld.param.u32 	%r2077, [_ZN3cub18CUB_300001_SM_10006detail10radix_sort29DeviceRadixSortOnesweepKernelINS1_5radix10policy_hubIffyE10Policy1000ELNS0_9SortOrderE0EffyiiNS1_21identity_decomposer_tEEEvPT5_SB_PT3_PKSC_PT1_PKSG_PT2_PKSK_T4_iiT6__param_9];
	ld.shared.u32 	%r1760, [%r118+16896];
	setp.eq.s32 	%p288, %r1760, 2147483647;
	selp.b32 	%r1761, -2147483648, %r1760, %p288;
	shr.u32 	%r1762, %r1761, %r2077;
	and.b32  	%r1763, %r1762, %r171;
	shl.b32 	%r1764, %r1763, 3;
	add.s32 	%r1766, %r390, %r1764;
	ld.shared.u64 	%rd226, [%r1766+26112];
	setp.gt.s32 	%p289, %r1760, -1;
	selp.b32 	%r1767, -1, -2147483648, %p289;
	xor.b32  	%r1768, %r1767, %r1760;
	add.s64 	%rd227, %rd226, %rd9;
	shl.b64 	%rd228, %rd227, 2;
	add.s64 	%rd229, %rd22, %rd228;
	st.global.u32 	[%rd229+16896], %r1768;
$L__BB10_249:
	bar.warp.sync 	-1;
	add.s32 	%r1769, %r1, 4608;
	setp.ge.s32 	%p290, %r1769, %r301;
	@%p290 bra 	$L__BB10_251;
	ld.param.u32 	%r2078, [_ZN3cub18CUB_300001_SM_10006detail10radix_sort29DeviceRadixSortOnesweepKernelINS1_5radix10policy_hubIffyE10Policy1000ELNS0_9SortOrderE0EffyiiNS1_21identity_decomposer_tEEEvPT5_SB_PT3_PKSC_PT1_PKSG_PT2_PKSK_T4_iiT6__param_9];
	ld.shared.u32 	%r1770, [%r118+18432];
	setp.eq.s32 	%p291, %r1770, 2147483647;
	selp.b32 	%r1771, -2147483648, %r1770, %p291;
	shr.u32 	%r1772, %r1771, %r2078;
	and.b32  	%r1773, %r1772, %r171;
	shl.b32 	%r1774, %r1773, 3;
	add.s32 	%r1776, %r390, %r1774;
	ld.shared.u64 	%rd230, [%r1776+26112];
	setp.gt.s32 	%p292, %r1770, -1;
	selp.b32 	%r1777, -1, -2147483648, %p292;
	xor.b32  	%r1778, %r1777, %r1770;
	add.s64 	%rd231, %rd230, %rd9;
	shl.b64 	%rd232, %rd231, 2;
	add.s64 	%rd233, %rd22, %rd232;
	st.global.u32 	[%rd233+18432], %r1778;
$L__BB10_251:
	bar.warp.sync 	-1;
	add.s32 	%r1779, %r1, 4992;
	setp.ge.s32 	%p293, %r1779, %r301;
	@%p293 bra 	$L__BB10_253;
	ld.param.u32 	%r2079, [_ZN3cub18CUB_300001_SM_10006detail10radix_sort29DeviceRadixSortOnesweepKernelINS1_5radix10policy_hubIffyE10Policy1000ELNS0_9SortOrderE0EffyiiNS1_21identity_decomposer_tEEEvPT5_SB_PT3_PKSC_PT1_PKSG_PT2_PKSK_T4_iiT6__param_9];
	ld.shared.u32 	%r1780, [%r118+19968];
	setp.eq.s32 	%p294, %r1780, 2147483647;
	selp.b32 	%r1781, -2147483648, %r1780, %p294;
	shr.u32 	%r1782, %r1781, %r2079;
	and.b32  	%r1783, %r1782, %r171;
	shl.b32 	%r1784, %r1783, 3;
	add.s32 	%r1786, %r390, %r1784;
	ld.shared.u64 	%rd234, [%r1786+26112];
	setp.gt.s32 	%p295, %r1780, -1;
	selp.b32 	%r1787, -1, -2147483648, %p295;
	xor.b32  	%r1788, %r1787, %r1780;
	add.s64 	%rd235, %rd234, %rd9;
	shl.b64 	%rd236, %rd235, 2;
	add.s64 	%rd237, %rd22, %rd236;
	st.global.u32 	[%rd237+19968], %r1788;
$L__BB10_253:
	bar.warp.sync 	-1;
	add.s32 	%r1789, %r1, 5376;
	setp.ge.s32 	%p296, %r1789, %r301;
	@%p296 bra 	$L__BB10_255;
	ld.param.u32 	%r2080, [_ZN3cub18CUB_300001_SM_10006detail10radix_sort29DeviceRadixSortOnesweepKernelINS1_5radix10policy_hubIffyE10Policy1000ELNS0_9SortOrderE0EffyiiNS1_21identity_decomposer_tEEEvPT5_SB_PT3_PKSC_PT1_PKSG_PT2_PKSK_T4_iiT6__param_9];
	ld.shared.u32 	%r1790, [%r118+21504];
	setp.eq.s32 	%p297, %r1790, 2147483647;
	selp.b32 	%r1791, -2147483648, %r1790, %p297;
	shr.u32 	%r1792, %r1791, %r2080;
	and.b32  	%r1793, %r1792, %r171;
	shl.b32 	%r1794, %r1793, 3;
	add.s32 	%r1796, %r390, %r1794;
	ld.shared.u64 	%rd238, [%r1796+26112];
	setp.gt.s32 	%p298, %r1790, -1;
	selp.b32 	%r1797, -1, -2147483648, %p298;
	xor.b32  	%r1798, %r1797, %r1790;
	add.s64 	%rd239, %rd238, %rd9;
	shl.b64 	%rd240, %rd239, 2;
	add.s64 	%rd241, %rd22, %rd240;
	st.global.u32 	[%rd241+21504], %r1798;
$L__BB10_255:
	bar.warp.sync 	-1;
	add.s32 	%r1799, %r1, 5760;
	setp.ge.s32 	%p299, %r1799, %r301;
	@%p299 bra 	$L__BB10_257;
	ld.param.u32 	%r2081, [_ZN3cub18CUB_300001_SM_10006detail10radix_sort29DeviceRadixSortOnesweepKernelINS1_5radix10policy_hubIffyE10Policy1000ELNS0_9SortOrderE0EffyiiNS1_21identity_decomposer_tEEEvPT5_SB_PT3_PKSC_PT1_PKSG_PT2_PKSK_T4_iiT6__param_9];
	ld.shared.u32 	%r1800, [%r118+23040];
	setp.eq.s32 	%p300, %r1800, 2147483647;
	selp.b32 	%r1801, -2147483648, %r1800, %p300;
	shr.u32 	%r1802, %r1801, %r2081;
	and.b32  	%r1803, %r1802, %r171;
	shl.b32 	%r1804, %r1803, 3;
	add.s32 	%r1806, %r390, %r1804;
	ld.shared.u64 	%rd242, [%r1806+26112];
	setp.gt.s32 	%p301, %r1800, -1;
	selp.b32 	%r1807, -1, -2147483648, %p301;
	xor.b32  	%r1808, %r1807, %r1800;
	add.s64 	%rd243, %rd242, %rd9;
	shl.b64 	%rd244, %rd243, 2;
	add.s64 	%rd245, %rd22, %rd244;
	st.global.u32 	[%rd245+23040], %r1808;
$L__BB10_257:
	bar.warp.sync 	-1;
	or.b32  	%r1809, %r1, 6144;
	setp.ge.s32 	%p302, %r1809, %r301;
	@%p302 bra 	$L__BB10_259;
	ld.param.u32 	%r2082, [_ZN3cub18CUB_300001_SM_10006detail10radix_sort29DeviceRadixSortOnesweepKernelINS1_5radix10policy_hubIffyE10Policy1000ELNS0_9SortOrderE0EffyiiNS1_21identity_decomposer_tEEEvPT5_SB_PT3_PKSC_PT1_PKSG_PT2_PKSK_T4_iiT6__param_9];
	ld.shared.u32 	%r1810, [%r118+24576];
	setp.eq.s32 	%p303, %r1810, 2147483647;
	selp.b32 	%r1811, -2147483648, %r1810, %p303;
	shr.u32 	%r1812, %r1811, %r2082;
	and.b32  	%r1813, %r1812, %r171;
	shl.b32 	%r1814, %r1813, 3;
	add.s32 	%r1816, %r390, %r1814;
	ld.shared.u64 	%rd246, [%r1816+26112];
	setp.gt.s32 	%p304, %r1810, -1;
	selp.b32 	%r1817, -1, -2147483648, %p304;
	xor.b32  	%r1818, %r1817, %r1810;
	add.s64 	%rd247, %rd246, %rd9;
	shl.b64 	%rd248, %rd247, 2;
	add.s64 	%rd249, %rd22, %rd248;
	st.global.u32 	[%rd249+24576], %r1818;
$L__BB10_259:
	bar.warp.sync 	-1;
$L__BB10_260:
	ld.param.u32 	%r2083, [_ZN3cub18CUB_300001_SM_10006detail10radix_sort29DeviceRadixSortOnesweepKernelINS1_5radix10policy_hubIffyE10Policy1000ELNS0_9SortOrderE0EffyiiNS1_21identity_decomposer_tEEEvPT5_SB_PT3_PKSC_PT1_PKSG_PT2_PKSK_T4_iiT6__param_9];
	ld.param.u32 	%r2043, [_ZN3cub18CUB_300001_SM_10006detail10radix_sort29DeviceRadixSortOnesweepKernelINS1_5radix10policy_hubIffyE10Policy1000ELNS0_9SortOrderE0EffyiiNS1_21identity_decomposer_tEEEvPT5_SB_PT3_PKSC_PT1_PKSG_PT2_PKSK_T4_iiT6__param_8];
	setp.gt.s32 	%p305, %r299, %r2043;
	ld.shared.u32 	%r1819, [%r118];
	setp.eq.s32 	%p306, %r1819, 2147483647;
	selp.b32 	%r1820, -2147483648, %r1819, %p306;
	shr.u32 	%r1821, %r1820, %r2083;
	and.b32  	%r302, %r1821, %r171;
	ld.shared.u32 	%r1822, [%r118+1536];
	setp.eq.s32 	%p307, %r1822, 2147483647;
	selp.b32 	%r1823, -2147483648, %r1822, %p307;
	shr.u32 	%r1824, %r1823, %r2083;
	and.b32  	%r303, %r1824, %r171;
	ld.shared.u32 	%r1825, [%r118+3072];
	setp.eq.s32 	%p308, %r1825, 2147483647;
	selp.b32 	%r1826, -2147483648, %r1825, %p308;
	shr.u32 	%r1827, %r1826, %r2083;
	and.b32  	%r304, %r1827, %r171;
	ld.shared.u32 	%r1828, [%r118+4608];
	setp.eq.s32 	%p309, %r1828, 2147483647;
	selp.b32 	%r1829, -2147483648, %r1828, %p309;
	shr.u32 	%r1830, %r1829, %r2083;
	and.b32  	%r305, %r1830, %r171;
	ld.shared.u32 	%r1831, [%r118+6144];
	setp.eq.s32 	%p310, %r1831, 2147483647;
	selp.b32 	%r1832, -2147483648, %r1831, %p310;
	shr.u32 	%r1833, %r1832, %r2083;
	and.b32  	%r306, %r1833, %r171;
	ld.shared.u32 	%r1834, [%r118+7680];
	setp.eq.s32 	%p311, %r1834, 2147483647;
	selp.b32 	%r1835, -2147483648, %r1834, %p311;
	shr.u32 	%r1836, %r1835, %r2083;
	and.b32  	%r307, %r1836, %r171;
	ld.shared.u32 	%r1837, [%r118+9216];
	setp.eq.s32 	%p312, %r1837, 2147483647;
	selp.b32 	%r1838, -2147483648, %r1837, %p312;
	shr.u32 	%r1839, %r1838, %r2083;
	and.b32  	%r308, %r1839, %r171;
	ld.shared.u32 	%r1840, [%r118+10752];
	setp.eq.s32 	%p313, %r1840, 2147483647;
	selp.b32 	%r1841, -2147483648, %r1840, %p313;
	shr.u32 	%r1842, %r1841, %r2083;
	and.b32  	%r309, %r1842, %r171;
	ld.shared.u32 	%r1843, [%r118+12288];
	setp.eq.s32 	%p314, %r1843, 2147483647;
	selp.b32 	%r1844, -2147483648, %r1843, %p314;
	shr.u32 	%r1845, %r1844, %r2083;
	and.b32  	%r310, %r1845, %r171;
	ld.shared.u32 	%r1846, [%r118+13824];
	setp.eq.s32 	%p315, %r1846, 2147483647;
	selp.b32 	%r1847, -2147483648, %r1846, %p315;
	shr.u32 	%r1848, %r1847, %r2083;
	and.b32  	%r311, %r1848, %r171;
	ld.shared.u32 	%r1849, [%r118+15360];
	setp.eq.s32 	%p316, %r1849, 2147483647;
	selp.b32 	%r1850, -2147483648, %r1849, %p316;
	shr.u32 	%r1851, %r1850, %r2083;
	and.b32  	%r312, %r1851, %r171;
	ld.shared.u32 	%r1852, [%r118+16896];
	setp.eq.s32 	%p317, %r1852, 2147483647;
	selp.b32 	%r1853, -2147483648, %r1852, %p317;
	shr.u32 	%r1854, %r1853, %r2083;
	and.b32  	%r313, %r1854, %r171;
	ld.shared.u32 	%r1855, [%r118+18432];
	setp.eq.s32 	%p318, %r1855, 2147483647;
	selp.b32 	%r1856, -2147483648, %r1855, %p318;
	shr.u32 	%r1857, %r1856, %r2083;
	and.b32  	%r314, %r1857, %r171;
	ld.shared.u32 	%r1858, [%r118+19968];
	setp.eq.s32 	%p319, %r1858, 2147483647;
	selp.b32 	%r1859, -2147483648, %r1858, %p319;
	shr.u32 	%r1860, %r1859, %r2083;
	and.b32  	%r315, %r1860, %r171;
	ld.shared.u32 	%r1861, [%r118+21504];
	setp.eq.s32 	%p320, %r1861, 2147483647;
	selp.b32 	%r1862, -2147483648, %r1861, %p320;
	shr.u32 	%r1863, %r1862, %r2083;
	and.b32  	%r316, %r1863, %r171;
	ld.shared.u32 	%r1864, [%r118+23040];
	setp.eq.s32 	%p321, %r1864, 2147483647;
	selp.b32 	%r1865, -2147483648, %r1864, %p321;
	shr.u32 	%r1866, %r1865, %r2083;
	and.b32  	%r317, %r1866, %r171;
	ld.shared.u32 	%r1867, [%r118+24576];
	setp.eq.s32 	%p322, %r1867, 2147483647;
	selp.b32 	%r1868, -2147483648, %r1867, %p322;
	shr.u32 	%r1869, %r1868, %r2083;
	and.b32  	%r318, %r1869, %r171;
	@%p305 bra 	$L__BB10_262;
	ld.param.u64 	%rd443, [_ZN3cub18CUB_300001_SM_10006detail10radix_sort29DeviceRadixSortOnesweepKernelINS1_5radix10policy_hubIffyE10Policy1000ELNS0_9SortOrderE0EffyiiNS1_21identity_decomposer_tEEEvPT5_SB_PT3_PKSC_PT1_PKSG_PT2_PKSK_T4_iiT6__param_7];
	cvta.to.global.u64 	%rd250, %rd443;
	and.b32  	%r1873, %r1, 31;
	or.b32  	%r1874, %r547, %r1873;
	cvt.u64.u32 	%rd251, %r1874;
	mul.lo.s32 	%r1875, %r4, 6528;
	cvt.s64.s32 	%rd252, %r1875;
	add.s64 	%rd253, %rd251, %rd252;
	shl.b64 	%rd254, %rd253, 2;
	add.s64 	%rd255, %rd250, %rd254;
	ld.global.f32 	%f252, [%rd255];
	ld.global.f32 	%f253, [%rd255+128];
	ld.global.f32 	%f254, [%rd255+256];
	ld.global.f32 	%f255, [%rd255+384];
	ld.global.f32 	%f256, [%rd255+512];
	ld.global.f32 	%f257, [%rd255+640];
	ld.global.f32 	%f258, [%rd255+768];
	ld.global.f32 	%f259, [%rd255+896];
	ld.global.f32 	%f260, [%rd255+1024];
	ld.global.f32 	%f261, [%rd255+1152];
	ld.global.f32 	%f262, [%rd255+1280];
	ld.global.f32 	%f263, [%rd255+1408];
	ld.global.f32 	%f264, [%rd255+1536];
	ld.global.f32 	%f265, [%rd255+1664];
	ld.global.f32 	%f266, [%rd255+1792];
	ld.global.f32 	%f267, [%rd255+1920];
	ld.global.f32 	%f268, [%rd255+2048];
	bra.uni 	$L__BB10_296;
$L__BB10_262:
	ld.param.u32 	%r2044, [_ZN3cub18CUB_300001_SM_10006detail10radix_sort29DeviceRadixSortOnesweepKernelINS1_5radix10policy_hubIffyE10Policy1000ELNS0_9SortOrderE0EffyiiNS1_21identity_decomposer_tEEEvPT5_SB_PT3_PKSC_PT1_PKSG_PT2_PKSK_T4_iiT6__param_8];
	ld.param.u64 	%rd444, [_ZN3cub18CUB_300001_SM_10006detail10radix_sort29DeviceRadixSortOnesweepKernelINS1_5radix10policy_hubIffyE10Policy1000ELNS0_9SortOrderE0EffyiiNS1_21identity_decomposer_tEEEvPT5_SB_PT3_PKSC_PT1_PKSG_PT2_PKSK_T4_iiT6__param_7];
	cvta.to.global.u64 	%rd256, %rd444;
	cvt.s64.s32 	%rd257, %r328;
	add.s64 	%rd258, %rd7, %rd257;
	shl.b64 	%rd259, %rd258, 2;
	add.s64 	%rd23, %rd256, %rd259;
	cvt.u32.u64 	%r1877, %rd7;
	sub.s32 	%r319, %r2044, %r328;
	setp.ge.s32 	%p323, %r1877, %r319;
	@%p323 bra 	$L__BB10_264;
	ld.global.f32 	%f252, [%rd23];
$L__BB10_264:
	add.s32 	%r1879, %r1877, 32;
	setp.ge.s32 	%p324, %r1879, %r319;
	@%p324 bra 	$L__BB10_266;
	ld.global.f32 	%f253, [%rd23+128];
$L__BB10_266:
	add.s32 	%r1881, %r1877, 64;
	setp.ge.s32 	%p325, %r1881, %r319;
	@%p325 bra 	$L__BB10_268;
	ld.global.f32 	%f254, [%rd23+256];
$L__BB10_268:
	add.s32 	%r1883, %r1877, 96;
	setp.ge.s32 	%p326, %r1883, %r319;
	@%p326 bra 	$L__BB10_270;
	ld.global.f32 	%f255, [%rd23+384];
$L__BB10_270:
	add.s32 	%r1885, %r1877, 128;
	setp.ge.s32 	%p327, %r1885, %r319;
	@%p327 bra 	$L__BB10_272;
	ld.global.f32 	%f256, [%rd23+512];
$L__BB10_272:
	add.s32 	%r1887, %r1877, 160;
	setp.ge.s32 	%p328, %r1887, %r319;
	@%p328 bra 	$L__BB10_274;
	ld.global.f32 	%f257, [%rd23+640];
$L__BB10_274:
	add.s32 	%r1889, %r1877, 192;
	setp.ge.s32 	%p329, %r1889, %r319;
	@%p329 bra 	$L__BB10_276;
	ld.global.f32 	%f258, [%rd23+768];
$L__BB10_276:
	add.s32 	%r1891, %r1877, 224;
	setp.ge.s32 	%p330, %r1891, %r319;
	@%p330 bra 	$L__BB10_278;
	ld.param.u64 	%rd445, [_ZN3cub18CUB_300001_SM_10006detail10radix_sort29DeviceRadixSortOnesweepKernelINS1_5radix10policy_hubIffyE10Policy1000ELNS0_9SortOrderE0EffyiiNS1_21identity_decomposer_tEEEvPT5_SB_PT3_PKSC_PT1_PKSG_PT2_PKSK_T4_iiT6__param_7];
	cvta.to.global.u64 	%rd260, %rd445;
	add.s64 	%rd264, %rd260, %rd259;
	ld.global.f32 	%f259, [%rd264+896];
$L__BB10_278:
	add.s32 	%r1894, %r1877, 256;
	setp.ge.s32 	%p331, %r1894, %r319;
	@%p331 bra 	$L__BB10_280;
	ld.param.u64 	%rd446, [_ZN3cub18CUB_300001_SM_10006detail10radix_sort29DeviceRadixSortOnesweepKernelINS1_5radix10policy_hubIffyE10Policy1000ELNS0_9SortOrderE0EffyiiNS1_21identity_decomposer_tEEEvPT5_SB_PT3_PKSC_PT1_PKSG_PT2_PKSK_T4_iiT6__param_7];
	cvta.to.global.u64 	%rd265, %rd446;
	cvt.s64.s32 	%rd266, %r328;
	add.s64 	%rd267, %rd7, %rd266;
	shl.b64 	%rd268, %rd267, 2;
	add.s64 	%rd269, %rd265, %rd268;
	ld.global.f32 	%f260, [%rd269+1024];
$L__BB10_280:
	add.s32 	%r1897, %r1877, 288;
	setp.ge.s32 	%p332, %r1897, %r319;
	@%p332 bra 	$L__BB10_282;
	ld.param.u64 	%rd447, [_ZN3cub18CUB_300001_SM_10006detail10radix_sort29DeviceRadixSortOnesweepKernelINS1_5radix10policy_hubIffyE10Policy1000ELNS0_9SortOrderE0EffyiiNS1_21identity_decomposer_tEEEvPT5_SB_PT3_PKSC_PT1_PKSG_PT2_PKSK_T4_iiT6__param_7];
	cvta.to.global.u64 	%rd270, %rd447;
	cvt.s64.s32 	%rd271, %r328;
	add.s64 	%rd272, %rd7, %rd271;
	shl.b64 	%rd273, %rd272, 2;
	add.s64 	%rd274, %rd270, %rd273;
	ld.global.f32 	%f261, [%rd274+1152];
$L__BB10_282:
	add.s32 	%r1900, %r1877, 320;
	setp.ge.s32 	%p333, %r1900, %r319;
	@%p333 bra 	$L__BB10_284;
	ld.param.u64 	%rd448, [_ZN3cub18CUB_300001_SM_10006detail10radix_sort29DeviceRadixSortOnesweepKernelINS1_5radix10policy_hubIffyE10Policy1000ELNS0_9SortOrderE0EffyiiNS1_21identity_decomposer_tEEEvPT5_SB_PT3_PKSC_PT1_PKSG_PT2_PKSK_T4_iiT6__param_7];
	cvta.to.global.u64 	%rd275, %rd448;
	cvt.s64.s32 	%rd276, %r328;
	add.s64 	%rd277, %rd7, %rd276;
	shl.b64 	%rd278, %rd277, 2;
	add.s64 	%rd279, %rd275, %rd278;
	ld.global.f32 	%f262, [%rd279+1280];
$L__BB10_284:
	add.s32 	%r1903, %r1877, 352;
	setp.ge.s32 	%p334, %r1903, %r319;
	@%p334 bra 	$L__BB10_286;
	ld.param.u64 	%rd449, [_ZN3cub18CUB_300001_SM_10006detail10radix_sort29DeviceRadixSortOnesweepKernelINS1_5radix10policy_hubIffyE10Policy1000ELNS0_9SortOrderE0EffyiiNS1_21identity_decomposer_tEEEvPT5_SB_PT3_PKSC_PT1_PKSG_PT2_PKSK_T4_iiT6__param_7];
	cvta.to.global.u64 	%rd280, %rd449;
	mul.lo.s32 	%r1904, %r4, 6528;
	cvt.s64.s32 	%rd281, %r1904;
	add.s64 	%rd282, %rd7, %rd281;
	shl.b64 	%rd283, %rd282, 2;
	add.s64 	%rd284, %rd280, %rd283;
	ld.global.f32 	%f263, [%rd284+1408];
$L__BB10_286:
	add.s32 	%r1906, %r1877, 384;
	setp.ge.s32 	%p335, %r1906, %r319;
	@%p335 bra 	$L__BB10_288;
	ld.param.u64 	%rd450, [_ZN3cub18CUB_300001_SM_10006detail10radix_sort29DeviceRadixSortOnesweepKernelINS1_5radix10policy_hubIffyE10Policy1000ELNS0_9SortOrderE0EffyiiNS1_21identity_decomposer_tEEEvPT5_SB_PT3_PKSC_PT1_PKSG_PT2_PKSK_T4_iiT6__param_7];
	cvta.to.global.u64 	%rd285, %rd450;
	mul.lo.s32 	%r1907, %r4, 6528;
	cvt.s64.s32 	%rd286, %r1907;
	add.s64 	%rd287, %rd7, %rd286;
	shl.b64 	%rd288, %rd287, 2;
	add.s64 	%rd289, %rd285, %rd288;
	ld.global.f32 	%f264, [%rd289+1536];
$L__BB10_288:
	cvt.u32.u64 	%r1908, %rd7;
	add.s32 	%r1909, %r1908, 416;
	setp.ge.s32 	%p336, %r1909, %r319;
	@%p336 bra 	$L__BB10_290;
	ld.param.u64 	%rd451, [_ZN3cub18CUB_300001_SM_10006detail10radix_sort29DeviceRadixSortOnesweepKernelINS1_5radix10policy_hubIffyE10Policy1000ELNS0_9SortOrderE0EffyiiNS1_21identity_decomposer_tEEEvPT5_SB_PT3_PKSC_PT1_PKSG_PT2_PKSK_T4_iiT6__param_7];
	cvta.to.global.u64 	%rd290, %rd451;
	mul.lo.s32 	%r1910, %r4, 6528;
	cvt.s64.s32 	%rd291, %r1910;
	add.s64 	%rd292, %rd7, %rd291;
	shl.b64 	%rd293, %rd292, 2;
	add.s64 	%rd294, %rd290, %rd293;
	ld.global.f32 	%f265, [%rd294+1664];
$L__BB10_290:
	cvt.u32.u64 	%r1911, %rd7;
	add.s32 	%r1912, %r1911, 448;
	setp.ge.s32 	%p337, %r1912, %r319;
	@%p337 bra 	$L__BB10_292;
	ld.param.u64 	%rd452, [_ZN3cub18CUB_300001_SM_10006detail10radix_sort29DeviceRadixSortOnesweepKernelINS1_5radix10policy_hubIffyE10Policy1000ELNS0_9SortOrderE0EffyiiNS1_21identity_decomposer_tEEEvPT5_SB_PT3_PKSC_PT1_PKSG_PT2_PKSK_T4_iiT6__param_7];
	cvta.to.global.u64 	%rd295, %rd452;
	mul.lo.s32 	%r1913, %r4, 6528;
	cvt.s64.s32 	%rd296, %r1913;
	add.s64 	%rd297, %rd7, %rd296;
	shl.b64 	%rd298, %rd297, 2;
	add.s64 	%rd299, %rd295, %rd298;
	ld.global.f32 	%f266, [%rd299+1792];
$L__BB10_292:
	cvt.u32.u64 	%r1914, %rd7;
	add.s32 	%r1915, %r1914, 480;
	setp.ge.s32 	%p338, %r1915, %r319;
	@%p338 bra 	$L__BB10_294;
	ld.param.u64 	%rd453, [_ZN3cub18CUB_300001_SM_10006detail10radix_sort29DeviceRadixSortOnesweepKernelINS1_5radix10policy_hubIffyE10Policy1000ELNS0_9SortOrderE0EffyiiNS1_21identity_decomposer_tEEEvPT5_SB_PT3_PKSC_PT1_PKSG_PT2_PKSK_T4_iiT6__param_7];
	cvta.to.global.u64 	%rd300, %rd453;
	mul.lo.s32 	%r1916, %r4, 6528;
	cvt.s64.s32 	%rd301, %r1916;
	add.s64 	%rd302, %rd7, %rd301;
	shl.b64 	%rd303, %rd302, 2;
	add.s64 	%rd304, %rd300, %rd303;
	ld.global.f32 	%f267, [%rd304+1920];
$L__BB10_294:
	cvt.u32.u64 	%r1917, %rd7;
	add.s32 	%r1918, %r1917, 512;
	setp.ge.s32 	%p339, %r1918, %r319;
	@%p339 bra 	$L__BB10_296;
	ld.param.u64 	%rd454, [_ZN3cub18CUB_300001_SM_10006detail10radix_sort29DeviceRadixSortOnesweepKernelINS1_5radix10policy_hubIffyE10Policy1000ELNS0_9SortOrderE0EffyiiNS1_21identity_decomposer_tEEEvPT5_SB_PT3_PKSC_PT1_PKSG_PT2_PKSK_T4_iiT6__param_7];
	cvta.to.global.u64 	%rd305, %rd454;
	mov.u32 	%r1919, %tid.x;
	and.b32  	%r1920, %r1919, 992;
	mul.lo.s32 	%r1921, %r1920, 17;
	and.b32  	%r1922, %r1919, 31;
	or.b32  	%r1923, %r1921, %r1922;
	cvt.u64.u32 	%rd306, %r1923;
	mul.lo.s32 	%r1924, %r4, 6528;
	cvt.s64.s32 	%rd307, %r1924;
	add.s64 	%rd308, %rd306, %rd307;
	shl.b64 	%rd309, %rd308, 2;
	add.s64 	%rd310, %rd305, %rd309;
	ld.global.f32 	%f268, [%rd310+2048];
$L__BB10_296:
	ld.param.u32 	%r2045, [_ZN3cub18CUB_300001_SM_10006detail10radix_sort29DeviceRadixSortOnesweepKernelINS1_5radix10policy_hubIffyE10Policy1000ELNS0_9SortOrderE0EffyiiNS1_21identity_decomposer_tEEEvPT5_SB_PT3_PKSC_PT1_PKSG_PT2_PKSK_T4_iiT6__param_8];
	ld.param.u64 	%rd441, [_ZN3cub18CUB_300001_SM_10006detail10radix_sort29DeviceRadixSortOnesweepKernelINS1_5radix10policy_hubIffyE10Policy1000ELNS0_9SortOrderE0EffyiiNS1_21identity_decomposer_tEEEvPT5_SB_PT3_PKSC_PT1_PKSG_PT2_PKSK_T4_iiT6__param_6];
	cvta.to.global.u64 	%rd24, %rd441;
	mov.u32 	%r320, %tid.x;
	shl.b32 	%r1925, %r320, 2;
	mov.u32 	%r1926, _ZZN3cub18CUB_300001_SM_10006detail10radix_sort29DeviceRadixSortOnesweepKernelINS1_5radix10policy_hubIffyE10Policy1000ELNS0_9SortOrderE0EffyiiNS1_21identity_decomposer_tEEEvPT5_SB_PT3_PKSC_PT1_PKSG_PT2_PKSK_T4_iiT6_E1s;
	add.s32 	%r321, %r1926, %r1925;
	cvt.u64.u32 	%rd25, %r320;
	mad.lo.s32 	%r1927, %r4, 6528, 6528;
	setp.gt.s32 	%p340, %r1927, %r2045;
	bar.sync 	0;
	st.shared.f32 	[%r273+-4], %f252;
	st.shared.f32 	[%r274+-4], %f253;
	st.shared.f32 	[%r275+-4], %f254;
	st.shared.f32 	[%r276+-4], %f255;
	st.shared.f32 	[%r277+-4], %f256;
	st.shared.f32 	[%r278+-4], %f257;
	st.shared.f32 	[%r279+-4], %f258;
	st.shared.f32 	[%r280+-4], %f259;
	st.shared.f32 	[%r281+-4], %f260;
	st.shared.f32 	[%r282+-4], %f261;
	st.shared.f32 	[%r283+-4], %f262;
	st.shared.f32 	[%r284+-4], %f263;
	st.shared.f32 	[%r285+-4], %f264;
	st.shared.f32 	[%r286+-4], %f265;
	st.shared.f32 	[%r287+-4], %f266;
	st.shared.f32 	[%r288+-4], %f267;
	st.shared.f32 	[%r289+-4], %f268;
	bar.sync 	0;
	@%p340 bra 	$L__BB10_298;
	ld.shared.f32 	%f169, [%r321];
	shl.b32 	%r1928, %r302, 3;
	add.s32 	%r1930, %r1926, 26112;
	add.s32 	%r1931, %r1930, %r1928;
	ld.shared.u64 	%rd311, [%r1931];
	add.s64 	%rd312, %rd311, %rd25;
	shl.b64 	%rd313, %rd312, 2;
	add.s64 	%rd314, %rd24, %rd313;
	st.global.f32 	[%rd314], %f169;
	bar.warp.sync 	-1;
	ld.shared.f32 	%f170, [%r321+1536];
	shl.b32 	%r1932, %r303, 3;
	add.s32 	%r1933, %r1930, %r1932;
	ld.shared.u64 	%rd315, [%r1933];
	add.s64 	%rd316, %rd315, %rd25;
	shl.b64 	%rd317, %rd316, 2;
	add.s64 	%rd318, %rd24, %rd317;
	st.global.f32 	[%rd318+1536], %f170;
	bar.warp.sync 	-1;
	ld.shared.f32 	%f171, [%r321+3072];
	shl.b32 	%r1934, %r304, 3;
	add.s32 	%r1935, %r1930, %r1934;
	ld.shared.u64 	%rd319, [%r1935];
	add.s64 	%rd320, %rd319, %rd25;
	shl.b64 	%rd321, %rd320, 2;
	add.s64 	%rd322, %rd24, %rd321;
	st.global.f32 	[%rd322+3072], %f171;
	bar.warp.sync 	-1;
	ld.shared.f32 	%f172, [%r321+4608];
	shl.b32 	%r1936, %r305, 3;
	add.s32 	%r1937, %r1930, %r1936;
	ld.shared.u64 	%rd323, [%r1937];
	add.s64 	%rd324, %rd323, %rd25;
	shl.b64 	%rd325, %rd324, 2;
	add.s64 	%rd326, %rd24, %rd325;
	st.global.f32 	[%rd326+4608], %f172;
	bar.warp.sync 	-1;
	ld.shared.f32 	%f173, [%r321+6144];
	shl.b32 	%r1938, %r306, 3;
	add.s32 	%r1939, %r1930, %r1938;
	ld.shared.u64 	%rd327, [%r1939];
	add.s64 	%rd328, %rd327, %rd25;
	shl.b64 	%rd329, %rd328, 2;
	add.s64 	%rd330, %rd24, %rd329;
	st.global.f32 	[%rd330+6144], %f173;
	bar.warp.sync 	-1;
	ld.shared.f32 	%f174, [%r321+7680];
	shl.b32 	%r1940, %r307, 3;
	add.s32 	%r1941, %r1930, %r1940;
	ld.shared.u64 	%rd331, [%r1941];
	add.s64 	%rd332, %rd331, %rd25;
	shl.b64 	%rd333, %rd332, 2;
	add.s64 	%rd334, %rd24, %rd333;
	st.global.f32 	[%rd334+7680], %f174;
	bar.warp.sync 	-1;
	ld.shared.f32 	%f175, [%r321+9216];
	shl.b32 	%r1942, %r308, 3;
	add.s32 	%r1943, %r1930, %r1942;
	ld.shared.u64 	%rd335, [%r1943];
	add.s64 	%rd336, %rd335, %rd25;
	shl.b64 	%rd337, %rd336, 2;
	add.s64 	%rd338, %rd24, %rd337;
	st.global.f32 	[%rd338+9216], %f175;
	bar.warp.sync 	-1;
	ld.shared.f32 	%f176, [%r321+10752];
	shl.b32 	%r1944, %r309, 3;
	add.s32 	%r1945, %r1930, %r1944;
	ld.shared.u64 	%rd339, [%r1945];
	add.s64 	%rd340, %rd339, %rd25;
	shl.b64 	%rd341, %rd340, 2;
	add.s64 	%rd342, %rd24, %rd341;
	st.global.f32 	[%rd342+10752], %f176;
	bar.warp.sync 	-1;
	ld.shared.f32 	%f177, [%r321+12288];
	shl.b32 	%r1946, %r310, 3;
	add.s32 	%r1947, %r1930, %r1946;
	ld.shared.u64 	%rd343, [%r1947];
	add.s64 	%rd344, %rd343, %rd25;
	shl.b64 	%rd345, %rd344, 2;
	add.s64 	%rd346, %rd24, %rd345;
	st.global.f32 	[%rd346+12288], %f177;
	bar.warp.sync 	-1;
	ld.shared.f32 	%f178, [%r321+13824];
	shl.b32 	%r1948, %r311, 3;
	add.s32 	%r1949, %r1930, %r1948;
	ld.shared.u64 	%rd347, [%r1949];
	add.s64 	%rd348, %rd347, %rd25;
	shl.b64 	%rd349, %rd348, 2;
	add.s64 	%rd350, %rd24, %rd349;
	st.global.f32 	[%rd350+13824], %f178;
	bar.warp.sync 	-1;
	ld.shared.f32 	%f179, [%r321+15360];
	shl.b32 	%r1950, %r312, 3;
	add.s32 	%r1951, %r1930, %r1950;
	ld.shared.u64 	%rd351, [%r1951];
	add.s64 	%rd352, %rd351, %rd25;
	shl.b64 	%rd353, %rd352, 2;
	add.s64 	%rd354, %rd24, %rd353;
	st.global.f32 	[%rd354+15360], %f179;
	bar.warp.sync 	-1;
	ld.shared.f32 	%f180, [%r321+16896];
	shl.b32 	%r1952, %r313, 3;
	add.s32 	%r1953, %r1930, %r1952;
	ld.shared.u64 	%rd355, [%r1953];
	add.s64 	%rd356, %rd355, %rd25;
	shl.b64 	%rd357, %rd356, 2;
	add.s64 	%rd358, %rd24, %rd357;
	st.global.f32 	[%rd358+16896], %f180;
	bar.warp.sync 	-1;
	ld.shared.f32 	%f181, [%r321+18432];
	shl.b32 	%r1954, %r314, 3;
	add.s32 	%r1955, %r1930, %r1954;
	ld.shared.u64 	%rd359, [%r1955];
	add.s64 	%rd360, %rd359, %rd25;
	shl.b64 	%rd361, %rd360, 2;
	add.s64 	%rd362, %rd24, %rd361;
	st.global.f32 	[%rd362+18432], %f181;
	bar.warp.sync 	-1;
	ld.shared.f32 	%f182, [%r321+19968];
	shl.b32 	%r1956, %r315, 3;
	add.s32 	%r1957, %r1930, %r1956;
	ld.shared.u64 	%rd363, [%r1957];
	add.s64 	%rd364, %rd363, %rd25;
	shl.b64 	%rd365, %rd364, 2;
	add.s64 	%rd366, %rd24, %rd365;
	st.global.f32 	[%rd366+19968], %f182;
	bar.warp.sync 	-1;
	ld.shared.f32 	%f183, [%r321+21504];
	shl.b32 	%r1958, %r316, 3;
	add.s32 	%r1959, %r1930, %r1958;
	ld.shared.u64 	%rd367, [%r1959];
	add.s64 	%rd368, %rd367, %rd25;
	shl.b64 	%rd369, %rd368, 2;
	add.s64 	%rd370, %rd24, %rd369;
	st.global.f32 	[%rd370+21504], %f183;
	bar.warp.sync 	-1;
	ld.shared.f32 	%f184, [%r321+23040];
	shl.b32 	%r1960, %r317, 3;
	add.s32 	%r1961, %r1930, %r1960;
	ld.shared.u64 	%rd371, [%r1961];
	add.s64 	%rd372, %rd371, %rd25;
	shl.b64 	%rd373, %rd372, 2;
	add.s64 	%rd374, %rd24, %rd373;
	st.global.f32 	[%rd374+23040], %f184;
	bar.warp.sync 	-1;
	ld.shared.f32 	%f185, [%r321+24576];
	shl.b32 	%r1962, %r318, 3;
	add.s32 	%r1963, %r1930, %r1962;
	ld.shared.u64 	%rd375, [%r1963];
	add.s64 	%rd376, %rd375, %rd25;
	shl.b64 	%rd377, %rd376, 2;
	add.s64 	%rd378, %rd24, %rd377;
	st.global.f32 	[%rd378+24576], %f185;
	bar.warp.sync 	-1;
	bra.uni 	$L__BB10_333;
$L__BB10_298:
	ld.param.u32 	%r2046, [_ZN3cub18CUB_300001_SM_10006detail10radix_sort29DeviceRadixSortOnesweepKernelINS1_5radix10policy_hubIffyE10Policy1000ELNS0_9SortOrderE0EffyiiNS1_21identity_decomposer_tEEEvPT5_SB_PT3_PKSC_PT1_PKSG_PT2_PKSK_T4_iiT6__param_8];
	mad.lo.s32 	%r322, %r4, -6528, %r2046;
	shl.b32 	%r1964, %r302, 3;
	add.s32 	%r1966, %r1926, %r1964;
	ld.shared.u64 	%rd26, [%r1966+26112];
	setp.ge.s32 	%p341, %r320, %r322;
	@%p341 bra 	$L__BB10_300;
	ld.shared.f32 	%f186, [%r321];
	add.s64 	%rd379, %rd26, %rd25;
	shl.b64 	%rd380, %rd379, 2;
	add.s64 	%rd381, %rd24, %rd380;
	st.global.f32 	[%rd381], %f186;
$L__BB10_300:
	bar.warp.sync 	-1;
	shl.b32 	%r1967, %r303, 3;
	add.s32 	%r1969, %r1926, %r1967;
	ld.shared.u64 	%rd27, [%r1969+26112];
	add.s32 	%r1970, %r320, 384;
	setp.ge.s32 	%p342, %r1970, %r322;
	@%p342 bra 	$L__BB10_302;
	ld.shared.f32 	%f187, [%r321+1536];
	add.s64 	%rd382, %rd27, %rd25;
	shl.b64 	%rd383, %rd382, 2;
	add.s64 	%rd384, %rd24, %rd383;
	st.global.f32 	[%rd384+1536], %f187;
$L__BB10_302:
	bar.warp.sync 	-1;
	shl.b32 	%r1971, %r304, 3;
	add.s32 	%r1973, %r1926, %r1971;
	ld.shared.u64 	%rd28, [%r1973+26112];
	add.s32 	%r1974, %r320, 768;
	setp.ge.s32 	%p343, %r1974, %r322;
	@%p343 bra 	$L__BB10_304;
	ld.shared.f32 	%f188, [%r321+3072];
	add.s64 	%rd385, %rd28, %rd25;
	shl.b64 	%rd386, %rd385, 2;
	add.s64 	%rd387, %rd24, %rd386;
	st.global.f32 	[%rd387+3072], %f188;
$L__BB10_304:
	bar.warp.sync 	-1;
	shl.b32 	%r1975, %r305, 3;
	add.s32 	%r1977, %r1926, %r1975;
	ld.shared.u64 	%rd29, [%r1977+26112];
	add.s32 	%r1978, %r320, 1152;
	setp.ge.s32 	%p344, %r1978, %r322;
	@%p344 bra 	$L__BB10_306;
	ld.shared.f32 	%f189, [%r321+4608];
	add.s64 	%rd388, %rd29, %rd25;
	shl.b64 	%rd389, %rd388, 2;
	add.s64 	%rd390, %rd24, %rd389;
	st.global.f32 	[%rd390+4608], %f189;
$L__BB10_306:
	bar.warp.sync 	-1;
	shl.b32 	%r1979, %r306, 3;
	add.s32 	%r1981, %r1926, %r1979;
	ld.shared.u64 	%rd30, [%r1981+26112];
	add.s32 	%r1982, %r320, 1536;
	setp.ge.s32 	%p345, %r1982, %r322;
	@%p345 bra 	$L__BB10_308;
	ld.shared.f32 	%f190, [%r321+6144];
	add.s64 	%rd391, %rd30, %rd25;
	shl.b64 	%rd392, %rd391, 2;
	add.s64 	%rd393, %rd24, %rd392;
	st.global.f32 	[%rd393+6144], %f190;
$L__BB10_308:
	bar.warp.sync 	-1;
	shl.b32 	%r1983, %r307, 3;
	add.s32 	%r1985, %r1926, %r1983;
	ld.shared.u64 	%rd31, [%r1985+26112];
	add.s32 	%r1986, %r320, 1920;
	setp.ge.s32 	%p346, %r1986, %r322;
	@%p346 bra 	$L__BB10_310;
	ld.shared.f32 	%f191, [%r321+7680];
	add.s64 	%rd394, %rd31, %rd25;
	shl.b64 	%rd395, %rd394, 2;
	add.s64 	%rd396, %rd24, %rd395;
	st.global.f32 	[%rd396+7680], %f191;
$L__BB10_310:
	bar.warp.sync 	-1;
	shl.b32 	%r1987, %r308, 3;
	add.s32 	%r1989, %r1926, %r1987;
	ld.shared.u64 	%rd32, [%r1989+26112];
	add.s32 	%r1990, %r320, 2304;
	setp.ge.s32 	%p347, %r1990, %r322;
	@%p347 bra 	$L__BB10_312;
	ld.shared.f32 	%f192, [%r321+9216];
	add.s64 	%rd397, %rd32, %rd25;
	shl.b64 	%rd398, %rd397, 2;
	add.s64 	%rd399, %rd24, %rd398;
	st.global.f32 	[%rd399+9216], %f192;
$L__BB10_312:
	bar.warp.sync 	-1;
	shl.b32 	%r1991, %r309, 3;
	add.s32 	%r1993, %r1926, %r1991;
	ld.shared.u64 	%rd33, [%r1993+26112];
	add.s32 	%r1994, %r320, 2688;
	setp.ge.s32 	%p348, %r1994, %r322;
	@%p348 bra 	$L__BB10_314;
	ld.shared.f32 	%f193, [%r321+10752];
	add.s64 	%rd400, %rd33, %rd25;
	shl.b64 	%rd401, %rd400, 2;
	add.s64 	%rd402, %rd24, %rd401;
	st.global.f32 	[%rd402+10752], %f193;
$L__BB10_314:
	bar.warp.sync 	-1;
	shl.b32 	%r1995, %r310, 3;
	add.s32 	%r1997, %r1926, %r1995;
	ld.shared.u64 	%rd34, [%r1997+26112];
	or.b32  	%r1998, %r320, 3072;
	setp.ge.s32 	%p349, %r1998, %r322;
	@%p349 bra 	$L__BB10_316;
	ld.shared.f32 	%f194, [%r321+12288];
	add.s64 	%rd403, %rd34, %rd25;
	shl.b64 	%rd404, %rd403, 2;
	add.s64 	%rd405, %rd24, %rd404;
	st.global.f32 	[%rd405+12288], %f194;
$L__BB10_316:
	bar.warp.sync 	-1;
	shl.b32 	%r1999, %r311, 3;
	add.s32 	%r2001, %r1926, %r1999;
	ld.shared.u64 	%rd35, [%r2001+26112];
	add.s32 	%r2002, %r320, 3456;
	setp.ge.s32 	%p350, %r2002, %r322;
	@%p350 bra 	$L__BB10_318;
	ld.shared.f32 	%f195, [%r321+13824];
	add.s64 	%rd406, %rd35, %rd25;
	shl.b64 	%rd407, %rd406, 2;
	add.s64 	%rd408, %rd24, %rd407;
	st.global.f32 	[%rd408+13824], %f195;
$L__BB10_318:
	bar.warp.sync 	-1;
	shl.b32 	%r2003, %r312, 3;
	add.s32 	%r2005, %r1926, %r2003;
	ld.shared.u64 	%rd36, [%r2005+26112];
	add.s32 	%r2006, %r320, 3840;
	setp.ge.s32 	%p351, %r2006, %r322;
	@%p351 bra 	$L__BB10_320;
	ld.shared.f32 	%f196, [%r321+15360];
	add.s64 	%rd409, %rd36, %rd25;
	shl.b64 	%rd410, %rd409, 2;
	add.s64 	%rd411, %rd24, %rd410;
	st.global.f32 	[%rd411+15360], %f196;
$L__BB10_320:
	bar.warp.sync 	-1;
	shl.b32 	%r2007, %r313, 3;
	add.s32 	%r2009, %r1926, %r2007;
	ld.shared.u64 	%rd37, [%r2009+26112];
	add.s32 	%r2010, %r320, 4224;
	setp.ge.s32 	%p352, %r2010, %r322;
	@%p352 bra 	$L__BB10_322;
	ld.shared.f32 	%f197, [%r321+16896];
	add.s64 	%rd412, %rd37, %rd25;
	shl.b64 	%rd413, %rd412, 2;
	add.s64 	%rd414, %rd24, %rd413;
	st.global.f32 	[%rd414+16896], %f197;
$L__BB10_322:
	bar.warp.sync 	-1;
	shl.b32 	%r2011, %r314, 3;
	add.s32 	%r2013, %r1926, %r2011;
	ld.shared.u64 	%rd38, [%r2013+26112];
	add.s32 	%r2014, %r320, 4608;
	setp.ge.s32 	%p353, %r2014, %r322;
	@%p353 bra 	$L__BB10_324;
	ld.shared.f32 	%f198, [%r321+18432];
	add.s64 	%rd415, %rd38, %rd25;
	shl.b64 	%rd416, %rd415, 2;
	add.s64 	%rd417, %rd24, %rd416;
	st.global.f32 	[%rd417+18432], %f198;
$L__BB10_324:
	bar.warp.sync 	-1;
	shl.b32 	%r2015, %r315, 3;
	add.s32 	%r2017, %r1926, %r2015;
	ld.shared.u64 	%rd39, [%r2017+26112];
	add.s32 	%r2018, %r320, 4992;
	setp.ge.s32 	%p354, %r2018, %r322;
	@%p354 bra 	$L__BB10_326;
	ld.shared.f32 	%f199, [%r321+19968];
	add.s64 	%rd418, %rd39, %rd25;
	shl.b64 	%rd419, %rd418, 2;
	add.s64 	%rd420, %rd24, %rd419;
	st.global.f32 	[%rd420+19968], %f199;
$L__BB10_326:
	bar.warp.sync 	-1;
	shl.b32 	%r2019, %r316, 3;
	add.s32 	%r2021, %r1926, %r2019;
	ld.shared.u64 	%rd40, [%r2021+26112];
	add.s32 	%r2022, %r320, 5376;
	setp.ge.s32 	%p355, %r2022, %r322;
	@%p355 bra 	$L__BB10_328;
	ld.shared.f32 	%f200, [%r321+21504];
	add.s64 	%rd421, %rd40, %rd25;
	shl.b64 	%rd422, %rd421, 2;
	add.s64 	%rd423, %rd24, %rd422;
	st.global.f32 	[%rd423+21504], %f200;
$L__BB10_328:
	bar.warp.sync 	-1;
	shl.b32 	%r2023, %r317, 3;
	add.s32 	%r2025, %r1926, %r2023;
	ld.shared.u64 	%rd41, [%r2025+26112];
	add.s32 	%r2026, %r320, 5760;
	setp.ge.s32 	%p356, %r2026, %r322;
	@%p356 bra 	$L__BB10_330;
	ld.shared.f32 	%f201, [%r321+23040];
	add.s64 	%rd424, %rd41, %rd25;
	shl.b64 	%rd425, %rd424, 2;
	add.s64 	%rd426, %rd24, %rd425;
	st.global.f32 	[%rd426+23040], %f201;
$L__BB10_330:
	bar.warp.sync 	-1;
	shl.b32 	%r2027, %r318, 3;
	add.s32 	%r2029, %r1926, %r2027;
	ld.shared.u64 	%rd427, [%r2029+26112];
	add.s64 	%rd42, %rd427, %rd25;
	or.b32  	%r2030, %r320, 6144;
	setp.ge.s32 	%p357, %r2030, %r322;
	@%p357 bra 	$L__BB10_332;
	ld.shared.f32 	%f202, [%r321+24576];
	shl.b64 	%rd428, %rd42, 2;
	add.s64 	%rd429, %rd24, %rd428;
	st.global.f32 	[%rd429+24576], %f202;
$L__BB10_332:
	bar.warp.sync 	-1;
$L__BB10_333:
	ret;

}


// ===== COMPILED SASS (sm_100) =====

	.target	sm_100

	.elftype	@"ET_EXEC"


//--------------------- .note.nv.tkinfo           --------------------------
	.section	.note.nv.tkinfo,"",@"SHT_NOTE"
	.sectionflags	@"SHF_NOTE_NV_TKINFO"
	.tkinfo
        /*0018*/ 	.word	0x00000002
        /*0030*/ 	.string	""
        /*0030*/ 	.string	"ptxas"
        /*0030*/ 	.string	"Cuda compilation tools, release 13.0, V13.0.88"
        /*0030*/ 	.string	"Build cuda_13.0.r13.0/compiler.36424714_0"
        /*0030*/ 	.string	"-arch sm_100 -m 64 "



//--------------------- .note.nv.cuinfo           --------------------------
	.section	.note.nv.cuinfo,"",@"SHT_NOTE"
	.sectionflags	@"SHF_NOTE_NV_CUINFO"
        /*0018*/ 	.short	0x0002
        /*001a*/ 	.short	0x0064
        /*001c*/ 	.short	0x0082
	.zero		2


//--------------------- .nv.info                  --------------------------
	.section	.nv.info,"",@"SHT_CUDA_INFO"
	.align	4


	//----- nvinfo : EIATTR_REGCOUNT
	.align		4
        /*0000*/ 	.byte	0x04, 0x2f
        /*0002*/ 	.short	(.L_46 - .L_45)
	.align		4
.L_45:
        /*0004*/ 	.word	index@(_Z16computeDistancesPfS_S_)
        /*0008*/ 	.word	0x00000020


	//----- nvinfo : EIATTR_FRAME_SIZE
	.align		4
.L_46:
        /*000c*/ 	.byte	0x04, 0x11
        /*000e*/ 	.short	(.L_48 - .L_47)
	.align		4
.L_47:
        /*0010*/ 	.word	index@($__internal_1_$__cuda_sm20_sqrt_rn_f32_slowpath)
        /*0014*/ 	.word	0x00000000


	//----- nvinfo : EIATTR_FRAME_SIZE
	.align		4
.L_48:
        /*0018*/ 	.byte	0x04, 0x11
        /*001a*/ 	.short	(.L_50 - .L_49)
	.align		4
.L_49:
        /*001c*/ 	.word	index@($__internal_0_$__cuda_sm20_div_u16)
        /*0020*/ 	.word	0x00000000


	//----- nvinfo : EIATTR_FRAME_SIZE
	.align		4
.L_50:
        /*0024*/ 	.byte	0x04, 0x11
        /*0026*/ 	.short	(.L_52 - .L_51)
	.align		4
.L_51:
        /*0028*/ 	.word	index@(_Z16computeDistancesPfS_S_)
        /*002c*/ 	.word	0x00000000


	//----- nvinfo : EIATTR_REGCOUNT
	.align		4
.L_52:
        /*0030*/ 	.byte	0x04, 0x2f
        /*0032*/ 	.short	(.L_54 - .L_53)
	.align		4
.L_53:
        /*0034*/ 	.word	index@(_Z6setIdsPj)
        /*0038*/ 	.word	0x00000008


	//----- nvinfo : EIATTR_FRAME_SIZE
	.align		4
.L_54:
        /*003c*/ 	.byte	0x04, 0x11
        /*003e*/ 	.short	(.L_56 - .L_55)
	.align		4
.L_55:
        /*0040*/ 	.word	index@(_Z6setIdsPj)
        /*0044*/ 	.word	0x00000000


	//----- nvinfo : EIATTR_REGCOUNT
	.align		4
.L_56:
        /*0048*/ 	.byte	0x04, 0x2f
        /*004a*/ 	.short	(.L_58 - .L_57)
	.align		4
.L_57:
        /*004c*/ 	.word	index@(_ZN3cub18CUB_300001_SM_10006detail11EmptyKernelIvEEvv)
        /*0050*/ 	.word	0x00000004


	//----- nvinfo : EIATTR_FRAME_SIZE
	.align		4
.L_58:
        /*0054*/ 	.byte	0x04, 0x11
        /*0056*/ 	.short	(.L_60 - .L_59)
	.align		4
.L_59:
        /*0058*/ 	.word	index@(_ZN3cub18CUB_300001_SM_10006detail11EmptyKernelIvEEvv)
        /*005c*/ 	.word	0x00000000


	//----- nvinfo : EIATTR_REGCOUNT
	.align		4
.L_60:
        /*0060*/ 	.byte	0x04, 0x2f
        /*0062*/ 	.short	(.L_62 - .L_61)
	.align		4
.L_61:
        /*0064*/ 	.word	index@(_ZN3cub18CUB_300001_SM_10006detail10radix_sort31DeviceRadixSortSingleTileKernelINS1_5radix10policy_hubIfjyE10Policy1000ELNS0_9SortOrderE0EfjyNS1_21identity_decomposer_tEEEvPKT1_PSA_PKT2_PSE_T3_iiT4_)
        /*0068*/ 	.word	0x00000097


	//----- nvinfo : EIATTR_FRAME_SIZE
	.align		4
.L_62:
        /*006c*/ 	.byte	0x04, 0x11
        /*006e*/ 	.short	(.L_64 - .L_63)
	.align		4
.L_63:
        /*0070*/ 	.word	index@(_ZN3cub18CUB_300001_SM_10006detail10radix_sort31DeviceRadixSortSingleTileKernelINS1_5radix10policy_hubIfjyE10Policy1000ELNS0_9SortOrderE0EfjyNS1_21identity_decomposer_tEEEvPKT1_PSA_PKT2_PSE_T3_iiT4_)
        /*0074*/ 	.word	0x00000000


	//----- nvinfo : EIATTR_REGCOUNT
	.align		4
.L_64:
        /*0078*/ 	.byte	0x04, 0x2f
        /*007a*/ 	.short	(.L_66 - .L_65)
	.align		4
.L_65:
        /*007c*/ 	.word	index@(_ZN3cub18CUB_300001_SM_10006detail10radix_sort30DeviceRadixSortHistogramKernelINS1_5radix10policy_hubIfjyE10Policy1000ELNS0_9SortOrderE0EfyNS1_21identity_decomposer_tEEEvPT2_PKT1_SA_iiT3_)
        /*0080*/ 	.word	0x00000020


	//----- nvinfo : EIATTR_FRAME_SIZE
	.align		4
.L_66:
        /*0084*/ 	.byte	0x04, 0x11
        /*0086*/ 	.short	(.L_68 - .L_67)
	.align		4
.L_67:
        /*0088*/ 	.word	index@(_ZN3cub18CUB_300001_SM_10006detail10radix_sort30DeviceRadixSortHistogramKernelINS1_5radix10policy_hubIfjyE10Policy1000ELNS0_9SortOrderE0EfyNS1_21identity_decomposer_tEEEvPT2_PKT1_SA_iiT3_)
        /*008c*/ 	.word	0x00000000


	//----- nvinfo : EIATTR_REGCOUNT
	.align		4
.L_68:
        /*0090*/ 	.byte	0x04, 0x2f
        /*0092*/ 	.short	(.L_70 - .L_69)
	.align		4
.L_69:
        /*0094*/ 	.word	index@(_ZN3cub18CUB_300001_SM_10006detail10radix_sort33DeviceRadixSortExclusiveSumKernelINS1_5radix10policy_hubIfjyE10Policy1000EyEEvPT0_)
        /*0098*/ 	.word	0x00000020


	//----- nvinfo : EIATTR_FRAME_SIZE
	.align		4
.L_70:
        /*009c*/ 	.byte	0x04, 0x11
        /*009e*/ 	.short	(.L_72 - .L_71)
	.align		4
.L_71:
        /*00a0*/ 	.word	index@(_ZN3cub18CUB_300001_SM_10006detail10radix_sort33DeviceRadixSortExclusiveSumKernelINS1_5radix10policy_hubIfjyE10Policy1000EyEEvPT0_)
        /*00a4*/ 	.word	0x00000000


	//----- nvinfo : EIATTR_REGCOUNT
	.align		4
.L_72:
        /*00a8*/ 	.byte	0x04, 0x2f
        /*00aa*/ 	.short	(.L_74 - .L_73)
	.align		4
.L_73:
        /*00ac*/ 	.word	index@(_ZN3cub18CUB_300001_SM_10006detail10radix_sort29DeviceRadixSortOnesweepKernelINS1_5radix10policy_hubIfjyE10Policy1000ELNS0_9SortOrderE0EfjyiiNS1_21identity_decomposer_tEEEvPT5_SB_PT3_PKSC_PT1_PKSG_PT2_PKSK_T4_iiT6_)
        /*00b0*/ 	.word	0x0000004f


	//----- nvinfo : EIATTR_FRAME_SIZE
	.align		4
.L_74:
        /*00b4*/ 	.byte	0x04, 0x11
        /*00b6*/ 	.short	(.L_76 - .L_75)
	.align		4
.L_75:
        /*00b8*/ 	.word	index@(_ZN3cub18CUB_300001_SM_10006detail10radix_sort29DeviceRadixSortOnesweepKernelINS1_5radix10policy_hubIfjyE10Policy1000ELNS0_9SortOrderE0EfjyiiNS1_21identity_decomposer_tEEEvPT5_SB_PT3_PKSC_PT1_PKSG_PT2_PKSK_T4_iiT6_)
        /*00bc*/ 	.word	0x00000000


	//----- nvinfo : EIATTR_REGCOUNT
	.align		4
.L_76:
        /*00c0*/ 	.byte	0x04, 0x2f
        /*00c2*/ 	.short	(.L_78 - .L_77)
	.align		4
.L_77:
        /*00c4*/ 	.word	index@(_ZN3cub18CUB_300001_SM_10006detail10radix_sort31DeviceRadixSortSingleTileKernelINS1_5radix10policy_hubIffyE10Policy1000ELNS0_9SortOrderE0EffyNS1_21identity_decomposer_tEEEvPKT1_PSA_PKT2_PSE_T3_iiT4_)
        /*00c8*/ 	.word	0x00000097


	//----- nvinfo : EIATTR_FRAME_SIZE
	.align		4
.L_78:
        /*00cc*/ 	.byte	0x04, 0x11
        /*00ce*/ 	.short	(.L_80 - .L_79)
	.align		4
.L_79:
        /*00d0*/ 	.word	index@(_ZN3cub18CUB_300001_SM_10006detail10radix_sort31DeviceRadixSortSingleTileKernelINS1_5radix10policy_hubIffyE10Policy1000ELNS0_9SortOrderE0EffyNS1_21identity_decomposer_tEEEvPKT1_PSA_PKT2_PSE_T3_iiT4_)
        /*00d4*/ 	.word	0x00000000


	//----- nvinfo : EIATTR_REGCOUNT
	.align		4
.L_80:
        /*00d8*/ 	.byte	0x04, 0x2f
        /*00da*/ 	.short	(.L_82 - .L_81)
	.align		4
.L_81:
        /*00dc*/ 	.word	index@(_ZN3cub18CUB_300001_SM_10006detail10radix_sort30DeviceRadixSortHistogramKernelINS1_5radix10policy_hubIffyE10Policy1000ELNS0_9SortOrderE0EfyNS1_21identity_decomposer_tEEEvPT2_PKT1_SA_iiT3_)
        /*00e0*/ 	.word	0x00000020


	//----- nvinfo : EIATTR_FRAME_SIZE
	.align		4
.L_82:
        /*00e4*/ 	.byte	0x04, 0x11
        /*00e6*/ 	.short	(.L_84 - .L_83)
	.align		4
.L_83:
        /*00e8*/ 	.word	index@(_ZN3cub18CUB_300001_SM_10006detail10radix_sort30DeviceRadixSortHistogramKernelINS1_5radix10policy_hubIffyE10Policy1000ELNS0_9SortOrderE0EfyNS1_21identity_decomposer_tEEEvPT2_PKT1_SA_iiT3_)
        /*00ec*/ 	.word	0x00000000


	//----- nvinfo : EIATTR_REGCOUNT
	.align		4
.L_84:
        /*00f0*/ 	.byte	0x04, 0x2f
        /*00f2*/ 	.short	(.L_86 - .L_85)
	.align		4
.L_85:
        /*00f4*/ 	.word	index@(_ZN3cub18CUB_300001_SM_10006detail10radix_sort33DeviceRadixSortExclusiveSumKernelINS1_5radix10policy_hubIffyE10Policy1000EyEEvPT0_)
        /*00f8*/ 	.word	0x00000020


	//----- nvinfo : EIATTR_FRAME_SIZE
	.align		4
.L_86:
        /*00fc*/ 	.byte	0x04, 0x11
        /*00fe*/ 	.short	(.L_88 - .L_87)
	.align		4
.L_87:
        /*0100*/ 	.word	index@(_ZN3cub18CUB_300001_SM_10006detail10radix_sort33DeviceRadixSortExclusiveSumKernelINS1_5radix10policy_hubIffyE10Policy1000EyEEvPT0_)
        /*0104*/ 	.word	0x00000000


	//----- nvinfo : EIATTR_REGCOUNT
	.align		4
.L_88:
        /*0108*/ 	.byte	0x04, 0x2f
        /*010a*/ 	.short	(.L_90 - .L_89)
	.align		4
.L_89:
        /*010c*/ 	.word	index@(_ZN3cub18CUB_300001_SM_10006detail10radix_sort29DeviceRadixSortOnesweepKernelINS1_5radix10policy_hubIffyE10Policy1000ELNS0_9SortOrderE0EffyiiNS1_21identity_decomposer_tEEEvPT5_SB_PT3_PKSC_PT1_PKSG_PT2_PKSK_T4_iiT6_)
        /*0110*/ 	.word	0x0000004f


	//----- nvinfo : EIATTR_FRAME_SIZE
	.align		4
.L_90:
        /*0114*/ 	.byte	0x04, 0x11
        /*0116*/ 	.short	(.L_92 - .L_91)
	.align		4
.L_91:
        /*0118*/ 	.word	index@(_ZN3cub18CUB_300001_SM_10006detail10radix_sort29DeviceRadixSortOnesweepKernelINS1_5radix10policy_hubIffyE10Policy1000ELNS0_9SortOrderE0EffyiiNS1_21identity_decomposer_tEEEvPT5_SB_PT3_PKSC_PT1_PKSG_PT2_PKSK_T4_iiT6_)
        /*011c*/ 	.word	0x00000000


	//----- nvinfo : EIATTR_MIN_STACK_SIZE
	.align		4
.L_92:
        /*0120*/ 	.byte	0x04, 0x12
        /*0122*/ 	.short	(.L_94 - .L_93)
	.align		4
.L_93:
        /*0124*/ 	.word	index@(_ZN3cub18CUB_300001_SM_10006detail10radix_sort29DeviceRadixSortOnesweepKernelINS1_5radix10policy_hubIffyE10Policy1000ELNS0_9SortOrderE0EffyiiNS1_21identity_decomposer_tEEEvPT5_SB_PT3_PKSC_PT1_PKSG_PT2_PKSK_T4_iiT6_)
        /*0128*/ 	.word	0x00000000


	//----- nvinfo : EIATTR_MIN_STACK_SIZE
	.align		4
.L_94:
        /*012c*/ 	.byte	0x04, 0x12
        /*012e*/ 	.short	(.L_96 - .L_95)
	.align		4
.L_95:
        /*0130*/ 	.word	index@(_ZN3cub18CUB_300001_SM_10006detail10radix_sort33DeviceRadixSortExclusiveSumKernelINS1_5radix10policy_hubIffyE10Policy1000EyEEvPT0_)
        /*0134*/ 	.word	0x00000000


	//----- nvinfo : EIATTR_MIN_STACK_SIZE
	.align		4
.L_96:
        /*0138*/ 	.byte	0x04, 0x12
        /*013a*/ 	.short	(.L_98 - .L_97)
	.align		4
.L_97:
        /*013c*/ 	.word	index@(_ZN3cub18CUB_300001_SM_10006detail10radix_sort30DeviceRadixSortHistogramKernelINS1_5radix10policy_hubIffyE10Policy1000ELNS0_9SortOrderE0EfyNS1_21identity_decomposer_tEEEvPT2_PKT1_SA_iiT3_)
        /*0140*/ 	.word	0x00000000


	//----- nvinfo : EIATTR_MIN_STACK_SIZE
	.align		4
.L_98:
        /*0144*/ 	.byte	0x04, 0x12
        /*0146*/ 	.short	(.L_100 - .L_99)
	.align		4
.L_99:
        /*0148*/ 	.word	index@(_ZN3cub18CUB_300001_SM_10006detail10radix_sort31DeviceRadixSortSingleTileKernelINS1_5radix10policy_hubIffyE10Policy1000ELNS0_9SortOrderE0EffyNS1_21identity_decomposer_tEEEvPKT1_PSA_PKT2_PSE_T3_iiT4_)
        /*014c*/ 	.word	0x00000000


	//----- nvinfo : EIATTR_MIN_STACK_SIZE
	.align		4
.L_100:
        /*0150*/ 	.byte	0x04, 0x12
        /*0152*/ 	.short	(.L_102 - .L_101)
	.align		4
.L_101:
        /*0154*/ 	.word	index@(_ZN3cub18CUB_300001_SM_10006detail10radix_sort29DeviceRadixSortOnesweepKernelINS1_5radix10policy_hubIfjyE10Policy1000ELNS0_9SortOrderE0EfjyiiNS1_21identity_decomposer_tEEEvPT5_SB_PT3_PKSC_PT1_PKSG_PT2_PKSK_T4_iiT6_)
        /*0158*/ 	.word	0x00000000


	//----- nvinfo : EIATTR_MIN_STACK_SIZE
	.align		4
.L_102:
        /*015c*/ 	.byte	0x04, 0x12
        /*015e*/ 	.short	(.L_104 - .L_103)
	.align		4
.L_103:
        /*0160*/ 	.word	index@(_ZN3cub18CUB_300001_SM_10006detail10radix_sort33DeviceRadixSortExclusiveSumKernelINS1_5radix10policy_hubIfjyE10Policy1000EyEEvPT0_)
        /*0164*/ 	.word	0x00000000


	//----- nvinfo : EIATTR_MIN_STACK_SIZE
	.align		4
.L_104:
        /*0168*/ 	.byte	0x04, 0x12
        /*016a*/ 	.short	(.L_106 - .L_105)
	.align		4
.L_105:
        /*016c*/ 	.word	index@(_ZN3cub18CUB_300001_SM_10006detail10radix_sort30DeviceRadixSortHistogramKernelINS1_5radix10policy_hubIfjyE10Policy1000ELNS0_9SortOrderE0EfyNS1_21identity_decomposer_tEEEvPT2_PKT1_SA_iiT3_)
        /*0170*/ 	.word	0x00000000


	//----- nvinfo : EIATTR_MIN_STACK_SIZE
	.align		4
.L_106:
        /*0174*/ 	.byte	0x04, 0x12
        /*0176*/ 	.short	(.L_108 - .L_107)
	.align		4
.L_107:
        /*0178*/ 	.word	index@(_ZN3cub18CUB_300001_SM_10006detail10radix_sort31DeviceRadixSortSingleTileKernelINS1_5radix10policy_hubIfjyE10Policy1000ELNS0_9SortOrderE0EfjyNS1_21identity_decomposer_tEEEvPKT1_PSA_PKT2_PSE_T3_iiT4_)
        /*017c*/ 	.word	0x00000000


	//----- nvinfo : EIATTR_MIN_STACK_SIZE
	.align		4
.L_108:
        /*0180*/ 	.byte	0x04, 0x12
        /*0182*/ 	.short	(.L_110 - .L_109)
	.align		4
.L_109:
        /*0184*/ 	.word	index@(_ZN3cub18CUB_300001_SM_10006detail11EmptyKernelIvEEvv)
        /*0188*/ 	.word	0x00000000


	//----- nvinfo : EIATTR_MIN_STACK_SIZE
	.align		4
.L_110:
        /*018c*/ 	.byte	0x04, 0x12
        /*018e*/ 	.short	(.L_112 - .L_111)
	.align		4
.L_111:
        /*0190*/ 	.word	index@(_Z6setIdsPj)
        /*0194*/ 	.word	0x00000000


	//----- nvinfo : EIATTR_MIN_STACK_SIZE
	.align		4
.L_112:
        /*0198*/ 	.byte	0x04, 0x12
        /*019a*/ 	.short	(.L_114 - .L_113)
	.align		4
.L_113:
        /*019c*/ 	.word	index@(_Z16computeDistancesPfS_S_)
        /*01a0*/ 	.word	0x00000000
.L_114:


//--------------------- .nv.compat                --------------------------
	.section	.nv.compat,"",@"SHT_CUDA_COMPAT_INFO"
	.align	4
        /*0000*/ 	.byte	0x02, 0x09, 0x00, 0x00, 0x02, 0x02, 0x01, 0x00, 0x02, 0x05, 0x05, 0x00, 0x03, 0x07, 0x01, 0x01
        /*0010*/ 	.byte	0x02, 0x03, 0x00, 0x00, 0x02, 0x06, 0x01, 0x00, 0x04, 0x0b, 0x08, 0x00, 0x01, 0x00, 0x00, 0x00
        /*0020*/ 	.byte	0x00, 0x00, 0x00, 0x00


//--------------------- .nv.info._ZN3cub18CUB_300001_SM_10006detail10radix_sort29DeviceRadixSortOnesweepKernelINS1_5radix10policy_hubIffyE10Policy1000ELNS0_9SortOrderE0EffyiiNS1_21identity_decomposer_tEEEvPT5_SB_PT3_PKSC_PT1_PKSG_PT2_PKSK_T4_iiT6_ --------------------------
	.section	.nv.info._ZN3cub18CUB_300001_SM_10006detail10radix_sort29DeviceRadixSortOnesweepKernelINS1_5radix10policy_hubIffyE10Policy1000ELNS0_9SortOrderE0EffyiiNS1_21identity_decomposer_tEEEvPT5_SB_PT3_PKSC_PT1_PKSG_PT2_PKSK_T4_iiT6_,"",@"SHT_CUDA_INFO"
	.sectionflags	@""
	.align	4


	//----- nvinfo : EIATTR_CUDA_API_VERSION
	.align		4
        /*0000*/ 	.byte	0x04, 0x37
        /*0002*/ 	.short	(.L_116 - .L_115)
.L_115:
        /*0004*/ 	.word	0x00000082


	//----- nvinfo : EIATTR_KPARAM_INFO
	.align		4
.L_116:
        /*0008*/ 	.byte	0x04, 0x17
        /*000a*/ 	.short	(.L_118 - .L_117)
.L_117:
        /*000c*/ 	.word	0x00000000
        /*0010*/ 	.short	0x000b
        /*0012*/ 	.short	0x004c
        /*0014*/ 	.byte	0x00, 0xf0, 0x05, 0x00


	//----- nvinfo : EIATTR_KPARAM_INFO
	.align		4
.L_118:
        /*0018*/ 	.byte	0x04, 0x17
        /*001a*/ 	.short	(.L_120 - .L_119)
.L_119:
        /*001c*/ 	.word	0x00000000
        /*0020*/ 	.short	0x000a
        /*0022*/ 	.short	0x0048
        /*0024*/ 	.byte	0x00, 0xf0, 0x11, 0x00


	//----- nvinfo : EIATTR_KPARAM_INFO
	.align		4
.L_120:
        /*0028*/ 	.byte	0x04, 0x17
        /*002a*/ 	.short	(.L_122 - .L_121)
.L_121:
        /*002c*/ 	.word	0x00000000
        /*0030*/ 	.short	0x0009
        /*0032*/ 	.short	0x0044
        /*0034*/ 	.byte	0x00, 0xf0, 0x11, 0x00


	//----- nvinfo : EIATTR_KPARAM_INFO
	.align		4
.L_122:
        /*0038*/ 	.byte	0x04, 0x17
        /*003a*/ 	.short	(.L_124 - .L_123)
.L_123:
        /*003c*/ 	.word	0x00000000
        /*0040*/ 	.short	0x0008
        /*0042*/ 	.short	0x0040
        /*0044*/ 	.byte	0x00, 0xf0, 0x11, 0x00


	//----- nvinfo : EIATTR_KPARAM_INFO
	.align		4
.L_124:
        /*0048*/ 	.byte	0x04, 0x17
        /*004a*/ 	.short	(.L_126 - .L_125)
.L_125:
        /*004c*/ 	.word	0x00000000
        /*0050*/ 	.short	0x0007
        /*0052*/ 	.short	0x0038
        /*0054*/ 	.byte	0x00, 0xf5, 0x21, 0x00


	//----- nvinfo : EIATTR_KPARAM_INFO
	.align		4
.L_126:
        /*0058*/ 	.byte	0x04, 0x17
        /*005a*/ 	.short	(.L_128 - .L_127)
.L_127:
        /*005c*/ 	.word	0x00000000
        /*0060*/ 	.short	0x0006
        /*0062*/ 	.short	0x0030
        /*0064*/ 	.byte	0x00, 0xf5, 0x21, 0x00


	//----- nvinfo : EIATTR_KPARAM_INFO
	.align		4
.L_128:
        /*0068*/ 	.byte	0x04, 0x17
        /*006a*/ 	.short	(.L_130 - .L_129)
.L_129:
        /*006c*/ 	.word	0x00000000
        /*0070*/ 	.short	0x0005
        /*0072*/ 	.short	0x0028
        /*0074*/ 	.byte	0x00, 0xf5, 0x21, 0x00


	//----- nvinfo : EIATTR_KPARAM_INFO
	.align		4
.L_130:
        /*0078*/ 	.byte	0x04, 0x17
        /*007a*/ 	.short	(.L_132 - .L_131)
.L_131:
        /*007c*/ 	.word	0x00000000
        /*0080*/ 	.short	0x0004
        /*0082*/ 	.short	0x0020
        /*0084*/ 	.byte	0x00, 0xf5, 0x21, 0x00


	//----- nvinfo : EIATTR_KPARAM_INFO
	.align		4
.L_132:
        /*0088*/ 	.byte	0x04, 0x17
        /*008a*/ 	.short	(.L_134 - .L_133)
.L_133:
        /*008c*/ 	.word	0x00000000
        /*0090*/ 	.short	0x0003
        /*0092*/ 	.short	0x0018
        /*0094*/ 	.byte	0x00, 0xf5, 0x21, 0x00


	//----- nvinfo : EIATTR_KPARAM_INFO
	.align		4
.L_134:
        /*0098*/ 	.byte	0x04, 0x17
        /*009a*/ 	.short	(.L_136 - .L_135)
.L_135:
        /*009c*/ 	.word	0x00000000
        /*00a0*/ 	.short	0x0002
        /*00a2*/ 	.short	0x0010
        /*00a4*/ 	.byte	0x00, 0xf5, 0x21, 0x00


	//----- nvinfo : EIATTR_KPARAM_INFO
	.align		4
.L_136:
        /*00a8*/ 	.byte	0x04, 0x17
        /*00aa*/ 	.short	(.L_138 - .L_137)
.L_137:
        /*00ac*/ 	.word	0x00000000
        /*00b0*/ 	.short	0x0001
        /*00b2*/ 	.short	0x0008
        /*00b4*/ 	.byte	0x00, 0xf5, 0x21, 0x00


	//----- nvinfo : EIATTR_KPARAM_INFO
	.align		4
.L_138:
        /*00b8*/ 	.byte	0x04, 0x17
        /*00ba*/ 	.short	(.L_140 - .L_139)
.L_139:
        /*00bc*/ 	.word	0x00000000
        /*00c0*/ 	.short	0x0000
        /*00c2*/ 	.short	0x0000
        /*00c4*/ 	.byte	0x00, 0xf5, 0x21, 0x00


	//----- nvinfo : EIATTR_SPARSE_MMA_MASK
	.align		4
.L_140:
        /*00c8*/ 	.byte	0x03, 0x50
        /*00ca*/ 	.short	0x0000


	//----- nvinfo : EIATTR_MAXREG_COUNT
	.align		4
        /*00cc*/ 	.byte	0x03, 0x1b
        /*00ce*/ 	.short	0x00a8


	//----- nvinfo : EIATTR_NUM_BARRIERS
	.align		4
        /*00d0*/ 	.byte	0x02, 0x4c
        /*00d2*/ 	.byte	0x01
	.zero		1


	//----- nvinfo : EIATTR_MERCURY_ISA_VERSION
	.align		4
        /*00d4*/ 	.byte	0x03, 0x5f
        /*00d6*/ 	.short	0x0101


	//----- nvinfo : EIATTR_COOP_GROUP_MASK_REGIDS
	.align		4
        /*00d8*/ 	.byte	0x04, 0x29
        /*00da*/ 	.short	(.L_142 - .L_141)


	//   ....[0]....
.L_141:
        /*00dc*/ 	.word	0xffffffff


	//   ....[1]....
        /*00e0*/ 	.word	0x05000000


	//   ....[2]....
        /*00e4*/ 	.word	0xffffffff


	//   ....[3]....
        /*00e8*/ 	.word	0xffffffff


	//   ....[4]....
        /*00ec*/ 	.word	0xffffffff


	//   ....[5]....
        /*00f0*/ 	.word	0xffffffff


	//   ....[6]....
        /*00f4*/ 	.word	0xffffffff


	//   ....[7]....
        /*00f8*/ 	.word	0xffffffff


	//   ....[8]....
        /*00fc*/ 	.word	0xffffffff


	//   ....[9]....
        /*0100*/ 	.word	0xffffffff


	//   ....[10]....
        /*0104*/ 	.word	0xffffffff


	//   ....[11]....
        /*0108*/ 	.word	0xffffffff


	//   ....[12]....
        /*010c*/ 	.word	0xffffffff


	//   ....[13]....
        /*0110*/ 	.word	0xffffffff


	//   ....[14]....
        /*0114*/ 	.word	0xffffffff


	//   ....[15]....
        /*0118*/ 	.word	0xffffffff


	//   ....[16]....
        /*011c*/ 	.word	0xffffffff


	//   ....[17]....
        /*0120*/ 	.word	0xffffffff


	//   ....[18]....
        /*0124*/ 	.word	0xffffffff


	//   ....[19]....
        /*0128*/ 	.word	0xffffffff


	//   ....[20]....
        /*012c*/ 	.word	0xffffffff


	//   ....[21]....
        /*0130*/ 	.word	0xffffffff


	//   ....[22]....
        /*0134*/ 	.word	0xffffffff


	//   ....[23]....
        /*0138*/ 	.word	0xffffffff


	//   ....[24]....
        /*013c*/ 	.word	0xffffffff


	//   ....[25]....
        /*0140*/ 	.word	0xffffffff


	//   ....[26]....
        /*0144*/ 	.word	0xffffffff


	//   ....[27]....
        /*0148*/ 	.word	0xffffffff


	//   ....[28]....
        /*014c*/ 	.word	0xffffffff


	//   ....[29]....
        /*0150*/ 	.word	0xffffffff


	//   ....[30]....
        /*0154*/ 	.word	0xffffffff


	//   ....[31]....
        /*0158*/ 	.word	0xffffffff


	//   ....[32]....
        /*015c*/ 	.word	0xffffffff


	//   ....[33]....
        /*0160*/ 	.word	0xffffffff


	//   ....[34]....
        /*0164*/ 	.word	0xffffffff


	//   ....[35]....
        /*0168*/ 	.word	0xffffffff


	//   ....[36]....
        /*016c*/ 	.word	0xffffffff


	//   ....[37]....
        /*0170*/ 	.word	0xffffffff


	//   ....[38]....
        /*0174*/ 	.word	0xffffffff


	//   ....[39]....
        /*0178*/ 	.word	0xffffffff


	//   ....[40]....
        /*017c*/ 	.word	0xffffffff


	//   ....[41]....
        /*0180*/ 	.word	0xffffffff


	//   ....[42]....
        /*0184*/ 	.word	0xffffffff


	//   ....[43]....
        /*0188*/ 	.word	0xffffffff


	//   ....[44]....
        /*018c*/ 	.word	0xffffffff


	//   ....[45]....
        /*0190*/ 	.word	0xffffffff


	//   ....[46]....
        /*0194*/ 	.word	0xffffffff


	//   ....[47]....
        /*0198*/ 	.word	0xffffffff


	//   ....[48]....
        /*019c*/ 	.word	0xffffffff


	//   ....[49]....
        /*01a0*/ 	.word	0xffffffff


	//   ....[50]....
        /*01a4*/ 	.word	0xffffffff


	//   ....[51]....
        /*01a8*/ 	.word	0xffffffff


	//   ....[52]....
        /*01ac*/ 	.word	0xffffffff


	//   ....[53]....
        /*01b0*/ 	.word	0xffffffff


	//   ....[54]....
        /*01b4*/ 	.word	0xffffffff


	//   ....[55]....
        /*01b8*/ 	.word	0xffffffff


	//   ....[56]....
        /*01bc*/ 	.word	0xffffffff


	//   ....[57]....
        /*01c0*/ 	.word	0xffffffff


	//   ....[58]....
        /*01c4*/ 	.word	0xffffffff


	//   ....[59]....
        /*01c8*/ 	.word	0xffffffff


	//   ....[60]....
        /*01cc*/ 	.word	0xffffffff


	//   ....[61]....
        /*01d0*/ 	.word	0xffffffff


	//   ....[62]....
        /*01d4*/ 	.word	0xffffffff


	//   ....[63]....
        /*01d8*/ 	.word	0xffffffff


	//   ....[64]....
        /*01dc*/ 	.word	0xffffffff


	//   ....[65]....
        /*01e0*/ 	.word	0xffffffff


	//   ....[66]....
        /*01e4*/ 	.word	0xffffffff


	//   ....[67]....
        /*01e8*/ 	.word	0xffffffff


	//   ....[68]....
        /*01ec*/ 	.word	0xffffffff


	//   ....[69]....
        /*01f0*/ 	.word	0xffffffff


	//   ....[70]....
        /*01f4*/ 	.word	0xffffffff


	//   ....[71]....
        /*01f8*/ 	.word	0xffffffff


	//   ....[72]....
        /*01fc*/ 	.word	0xffffffff


	//   ....[73]....
        /*0200*/ 	.word	0xffffffff


	//   ....[74]....
        /*0204*/ 	.word	0xffffffff


	//   ....[75]....
        /*0208*/ 	.word	0xffffffff


	//   ....[76]....
        /*020c*/ 	.word	0xffffffff


	//   ....[77]....
        /*0210*/ 	.word	0xffffffff


	//   ....[78]....
        /*0214*/ 	.word	0xffffffff


	//   ....[79]....
        /*0218*/ 	.word	0xffffffff


	//   ....[80]....
        /*021c*/ 	.word	0xffffffff


	//   ....[81]....
        /*0220*/ 	.word	0xffffffff


	//   ....[82]....
        /*0224*/ 	.word	0xffffffff


	//   ....[83]....
        /*0228*/ 	.word	0xffffffff


	//   ....[84]....
        /*022c*/ 	.word	0xffffffff


	//   ....[85]....
        /*0230*/ 	.word	0xffffffff


	//   ....[86]....
        /*0234*/ 	.word	0xffffffff


	//   ....[87]....
        /*0238*/ 	.word	0xffffffff


	//   ....[88]....
        /*023c*/ 	.word	0xffffffff


	//   ....[89]....
        /*0240*/ 	.word	0xffffffff


	//   ....[90]....
        /*0244*/ 	.word	0xffffffff


	//   ....[91]....
        /*0248*/ 	.word	0xffffffff


	//   ....[92]....
        /*024c*/ 	.word	0xffffffff


	//   ....[93]....
        /*0250*/ 	.word	0xffffffff


	//   ....[94]....
        /*0254*/ 	.word	0xffffffff


	//   ....[95]....
        /*0258*/ 	.word	0xffffffff


	//   ....[96]....
        /*025c*/ 	.word	0xffffffff


	//   ....[97]....
        /*0260*/ 	.word	0xffffffff


	//   ....[98]....
        /*0264*/ 	.word	0xffffffff


	//   ....[99]....
        /*0268*/ 	.word	0xffffffff


	//   ....[100]....
        /*026c*/ 	.word	0xffffffff


	//   ....[101]....
        /*0270*/ 	.word	0xffffffff


	//   ....[102]....
        /*0274*/ 	.word	0xffffffff


	//   ....[103]....
        /*0278*/ 	.word	0xffffffff


	//   ....[104]....
        /*027c*/ 	.word	0xffffffff


	//   ....[105]....
        /*0280*/ 	.word	0xffffffff


	//   ....[106]....
        /*0284*/ 	.word	0xffffffff


	//   ....[107]....
        /*0288*/ 	.word	0xffffffff


	//   ....[108]....
        /*028c*/ 	.word	0xffffffff


	//   ....[109]....
        /*0290*/ 	.word	0xffffffff


	//   ....[110]....
        /*0294*/ 	.word	0xffffffff


	//   ....[111]....
        /*0298*/ 	.word	0xffffffff


	//   ....[112]....
        /*029c*/ 	.word	0xffffffff


	//   ....[113]....
        /*02a0*/ 	.word	0xffffffff


	//   ....[114]....
        /*02a4*/ 	.word	0xffffffff


	//   ....[115]....
        /*02a8*/ 	.word	0xffffffff


	//   ....[116]....
        /*02ac*/ 	.word	0xffffffff


	//   ....[117]....
        /*02b0*/ 	.word	0xffffffff


	//   ....[118]....
        /*02b4*/ 	.word	0xffffffff


	//   ....[119]....
        /*02b8*/ 	.word	0xffffffff


	//   ....[120]....
        /*02bc*/ 	.word	0xffffffff


	//   ....[121]....
        /*02c0*/ 	.word	0xffffffff


	//   ....[122]....
        /*02c4*/ 	.word	0xffffffff


	//   ....[123]....
        /*02c8*/ 	.word	0xffffffff


	//   ....[124]....
        /*02cc*/ 	.word	0xffffffff


	//   ....[125]....
        /*02d0*/ 	.word	0xffffffff


	//   ....[126]....
        /*02d4*/ 	.word	0xffffffff


	//   ....[127]....
        /*02d8*/ 	.word	0xffffffff


	//   ....[128]....
        /*02dc*/ 	.word	0xffffffff


	//   ....[129]....
        /*02e0*/ 	.word	0xffffffff


	//   ....[130]....
        /*02e4*/ 	.word	0xffffffff


	//   ....[131]....
        /*02e8*/ 	.word	0xffffffff


	//   ....[132]....
        /*02ec*/ 	.word	0xffffffff


	//   ....[133]....
        /*02f0*/ 	.word	0xffffffff


	//   ....[134]....
        /*02f4*/ 	.word	0xffffffff


	//   ....[135]....
        /*02f8*/ 	.word	0xffffffff


	//   ....[136]....
        /*02fc*/ 	.word	0xffffffff


	//   ....[137]....
        /*0300*/ 	.word	0xffffffff


	//   ....[138]....
        /*0304*/ 	.word	0xffffffff


	//   ....[139]....
        /*0308*/ 	.word	0xffffffff


	//   ....[140]....
        /*030c*/ 	.word	0xffffffff


	//   ....[141]....
        /*0310*/ 	.word	0xffffffff


	//   ....[142]....
        /*0314*/ 	.word	0xffffffff


	//   ....[143]....
        /*0318*/ 	.word	0xffffffff


	//   ....[144]....
        /*031c*/ 	.word	0xffffffff


	//   ....[145]....
        /*0320*/ 	.word	0xffffffff


	//   ....[146]....
        /*0324*/ 	.word	0xffffffff


	//   ....[147]....
        /*0328*/ 	.word	0xffffffff


	//   ....[148]....
        /*032c*/ 	.word	0xffffffff


	//   ....[149]....
        /*0330*/ 	.word	0xffffffff


	//   ....[150]....
        /*0334*/ 	.word	0xffffffff


	//   ....[151]....
        /*0338*/ 	.word	0xffffffff


	//   ....[152]....
        /*033c*/ 	.word	0xffffffff


	//   ....[153]....
        /*0340*/ 	.word	0xffffffff


	//   ....[154]....
        /*0344*/ 	.word	0xffffffff


	//   ....[155]....
        /*0348*/ 	.word	0xffffffff


	//   ....[156]....
        /*034c*/ 	.word	0xffffffff


	//   ....[157]....
        /*0350*/ 	.word	0xffffffff


	//   ....[158]....
        /*0354*/ 	.word	0xffffffff


	//   ....[159]....
        /*0358*/ 	.word	0xffffffff


	//   ....[160]....
        /*035c*/ 	.word	0x0500001c


	//   ....[161]....
        /*0360*/ 	.word	0xffffffff


	//   ....[162]....
        /*0364*/ 	.word	0xffffffff


	//   ....[163]....
        /*0368*/ 	.word	0xffffffff


	//   ....[164]....
        /*036c*/ 	.word	0xffffffff


	//   ....[165]....
        /*0370*/ 	.word	0xffffffff


	//   ....[166]....
        /*0374*/ 	.word	0xffffffff


	//   ....[167]....
        /*0378*/ 	.word	0xffffffff


	//   ....[168]....
        /*037c*/ 	.word	0xffffffff


	//   ....[169]....
        /*0380*/ 	.word	0xffffffff


	//   ....[170]....
        /*0384*/ 	.word	0xffffffff


	//   ....[171]....
        /*0388*/ 	.word	0xffffffff


	//   ....[172]....
        /*038c*/ 	.word	0xffffffff


	//   ....[173]....
        /*0390*/ 	.word	0xffffffff


	//   ....[174]....
        /*0394*/ 	.word	0xffffffff


	//   ....[175]....
        /*0398*/ 	.word	0xffffffff


	//   ....[176]....
        /*039c*/ 	.word	0xffffffff


	//   ....[177]....
        /*03a0*/ 	.word	0xffffffff


	//   ....[178]....
        /*03a4*/ 	.word	0xffffffff


	//   ....[179]....
        /*03a8*/ 	.word	0xffffffff


	//   ....[180]....
        /*03ac*/ 	.word	0xffffffff


	//   ....[181]....
        /*03b0*/ 	.word	0xffffffff


	//   ....[182]....
        /*03b4*/ 	.word	0xffffffff


	//   ....[183]....
        /*03b8*/ 	.word	0xffffffff


	//   ....[184]....
        /*03bc*/ 	.word	0xffffffff


	//   ....[185]....
        /*03c0*/ 	.word	0xffffffff


	//   ....[186]....
        /*03c4*/ 	.word	0xffffffff


	//   ....[187]....
        /*03c8*/ 	.word	0xffffffff


	//   ....[188]....
        /*03cc*/ 	.word	0xffffffff


	//   ....[189]....
        /*03d0*/ 	.word	0xffffffff


	//   ....[190]....
        /*03d4*/ 	.word	0xffffffff


	//   ....[191]....
        /*03d8*/ 	.word	0xffffffff


	//   ....[192]....
        /*03dc*/ 	.word	0xffffffff


	//   ....[193]....
        /*03e0*/ 	.word	0xffffffff


	//   ....[194]....
        /*03e4*/ 	.word	0xffffffff


	//   ....[195]....
        /*03e8*/ 	.word	0xffffffff


	//   ....[196]....
        /*03ec*/ 	.word	0xffffffff


	//   ....[197]....
        /*03f0*/ 	.word	0xffffffff


	//   ....[198]....
        /*03f4*/ 	.word	0xffffffff


	//   ....[199]....
        /*03f8*/ 	.word	0xffffffff


	//   ....[200]....
        /*03fc*/ 	.word	0xffffffff


	//   ....[201]....
        /*0400*/ 	.word	0xffffffff


	//   ....[202]....
        /*0404*/ 	.word	0xffffffff


	//   ....[203]....
        /*0408*/ 	.word	0xffffffff


	//   ....[204]....
        /*040c*/ 	.word	0xffffffff


	//   ....[205]....
        /*0410*/ 	.word	0xffffffff


	//   ....[206]....
        /*0414*/ 	.word	0xffffffff


	//   ....[207]....
        /*0418*/ 	.word	0xffffffff


	//   ....[208]....
        /*041c*/ 	.word	0xffffffff


	//   ....[209]....
        /*0420*/ 	.word	0xffffffff


	//   ....[210]....
        /*0424*/ 	.word	0xffffffff


	//   ....[211]....
        /*0428*/ 	.word	0xffffffff


	//   ....[212]....
        /*042c*/ 	.word	0xffffffff


	//   ....[213]....
        /*0430*/ 	.word	0xffffffff


	//   ....[214]....
        /*0434*/ 	.word	0xffffffff


	//   ....[215]....
        /*0438*/ 	.word	0xffffffff


	//   ....[216]....
        /*043c*/ 	.word	0xffffffff


	//   ....[217]....
        /*0440*/ 	.word	0xffffffff


	//   ....[218]....
        /*0444*/ 	.word	0xffffffff


	//   ....[219]....
        /*0448*/ 	.word	0xffffffff


	//   ....[220]....
        /*044c*/ 	.word	0xffffffff


	//   ....[221]....
        /*0450*/ 	.word	0xffffffff


	//   ....[222]....
        /*0454*/ 	.word	0xffffffff


	//   ....[223]....
        /*0458*/ 	.word	0xffffffff


	//   ....[224]....
        /*045c*/ 	.word	0xffffffff


	//   ....[225]....
        /*0460*/ 	.word	0xffffffff


	//   ....[226]....
        /*0464*/ 	.word	0xffffffff


	//   ....[227]....
        /*0468*/ 	.word	0xffffffff


	//   ....[228]....
        /*046c*/ 	.word	0xffffffff


	//   ....[229]....
        /*0470*/ 	.word	0x0500003f


	//   ....[230]....
        /*0474*/ 	.word	0x0500003f


	//   ....[231]....
        /*0478*/ 	.word	0x0500003f


	//   ....[232]....
        /*047c*/ 	.word	0x0500003f


	//   ....[233]....
        /*0480*/ 	.word	0x0500003f


	//----- nvinfo : EIATTR_COOP_GROUP_INSTR_OFFSETS
	.align		4
.L_142:
        /*0484*/ 	.byte	0x04, 0x28
        /*0486*/ 	.short	(.L_144 - .L_143)


	//   ....[0]....
.L_143:
        /*0488*/ 	.word	0x00001180


	//   ....[1]....
        /*048c*/ 	.word	0x00001ca0


	//   ....[2]....
        /*0490*/ 	.word	0x00003220


	//   ....[3]....
        /*0494*/ 	.word	0x00003240


	//   ....[4]....
        /*0498*/ 	.word	0x00003260


	//   ....[5]....
        /*049c*/ 	.word	0x00003280


	//   ....[6]....
        /*04a0*/ 	.word	0x000032a0


	//   ....[7]....
        /*04a4*/ 	.word	0x00003730


	//   ....[8]....
        /*04a8*/ 	.word	0x00003740


	//   ....[9]....
        /*04ac*/ 	.word	0x00003760


	//   ....[10]....
        /*04b0*/ 	.word	0x00003780


	//   ....[11]....
        /*04b4*/ 	.word	0x000037d0


	//   ....[12]....
        /*04b8*/ 	.word	0x00003800


	//   ....[13]....
        /*04bc*/ 	.word	0x00003850


	//   ....[14]....
        /*04c0*/ 	.word	0x00003890


	//   ....[15]....
        /*04c4*/ 	.word	0x00003980


	//   ....[16]....
        /*04c8*/ 	.word	0x000039a0


	//   ....[17]....
        /*04cc*/ 	.word	0x000039b0


	//   ....[18]....
        /*04d0*/ 	.word	0x000039d0


	//   ....[19]....
        /*04d4*/ 	.word	0x00003a10


	//   ....[20]....
        /*04d8*/ 	.word	0x00003a40


	//   ....[21]....
        /*04dc*/ 	.word	0x00003a80


	//   ....[22]....
        /*04e0*/ 	.word	0x00003aa0


	//   ....[23]....
        /*04e4*/ 	.word	0x00003ac0


	//   ....[24]....
        /*04e8*/ 	.word	0x00003bc0


	//   ....[25]....
        /*04ec*/ 	.word	0x00003bf0


	//   ....[26]....
        /*04f0*/ 	.word	0x00003c00


	//   ....[27]....
        /*04f4*/ 	.word	0x00003c30


	//   ....[28]....
        /*04f8*/ 	.word	0x00003c50


	//   ....[29]....
        /*04fc*/ 	.word	0x00003ca0


	//   ....[30]....
        /*0500*/ 	.word	0x00003cc0


	//   ....[31]....
        /*0504*/ 	.word	0x00003d00


	//   ....[32]....
        /*0508*/ 	.word	0x00003d20


	//   ....[33]....
        /*050c*/ 	.word	0x00003e00


	//   ....[34]....
        /*0510*/ 	.word	0x00003e20


	//   ....[35]....
        /*0514*/ 	.word	0x00003e30


	//   ....[36]....
        /*0518*/ 	.word	0x00003e60


	//   ....[37]....
        /*051c*/ 	.word	0x00003e90


	//   ....[38]....
        /*0520*/ 	.word	0x00003ee0


	//   ....[39]....
        /*0524*/ 	.word	0x00003ef0


	//   ....[40]....
        /*0528*/ 	.word	0x00003f30


	//   ....[41]....
        /*052c*/ 	.word	0x00003f60


	//   ....[42]....
        /*0530*/ 	.word	0x00004040


	//   ....[43]....
        /*0534*/ 	.word	0x00004060


	//   ....[44]....
        /*0538*/ 	.word	0x00004070


	//   ....[45]....
        /*053c*/ 	.word	0x000040c0


	//   ....[46]....
        /*0540*/ 	.word	0x000040f0


	//   ....[47]....
        /*0544*/ 	.word	0x00004120


	//   ....[48]....
        /*0548*/ 	.word	0x00004150


	//   ....[49]....
        /*054c*/ 	.word	0x00004180


	//   ....[50]....
        /*0550*/ 	.word	0x000041b0


	//   ....[51]....
        /*0554*/ 	.word	0x00004280


	//   ....[52]....
        /*0558*/ 	.word	0x000042b0


	//   ....[53]....
        /*055c*/ 	.word	0x000042c0


	//   ....[54]....
        /*0560*/ 	.word	0x00004310


	//   ....[55]....
        /*0564*/ 	.word	0x00004340


	//   ....[56]....
        /*0568*/ 	.word	0x00004370


	//   ....[57]....
        /*056c*/ 	.word	0x000043a0


	//   ....[58]....
        /*0570*/ 	.word	0x000043d0


	//   ....[59]....
        /*0574*/ 	.word	0x00004400


	//   ....[60]....
        /*0578*/ 	.word	0x000044e0


	//   ....[61]....
        /*057c*/ 	.word	0x000044f0


	//   ....[62]....
        /*0580*/ 	.word	0x00004540


	//   ....[63]....
        /*0584*/ 	.word	0x00004570


	//   ....[64]....
        /*0588*/ 	.word	0x000045a0


	//   ....[65]....
        /*058c*/ 	.word	0x000045d0


	//   ....[66]....
        /*0590*/ 	.word	0x00004600


	//   ....[67]....
        /*0594*/ 	.word	0x00004630


	//   ....[68]....
        /*0598*/ 	.word	0x00004660


	//   ....[69]....
        /*059c*/ 	.word	0x00004720


	//   ....[70]....
        /*05a0*/ 	.word	0x00004730


	//   ....[71]....
        /*05a4*/ 	.word	0x00004780


	//   ....[72]....
        /*05a8*/ 	.word	0x000047b0


	//   ....[73]....
        /*05ac*/ 	.word	0x000047e0


	//   ....[74]....
        /*05b0*/ 	.word	0x00004810


	//   ....[75]....
        /*05b4*/ 	.word	0x00004840


	//   ....[76]....
        /*05b8*/ 	.word	0x00004870


	//   ....[77]....
        /*05bc*/ 	.word	0x000048a0


	//   ....[78]....
        /*05c0*/ 	.word	0x00004970


	//   ....[79]....
        /*05c4*/ 	.word	0x00004980


	//   ....[80]....
        /*05c8*/ 	.word	0x000049d0


	//   ....[81]....
        /*05cc*/ 	.word	0x00004a00


	//   ....[82]....
        /*05d0*/ 	.word	0x00004a30


	//   ....[83]....
        /*05d4*/ 	.word	0x00004a60


	//   ....[84]....
        /*05d8*/ 	.word	0x00004a90


	//   ....[85]....
        /*05dc*/ 	.word	0x00004ac0


	//   ....[86]....
        /*05e0*/ 	.word	0x00004af0


	//   ....[87]....
        /*05e4*/ 	.word	0x00004bc0


	//   ....[88]....
        /*05e8*/ 	.word	0x00004bd0


	//   ....[89]....
        /*05ec*/ 	.word	0x00004c20


	//   ....[90]....
        /*05f0*/ 	.word	0x00004c50


	//   ....[91]....
        /*05f4*/ 	.word	0x00004c80


	//   ....[92]....
        /*05f8*/ 	.word	0x00004cb0


	//   ....[93]....
        /*05fc*/ 	.word	0x00004ce0


	//   ....[94]....
        /*0600*/ 	.word	0x00004d10


	//   ....[95]....
        /*0604*/ 	.word	0x00004d40


	//   ....[96]....
        /*0608*/ 	.word	0x00004e00


	//   ....[97]....
        /*060c*/ 	.word	0x00004e10


	//   ....[98]....
        /*0610*/ 	.word	0x00004e40


	//   ....[99]....
        /*0614*/ 	.word	0x00004e70


	//   ....[100]....
        /*0618*/ 	.word	0x00004ea0


	//   ....[101]....
        /*061c*/ 	.word	0x00004ed0


	//   ....[102]....
        /*0620*/ 	.word	0x00004f00


	//   ....[103]....
        /*0624*/ 	.word	0x00004f30


	//   ....[104]....
        /*0628*/ 	.word	0x00004f60


	//   ....[105]....
        /*062c*/ 	.word	0x00005040


	//   ....[106]....
        /*0630*/ 	.word	0x00005070


	//   ....[107]....
        /*0634*/ 	.word	0x00005080


	//   ....[108]....
        /*0638*/ 	.word	0x000050d0


	//   ....[109]....
        /*063c*/ 	.word	0x00005100


	//   ....[110]....
        /*0640*/ 	.word	0x00005130


	//   ....[111]....
        /*0644*/ 	.word	0x00005160


	//   ....[112]....
        /*0648*/ 	.word	0x00005190


	//   ....[113]....
        /*064c*/ 	.word	0x000051c0


	//   ....[114]....
        /*0650*/ 	.word	0x00005290


	//   ....[115]....
        /*0654*/ 	.word	0x000052b0


	//   ....[116]....
        /*0658*/ 	.word	0x000052c0


	//   ....[117]....
        /*065c*/ 	.word	0x00005310


	//   ....[118]....
        /*0660*/ 	.word	0x00005340


	//   ....[119]....
        /*0664*/ 	.word	0x00005370


	//   ....[120]....
        /*0668*/ 	.word	0x000053a0


	//   ....[121]....
        /*066c*/ 	.word	0x000053d0


	//   ....[122]....
        /*0670*/ 	.word	0x00005400


	//   ....[123]....
        /*0674*/ 	.word	0x000054e0


	//   ....[124]....
        /*0678*/ 	.word	0x00005500


	//   ....[125]....
        /*067c*/ 	.word	0x00005510


	//   ....[126]....
        /*0680*/ 	.word	0x00005540


	//   ....[127]....
        /*0684*/ 	.word	0x000055a0


	//   ....[128]....
        /*0688*/ 	.word	0x000055d0


	//   ....[129]....
        /*068c*/ 	.word	0x00005600


	//   ....[130]....
        /*0690*/ 	.word	0x00005630


	//   ....[131]....
        /*0694*/ 	.word	0x00005660


	//   ....[132]....
        /*0698*/ 	.word	0x00005730


	//   ....[133]....
        /*069c*/ 	.word	0x00005760


	//   ....[134]....
        /*06a0*/ 	.word	0x00005770


	//   ....[135]....
        /*06a4*/ 	.word	0x000057c0


	//   ....[136]....
        /*06a8*/ 	.word	0x000057f0


	//   ....[137]....
        /*06ac*/ 	.word	0x00005820


	//   ....[138]....
        /*06b0*/ 	.word	0x00005850


	//   ....[139]....
        /*06b4*/ 	.word	0x00005880


	//   ....[140]....
        /*06b8*/ 	.word	0x000058b0


	//   ....[141]....
        /*06bc*/ 	.word	0x00005980


	//   ....[142]....
        /*06c0*/ 	.word	0x000059a0


	//   ....[143]....
        /*06c4*/ 	.word	0x000059b0


	//   ....[144]....
        /*06c8*/ 	.word	0x00005a00


	//   ....[145]....
        /*06cc*/ 	.word	0x00005a30


	//   ....[146]....
        /*06d0*/ 	.word	0x00005a60


	//   ....[147]....
        /*06d4*/ 	.word	0x00005a90


	//   ....[148]....
        /*06d8*/ 	.word	0x00005ac0


	//   ....[149]....
        /*06dc*/ 	.word	0x00005af0


	//   ....[150]....
        /*06e0*/ 	.word	0x00005bc0


	//   ....[151]....
        /*06e4*/ 	.word	0x00005be0


	//   ....[152]....
        /*06e8*/ 	.word	0x00005bf0


	//   ....[153]....
        /*06ec*/ 	.word	0x00005c40


	//   ....[154]....
        /*06f0*/ 	.word	0x00005c70


	//   ....[155]....
        /*06f4*/ 	.word	0x00005ca0


	//   ....[156]....
        /*06f8*/ 	.word	0x00005cd0


	//   ....[157]....
        /*06fc*/ 	.word	0x00005d00


	//   ....[158]....
        /*0700*/ 	.word	0x00005d30


	//   ....[159]....
        /*0704*/ 	.word	0x00005df0


	//   ....[160]....
        /*0708*/ 	.word	0x000062f0


	//   ....[161]....
        /*070c*/ 	.word	0x00006650


	//   ....[162]....
        /*0710*/ 	.word	0x00006750


	//   ....[163]....
        /*0714*/ 	.word	0x00006850


	//   ....[164]....
        /*0718*/ 	.word	0x00006950


	//   ....[165]....
        /*071c*/ 	.word	0x00006a50


	//   ....[166]....
        /*0720*/ 	.word	0x00006b50


	//   ....[167]....
        /*0724*/ 	.word	0x00006c50


	//   ....[168]....
        /*0728*/ 	.word	0x00006d50


	//   ....[169]....
        /*072c*/ 	.word	0x00006e50


	//   ....[170]....
        /*0730*/ 	.word	0x00006f50


	//   ....[171]....
        /*0734*/ 	.word	0x00007050


	//   ....[172]....
        /*0738*/ 	.word	0x00007150


	//   ....[173]....
        /*073c*/ 	.word	0x00007250


	//   ....[174]....
        /*0740*/ 	.word	0x00007350


	//   ....[175]....
        /*0744*/ 	.word	0x00007450


	//   ....[176]....
        /*0748*/ 	.word	0x00007550


	//   ....[177]....
        /*074c*/ 	.word	0x00007650


	//   ....[178]....
        /*0750*/ 	.word	0x00007870


	//   ....[179]....
        /*0754*/ 	.word	0x000079f0


	//   ....[180]....
        /*0758*/ 	.word	0x00007b70


	//   ....[181]....
        /*075c*/ 	.word	0x00007cf0


	//   ....[182]....
        /*0760*/ 	.word	0x00007e70


	//   ....[183]....
        /*0764*/ 	.word	0x00007ff0


	//   ....[184]....
        /*0768*/ 	.word	0x00008170


	//   ....[185]....
        /*076c*/ 	.word	0x000082f0


	//   ....[186]....
        /*0770*/ 	.word	0x00008470


	//   ....[187]....
        /*0774*/ 	.word	0x000085f0


	//   ....[188]....
        /*0778*/ 	.word	0x00008770


	//   ....[189]....
        /*077c*/ 	.word	0x000088f0


	//   ....[190]....
        /*0780*/ 	.word	0x00008a60


	//   ....[191]....
        /*0784*/ 	.word	0x00008bc0


	//   ....[192]....
        /*0788*/ 	.word	0x00008d20


	//   ....[193]....
        /*078c*/ 	.word	0x00008e80


	//   ....[194]....
        /*0790*/ 	.word	0x00008fe0


	//   ....[195]....
        /*0794*/ 	.word	0x00009f40


	//   ....[196]....
        /*0798*/ 	.word	0x00009fc0


	//   ....[197]....
        /*079c*/ 	.word	0x0000a040


	//   ....[198]....
        /*07a0*/ 	.word	0x0000a0c0


	//   ....[199]....
        /*07a4*/ 	.word	0x0000a140


	//   ....[200]....
        /*07a8*/ 	.word	0x0000a1c0


	//   ....[201]....
        /*07ac*/ 	.word	0x0000a240


	//   ....[202]....
        /*07b0*/ 	.word	0x0000a2c0


	//   ....[203]....
        /*07b4*/ 	.word	0x0000a340


	//   ....[204]....
        /*07b8*/ 	.word	0x0000a3c0


	//   ....[205]....
        /*07bc*/ 	.word	0x0000a440


	//   ....[206]....
        /*07c0*/ 	.word	0x0000a4c0


	//   ....[207]....
        /*07c4*/ 	.word	0x0000a540


	//   ....[208]....
        /*07c8*/ 	.word	0x0000a5c0


	//   ....[209]....
        /*07cc*/ 	.word	0x0000a640


	//   ....[210]....
        /*07d0*/ 	.word	0x0000a6c0


	//   ....[211]....
        /*07d4*/ 	.word	0x0000a740


	//   ....[212]....
        /*07d8*/ 	.word	0x0000a8a0


	//   ....[213]....
        /*07dc*/ 	.word	0x0000a960


	//   ....[214]....
        /*07e0*/ 	.word	0x0000aa10


	//   ....[215]....
        /*07e4*/ 	.word	0x0000aad0


	//   ....[216]....
        /*07e8*/ 	.word	0x0000ab80


	//   ....[217]....
        /*07ec*/ 	.word	0x0000ac40


	//   ....[218]....
        /*07f0*/ 	.word	0x0000acf0


	//   ....[219]....
        /*07f4*/ 	.word	0x0000adb0


	//   ....[220]....
        /*07f8*/ 	.word	0x0000ae60


	//   ....[221]....
        /*07fc*/ 	.word	0x0000af20


	//   ....[222]....
        /*0800*/ 	.word	0x0000afd0


	//   ....[223]....
        /*0804*/ 	.word	0x0000b090


	//   ....[224]....
        /*0808*/ 	.word	0x0000b140


	//   ....[225]....
        /*080c*/ 	.word	0x0000b200


	//   ....[226]....
        /*0810*/ 	.word	0x0000b2b0


	//   ....[227]....
        /*0814*/ 	.word	0x0000b370


	//   ....[228]....
        /*0818*/ 	.word	0x0000b410


	//   ....[229]....
        /*081c*/ 	.word	0x0000b480


	//   ....[230]....
        /*0820*/ 	.word	0x0000b4f0


	//   ....[231]....
        /*0824*/ 	.word	0x0000b560


	//   ....[232]....
        /*0828*/ 	.word	0x0000b5d0


	//   ....[233]....
        /*082c*/ 	.word	0x0000b640


	//----- nvinfo : EIATTR_VRC_CTA_INIT_COUNT
	.align		4
.L_144:
        /*0830*/ 	.byte	0x02, 0x4a
	.zero		1
	.zero		1


	//----- nvinfo : EIATTR_EXIT_INSTR_OFFSETS
	.align		4
        /*0834*/ 	.byte	0x04, 0x1c
        /*0836*/ 	.short	(.L_146 - .L_145)


	//   ....[0]....
.L_145:
        /*0838*/ 	.word	0x00002cc0


	//   ....[1]....
        /*083c*/ 	.word	0x00003020


	//   ....[2]....
        /*0840*/ 	.word	0x00003040


	//   ....[3]....
        /*0844*/ 	.word	0x0000a750


	//   ....[4]....
        /*0848*/ 	.word	0x0000b420


	//----- nvinfo : EIATTR_MAX_THREADS
	.align		4
.L_146:
        /*084c*/ 	.byte	0x04, 0x05
        /*084e*/ 	.short	(.L_148 - .L_147)
.L_147:
        /*0850*/ 	.word	0x00000180
        /*0854*/ 	.word	0x00000001
        /*0858*/ 	.word	0x00000001


	//----- nvinfo : EIATTR_CRS_STACK_SIZE
	.align		4
.L_148:
        /*085c*/ 	.byte	0x04, 0x1e
        /*085e*/ 	.short	(.L_150 - .L_149)
.L_149:
        /*0860*/ 	.word	0x00000000


	//----- nvinfo : EIATTR_CBANK_PARAM_SIZE
	.align		4
.L_150:
        /*0864*/ 	.byte	0x03, 0x19
        /*0866*/ 	.short	0x004d


	//----- nvinfo : EIATTR_PARAM_CBANK
	.align		4
        /*0868*/ 	.byte	0x04, 0x0a
        /*086a*/ 	.short	(.L_152 - .L_151)
	.align		4
.L_151:
        /*086c*/ 	.word	index@(.nv.constant0._ZN3cub18CUB_300001_SM_10006detail10radix_sort29DeviceRadixSortOnesweepKernelINS1_5radix10policy_hubIffyE10Policy1000ELNS0_9SortOrderE0EffyiiNS1_21identity_decomposer_tEEEvPT5_SB_PT3_PKSC_PT1_PKSG_PT2_PKSK_T4_iiT6_)
        /*0870*/ 	.short	0x0380
        /*0872*/ 	.short	0x004d


	//----- nvinfo : EIATTR_SW_WAR
	.align		4
.L_152:
        /*0874*/ 	.byte	0x04, 0x36
        /*0876*/ 	.short	(.L_154 - .L_153)
.L_153:
        /*0878*/ 	.word	0x00000008
.L_154:


//--------------------- .nv.info._ZN3cub18CUB_300001_SM_10006detail10radix_sort33DeviceRadixSortExclusiveSumKernelINS1_5radix10policy_hubIffyE10Policy1000EyEEvPT0_ --------------------------
	.section	.nv.info._ZN3cub18CUB_300001_SM_10006detail10radix_sort33DeviceRadixSortExclusiveSumKernelINS1_5radix10policy_hubIffyE10Policy1000EyEEvPT0_,"",@"SHT_CUDA_INFO"
	.sectionflags	@""
	.align	4


	//----- nvinfo : EIATTR_CUDA_API_VERSION
	.align		4
        /*0000*/ 	.byte	0x04, 0x37
        /*0002*/ 	.short	(.L_156 - .L_155)
.L_155:
        /*0004*/ 	.word	0x00000082


	//----- nvinfo : EIATTR_KPARAM_INFO
	.align		4
.L_156:
        /*0008*/ 	.byte	0x04, 0x17
        /*000a*/ 	.short	(.L_158 - .L_157)
.L_157:
        /*000c*/ 	.word	0x00000000
        /*0010*/ 	.short	0x0000
        /*0012*/ 	.short	0x0000
        /*0014*/ 	.byte	0x00, 0xf5, 0x21, 0x00


	//----- nvinfo : EIATTR_SPARSE_MMA_MASK
	.align		4
.L_158:
        /*0018*/ 	.byte	0x03, 0x50
        /*001a*/ 	.short	0x0000


	//----- nvinfo : EIATTR_MAXREG_COUNT
	.align		4
        /*001c*/ 	.byte	0x03, 0x1b
        /*001e*/ 	.short	0x00ff


	//----- nvinfo : EIATTR_NUM_BARRIERS
	.align		4
        /*0020*/ 	.byte	0x02, 0x4c
        /*0022*/ 	.byte	0x01
	.zero		1


	//----- nvinfo : EIATTR_MERCURY_ISA_VERSION
	.align		4
        /*0024*/ 	.byte	0x03, 0x5f
        /*0026*/ 	.short	0x0101


	//----- nvinfo : EIATTR_COOP_GROUP_MASK_REGIDS
	.align		4
        /*0028*/ 	.byte	0x04, 0x29
        /*002a*/ 	.short	(.L_160 - .L_159)


	//   ....[0]....
.L_159:
        /*002c*/ 	.word	0xffffffff


	//   ....[1]....
        /*0030*/ 	.word	0xffffffff


	//   ....[2]....
        /*0034*/ 	.word	0xffffffff


	//   ....[3]....
        /*0038*/ 	.word	0xffffffff


	//   ....[4]....
        /*003c*/ 	.word	0xffffffff


	//   ....[5]....
        /*0040*/ 	.word	0xffffffff


	//   ....[6]....
        /*0044*/ 	.word	0xffffffff


	//   ....[7]....
        /*0048*/ 	.word	0xffffffff


	//   ....[8]....
        /*004c*/ 	.word	0xffffffff


	//   ....[9]....
        /*0050*/ 	.word	0xffffffff


	//   ....[10]....
        /*0054*/ 	.word	0x05000015


	//   ....[11]....
        /*0058*/ 	.word	0x05000015


	//   ....[12]....
        /*005c*/ 	.word	0x05000015


	//   ....[13]....
        /*0060*/ 	.word	0x05000015


	//   ....[14]....
        /*0064*/ 	.word	0x05000015


	//   ....[15]....
        /*0068*/ 	.word	0x05000015


	//   ....[16]....
        /*006c*/ 	.word	0x05000015


	//   ....[17]....
        /*0070*/ 	.word	0x05000015


	//   ....[18]....
        /*0074*/ 	.word	0x05000015


	//   ....[19]....
        /*0078*/ 	.word	0x05000015


	//----- nvinfo : EIATTR_COOP_GROUP_INSTR_OFFSETS
	.align		4
.L_160:
        /*007c*/ 	.byte	0x04, 0x28
        /*007e*/ 	.short	(.L_162 - .L_161)


	//   ....[0]....
.L_161:
        /*0080*/ 	.word	0x00000250


	//   ....[1]....
        /*0084*/ 	.word	0x00000260


	//   ....[2]....
        /*0088*/ 	.word	0x000002a0


	//   ....[3]....
        /*008c*/ 	.word	0x000002c0


	//   ....[4]....
        /*0090*/ 	.word	0x00000310


	//   ....[5]....
        /*0094*/ 	.word	0x00000320


	//   ....[6]....
        /*0098*/ 	.word	0x00000360


	//   ....[7]....
        /*009c*/ 	.word	0x00000380


	//   ....[8]....
        /*00a0*/ 	.word	0x000003d0


	//   ....[9]....
        /*00a4*/ 	.word	0x000003e0


	//   ....[10]....
        /*00a8*/ 	.word	0x00000660


	//   ....[11]....
        /*00ac*/ 	.word	0x000006b0


	//   ....[12]....
        /*00b0*/ 	.word	0x00000740


	//   ....[13]....
        /*00b4*/ 	.word	0x00000790


	//   ....[14]....
        /*00b8*/ 	.word	0x00000820


	//   ....[15]....
        /*00bc*/ 	.word	0x00000870


	//   ....[16]....
        /*00c0*/ 	.word	0x00000900


	//   ....[17]....
        /*00c4*/ 	.word	0x00000950


	//   ....[18]....
        /*00c8*/ 	.word	0x000009e0


	//   ....[19]....
        /*00cc*/ 	.word	0x00000a30


	//----- nvinfo : EIATTR_VRC_CTA_INIT_COUNT
	.align		4
.L_162:
        /*00d0*/ 	.byte	0x02, 0x4a
	.zero		1
	.zero		1


	//----- nvinfo : EIATTR_EXIT_INSTR_OFFSETS
	.align		4
        /*00d4*/ 	.byte	0x04, 0x1c
        /*00d6*/ 	.short	(.L_164 - .L_163)


	//   ....[0]....
.L_163:
        /*00d8*/ 	.word	0x000005d0


	//   ....[1]....
        /*00dc*/ 	.word	0x00000600


	//----- nvinfo : EIATTR_CRS_STACK_SIZE
	.align		4
.L_164:
        /*00e0*/ 	.byte	0x04, 0x1e
        /*00e2*/ 	.short	(.L_166 - .L_165)
.L_165:
        /*00e4*/ 	.word	0x00000000


	//----- nvinfo : EIATTR_CBANK_PARAM_SIZE
	.align		4
.L_166:
        /*00e8*/ 	.byte	0x03, 0x19
        /*00ea*/ 	.short	0x0008


	//----- nvinfo : EIATTR_PARAM_CBANK
	.align		4
        /*00ec*/ 	.byte	0x04, 0x0a
        /*00ee*/ 	.short	(.L_168 - .L_167)
	.align		4
.L_167:
        /*00f0*/ 	.word	index@(.nv.constant0._ZN3cub18CUB_300001_SM_10006detail10radix_sort33DeviceRadixSortExclusiveSumKernelINS1_5radix10policy_hubIffyE10Policy1000EyEEvPT0_)
        /*00f4*/ 	.short	0x0380
        /*00f6*/ 	.short	0x0008


	//----- nvinfo : EIATTR_SW_WAR
	.align		4
.L_168:
        /*00f8*/ 	.byte	0x04, 0x36
        /*00fa*/ 	.short	(.L_170 - .L_169)
.L_169:
        /*00fc*/ 	.word	0x00000008
.L_170:


//--------------------- .nv.info._ZN3cub18CUB_300001_SM_10006detail10radix_sort30DeviceRadixSortHistogramKernelINS1_5radix10policy_hubIffyE10Policy1000ELNS0_9SortOrderE0EfyNS1_21identity_decomposer_tEEEvPT2_PKT1_SA_iiT3_ --------------------------
	.section	.nv.info._ZN3cub18CUB_300001_SM_10006detail10radix_sort30DeviceRadixSortHistogramKernelINS1_5radix10policy_hubIffyE10Policy1000ELNS0_9SortOrderE0EfyNS1_21identity_decomposer_tEEEvPT2_PKT1_SA_iiT3_,"",@"SHT_CUDA_INFO"
	.sectionflags	@""
	.align	4


	//----- nvinfo : EIATTR_CUDA_API_VERSION
	.align		4
        /*0000*/ 	.byte	0x04, 0x37
        /*0002*/ 	.short	(.L_172 - .L_171)
.L_171:
        /*0004*/ 	.word	0x00000082


	//----- nvinfo : EIATTR_KPARAM_INFO
	.align		4
.L_172:
        /*0008*/ 	.byte	0x04, 0x17
        /*000a*/ 	.short	(.L_174 - .L_173)
.L_173:
        /*000c*/ 	.word	0x00000000
        /*0010*/ 	.short	0x0005
        /*0012*/ 	.short	0x0020
        /*0014*/ 	.byte	0x00, 0xf0, 0x05, 0x00


	//----- nvinfo : EIATTR_KPARAM_INFO
	.align		4
.L_174:
        /*0018*/ 	.byte	0x04, 0x17
        /*001a*/ 	.short	(.L_176 - .L_175)
.L_175:
        /*001c*/ 	.word	0x00000000
        /*0020*/ 	.short	0x0004
        /*0022*/ 	.short	0x001c
        /*0024*/ 	.byte	0x00, 0xf0, 0x11, 0x00


	//----- nvinfo : EIATTR_KPARAM_INFO
	.align		4
.L_176:
        /*0028*/ 	.byte	0x04, 0x17
        /*002a*/ 	.short	(.L_178 - .L_177)
.L_177:
        /*002c*/ 	.word	0x00000000
        /*0030*/ 	.short	0x0003
        /*0032*/ 	.short	0x0018
        /*0034*/ 	.byte	0x00, 0xf0, 0x11, 0x00


	//----- nvinfo : EIATTR_KPARAM_INFO
	.align		4
.L_178:
        /*0038*/ 	.byte	0x04, 0x17
        /*003a*/ 	.short	(.L_180 - .L_179)
.L_179:
        /*003c*/ 	.word	0x00000000
        /*0040*/ 	.short	0x0002
        /*0042*/ 	.short	0x0010
        /*0044*/ 	.byte	0x00, 0xf0, 0x21, 0x00


	//----- nvinfo : EIATTR_KPARAM_INFO
	.align		4
.L_180:
        /*0048*/ 	.byte	0x04, 0x17
        /*004a*/ 	.short	(.L_182 - .L_181)
.L_181:
        /*004c*/ 	.word	0x00000000
        /*0050*/ 	.short	0x0001
        /*0052*/ 	.short	0x0008
        /*0054*/ 	.byte	0x00, 0xf5, 0x21, 0x00


	//----- nvinfo : EIATTR_KPARAM_INFO
	.align		4
.L_182:
        /*0058*/ 	.byte	0x04, 0x17
        /*005a*/ 	.short	(.L_184 - .L_183)
.L_183:
        /*005c*/ 	.word	0x00000000
        /*0060*/ 	.short	0x0000
        /*0062*/ 	.short	0x0000
        /*0064*/ 	.byte	0x00, 0xf5, 0x21, 0x00


	//----- nvinfo : EIATTR_SPARSE_MMA_MASK
	.align		4
.L_184:
        /*0068*/ 	.byte	0x03, 0x50
        /*006a*/ 	.short	0x0000


	//----- nvinfo : EIATTR_MAXREG_COUNT
	.align		4
        /*006c*/ 	.byte	0x03, 0x1b
        /*006e*/ 	.short	0x00ff


	//----- nvinfo : EIATTR_NUM_BARRIERS
	.align		4
        /*0070*/ 	.byte	0x02, 0x4c
        /*0072*/ 	.byte	0x01
	.zero		1


	//----- nvinfo : EIATTR_MERCURY_ISA_VERSION
	.align		4
        /*0074*/ 	.byte	0x03, 0x5f
        /*0076*/ 	.short	0x0101


	//----- nvinfo : EIATTR_VRC_CTA_INIT_COUNT
	.align		4
        /*0078*/ 	.byte	0x02, 0x4a
	.zero		1
	.zero		1


	//----- nvinfo : EIATTR_EXIT_INSTR_OFFSETS
	.align		4
        /*007c*/ 	.byte	0x04, 0x1c
        /*007e*/ 	.short	(.L_186 - .L_185)


	//   ....[0]....
.L_185:
        /*0080*/ 	.word	0x00000040


	//   ....[1]....
        /*0084*/ 	.word	0x00003310


	//----- nvinfo : EIATTR_MAX_THREADS
	.align		4
.L_186:
        /*0088*/ 	.byte	0x04, 0x05
        /*008a*/ 	.short	(.L_188 - .L_187)
.L_187:
        /*008c*/ 	.word	0x00000080
        /*0090*/ 	.word	0x00000001
        /*0094*/ 	.word	0x00000001


	//----- nvinfo : EIATTR_CRS_STACK_SIZE
	.align		4
.L_188:
        /*0098*/ 	.byte	0x04, 0x1e
        /*009a*/ 	.short	(.L_190 - .L_189)
.L_189:
        /*009c*/ 	.word	0x00000000


	//----- nvinfo : EIATTR_CBANK_PARAM_SIZE
	.align		4
.L_190:
        /*00a0*/ 	.byte	0x03, 0x19
        /*00a2*/ 	.short	0x0021


	//----- nvinfo : EIATTR_PARAM_CBANK
	.align		4
        /*00a4*/ 	.byte	0x04, 0x0a
        /*00a6*/ 	.short	(.L_192 - .L_191)
	.align		4
.L_191:
        /*00a8*/ 	.word	index@(.nv.constant0._ZN3cub18CUB_300001_SM_10006detail10radix_sort30DeviceRadixSortHistogramKernelINS1_5radix10policy_hubIffyE10Policy1000ELNS0_9SortOrderE0EfyNS1_21identity_decomposer_tEEEvPT2_PKT1_SA_iiT3_)
        /*00ac*/ 	.short	0x0380
        /*00ae*/ 	.short	0x0021


	//----- nvinfo : EIATTR_SW_WAR
	.align		4
.L_192:
        /*00b0*/ 	.byte	0x04, 0x36
        /*00b2*/ 	.short	(.L_194 - .L_193)
.L_193:
        /*00b4*/ 	.word	0x00000008
.L_194:


//--------------------- .nv.info._ZN3cub18CUB_300001_SM_10006detail10radix_sort31DeviceRadixSortSingleTileKernelINS1_5radix10policy_hubIffyE10Policy1000ELNS0_9SortOrderE0EffyNS1_21identity_decomposer_tEEEvPKT1_PSA_PKT2_PSE_T3_iiT4_ --------------------------
	.section	.nv.info._ZN3cub18CUB_300001_SM_10006detail10radix_sort31DeviceRadixSortSingleTileKernelINS1_5radix10policy_hubIffyE10Policy1000ELNS0_9SortOrderE0EffyNS1_21identity_decomposer_tEEEvPKT1_PSA_PKT2_PSE_T3_iiT4_,"",@"SHT_CUDA_INFO"
	.sectionflags	@""
	.align	4


	//----- nvinfo : EIATTR_CUDA_API_VERSION
	.align		4
        /*0000*/ 	.byte	0x04, 0x37
        /*0002*/ 	.short	(.L_196 - .L_195)
.L_195:
        /*0004*/ 	.word	0x00000082


	//----- nvinfo : EIATTR_KPARAM_INFO
	.align		4
.L_196:
        /*0008*/ 	.byte	0x04, 0x17
        /*000a*/ 	.short	(.L_198 - .L_197)
.L_197:
        /*000c*/ 	.word	0x00000000
        /*0010*/ 	.short	0x0007
        /*0012*/ 	.short	0x0030
        /*0014*/ 	.byte	0x00, 0xf0, 0x05, 0x00


	//----- nvinfo : EIATTR_KPARAM_INFO
	.align		4
.L_198:
        /*0018*/ 	.byte	0x04, 0x17
        /*001a*/ 	.short	(.L_200 - .L_199)
.L_199:
        /*001c*/ 	.word	0x00000000
        /*0020*/ 	.short	0x0006
        /*0022*/ 	.short	0x002c
        /*0024*/ 	.byte	0x00, 0xf0, 0x11, 0x00


	//----- nvinfo : EIATTR_KPARAM_INFO
	.align		4
.L_200:
        /*0028*/ 	.byte	0x04, 0x17
        /*002a*/ 	.short	(.L_202 - .L_201)
.L_201:
        /*002c*/ 	.word	0x00000000
        /*0030*/ 	.short	0x0005
        /*0032*/ 	.short	0x0028
        /*0034*/ 	.byte	0x00, 0xf0, 0x11, 0x00


	//----- nvinfo : EIATTR_KPARAM_INFO
	.align		4
.L_202:
        /*0038*/ 	.byte	0x04, 0x17
        /*003a*/ 	.short	(.L_204 - .L_203)
.L_203:
        /*003c*/ 	.word	0x00000000
        /*0040*/ 	.short	0x0004
        /*0042*/ 	.short	0x0020
        /*0044*/ 	.byte	0x00, 0xf0, 0x21, 0x00


	//----- nvinfo : EIATTR_KPARAM_INFO
	.align		4
.L_204:
        /*0048*/ 	.byte	0x04, 0x17
        /*004a*/ 	.short	(.L_206 - .L_205)
.L_205:
        /*004c*/ 	.word	0x00000000
        /*0050*/ 	.short	0x0003
        /*0052*/ 	.short	0x0018
        /*0054*/ 	.byte	0x00, 0xf5, 0x21, 0x00


	//----- nvinfo : EIATTR_KPARAM_INFO
	.align		4
.L_206:
        /*0058*/ 	.byte	0x04, 0x17
        /*005a*/ 	.short	(.L_208 - .L_207)
.L_207:
        /*005c*/ 	.word	0x00000000
        /*0060*/ 	.short	0x0002
        /*0062*/ 	.short	0x0010
        /*0064*/ 	.byte	0x00, 0xf5, 0x21, 0x00


	//----- nvinfo : EIATTR_KPARAM_INFO
	.align		4
.L_208:
        /*0068*/ 	.byte	0x04, 0x17
        /*006a*/ 	.short	(.L_210 - .L_209)
.L_209:
        /*006c*/ 	.word	0x00000000
        /*0070*/ 	.short	0x0001
        /*0072*/ 	.short	0x0008
        /*0074*/ 	.byte	0x00, 0xf5, 0x21, 0x00


	//----- nvinfo : EIATTR_KPARAM_INFO
	.align		4
.L_210:
        /*0078*/ 	.byte	0x04, 0x17
        /*007a*/ 	.short	(.L_212 - .L_211)
.L_211:
        /*007c*/ 	.word	0x00000000
        /*0080*/ 	.short	0x0000
        /*0082*/ 	.short	0x0000
        /*0084*/ 	.byte	0x00, 0xf5, 0x21, 0x00


	//----- nvinfo : EIATTR_SPARSE_MMA_MASK
	.align		4
.L_212:
        /*0088*/ 	.byte	0x03, 0x50
        /*008a*/ 	.short	0x0000


	//----- nvinfo : EIATTR_MAXREG_COUNT
	.align		4
        /*008c*/ 	.byte	0x03, 0x1b
        /*008e*/ 	.short	0x00ff


	//----- nvinfo : EIATTR_NUM_BARRIERS
	.align		4
        /*0090*/ 	.byte	0x02, 0x4c
        /*0092*/ 	.byte	0x01
	.zero		1


	//----- nvinfo : EIATTR_MERCURY_ISA_VERSION
	.align		4
        /*0094*/ 	.byte	0x03, 0x5f
        /*0096*/ 	.short	0x0101


	//----- nvinfo : EIATTR_COOP_GROUP_MASK_REGIDS
	.align		4
        /*0098*/ 	.byte	0x04, 0x29
        /*009a*/ 	.short	(.L_214 - .L_213)


	//   ....[0]....
.L_213:
        /*009c*/ 	.word	0xffffffff


	//   ....[1]....
        /*00a0*/ 	.word	0xffffffff


	//   ....[2]....
        /*00a4*/ 	.word	0xffffffff


	//   ....[3]....
        /*00a8*/ 	.word	0xffffffff


	//   ....[4]....
        /*00ac*/ 	.word	0xffffffff


	//----- nvinfo : EIATTR_COOP_GROUP_INSTR_OFFSETS
	.align		4
.L_214:
        /*00b0*/ 	.byte	0x04, 0x28
        /*00b2*/ 	.short	(.L_216 - .L_215)


	//   ....[0]....
.L_215:
        /*00b4*/ 	.word	0x00002310


	//   ....[1]....
        /*00b8*/ 	.word	0x00002330


	//   ....[2]....
        /*00bc*/ 	.word	0x00002350


	//   ....[3]....
        /*00c0*/ 	.word	0x00002370


	//   ....[4]....
        /*00c4*/ 	.word	0x00002390


	//----- nvinfo : EIATTR_VRC_CTA_INIT_COUNT
	.align		4
.L_216:
        /*00c8*/ 	.byte	0x02, 0x4a
	.zero		1
	.zero		1


	//----- nvinfo : EIATTR_EXIT_INSTR_OFFSETS
	.align		4
        /*00cc*/ 	.byte	0x04, 0x1c
        /*00ce*/ 	.short	(.L_218 - .L_217)


	//   ....[0]....
.L_217:
        /*00d0*/ 	.word	0x00004460


	//   ....[1]....
        /*00d4*/ 	.word	0x000044e0


	//----- nvinfo : EIATTR_MAX_THREADS
	.align		4
.L_218:
        /*00d8*/ 	.byte	0x04, 0x05
        /*00da*/ 	.short	(.L_220 - .L_219)
.L_219:
        /*00dc*/ 	.word	0x00000100
        /*00e0*/ 	.word	0x00000001
        /*00e4*/ 	.word	0x00000001


	//----- nvinfo : EIATTR_CBANK_PARAM_SIZE
	.align		4
.L_220:
        /*00e8*/ 	.byte	0x03, 0x19
        /*00ea*/ 	.short	0x0031


	//----- nvinfo : EIATTR_PARAM_CBANK
	.align		4
        /*00ec*/ 	.byte	0x04, 0x0a
        /*00ee*/ 	.short	(.L_222 - .L_221)
	.align		4
.L_221:
        /*00f0*/ 	.word	index@(.nv.constant0._ZN3cub18CUB_300001_SM_10006detail10radix_sort31DeviceRadixSortSingleTileKernelINS1_5radix10policy_hubIffyE10Policy1000ELNS0_9SortOrderE0EffyNS1_21identity_decomposer_tEEEvPKT1_PSA_PKT2_PSE_T3_iiT4_)
        /*00f4*/ 	.short	0x0380
        /*00f6*/ 	.short	0x0031


	//----- nvinfo : EIATTR_SW_WAR
	.align		4
.L_222:
        /*00f8*/ 	.byte	0x04, 0x36
        /*00fa*/ 	.short	(.L_224 - .L_223)
.L_223:
        /*00fc*/ 	.word	0x00000008
.L_224:


//--------------------- .nv.info._ZN3cub18CUB_300001_SM_10006detail10radix_sort29DeviceRadixSortOnesweepKernelINS1_5radix10policy_hubIfjyE10Policy1000ELNS0_9SortOrderE0EfjyiiNS1_21identity_decomposer_tEEEvPT5_SB_PT3_PKSC_PT1_PKSG_PT2_PKSK_T4_iiT6_ --------------------------
	.section	.nv.info._ZN3cub18CUB_300001_SM_10006detail10radix_sort29DeviceRadixSortOnesweepKernelINS1_5radix10policy_hubIfjyE10Policy1000ELNS0_9SortOrderE0EfjyiiNS1_21identity_decomposer_tEEEvPT5_SB_PT3_PKSC_PT1_PKSG_PT2_PKSK_T4_iiT6_,"",@"SHT_CUDA_INFO"
	.sectionflags	@""
	.align	4


	//----- nvinfo : EIATTR_CUDA_API_VERSION
	.align		4
        /*0000*/ 	.byte	0x04, 0x37
        /*0002*/ 	.short	(.L_226 - .L_225)
.L_225:
        /*0004*/ 	.word	0x00000082


	//----- nvinfo : EIATTR_KPARAM_INFO
	.align		4
.L_226:
        /*0008*/ 	.byte	0x04, 0x17
        /*000a*/ 	.short	(.L_228 - .L_227)
.L_227:
        /*000c*/ 	.word	0x00000000
        /*0010*/ 	.short	0x000b
        /*0012*/ 	.short	0x004c
        /*0014*/ 	.byte	0x00, 0xf0, 0x05, 0x00


	//----- nvinfo : EIATTR_KPARAM_INFO
	.align		4
.L_228:
        /*0018*/ 	.byte	0x04, 0x17
        /*001a*/ 	.short	(.L_230 - .L_229)
.L_229:
        /*001c*/ 	.word	0x00000000
        /*0020*/ 	.short	0x000a
        /*0022*/ 	.short	0x0048
        /*0024*/ 	.byte	0x00, 0xf0, 0x11, 0x00


	//----- nvinfo : EIATTR_KPARAM_INFO
	.align		4
.L_230:
        /*0028*/ 	.byte	0x04, 0x17
        /*002a*/ 	.short	(.L_232 - .L_231)
.L_231:
        /*002c*/ 	.word	0x00000000
        /*0030*/ 	.short	0x0009
        /*0032*/ 	.short	0x0044
        /*0034*/ 	.byte	0x00, 0xf0, 0x11, 0x00


	//----- nvinfo : EIATTR_KPARAM_INFO
	.align		4
.L_232:
        /*0038*/ 	.byte	0x04, 0x17
        /*003a*/ 	.short	(.L_234 - .L_233)
.L_233:
        /*003c*/ 	.word	0x00000000
        /*0040*/ 	.short	0x0008
        /*0042*/ 	.short	0x0040
        /*0044*/ 	.byte	0x00, 0xf0, 0x11, 0x00


	//----- nvinfo : EIATTR_KPARAM_INFO
	.align		4
.L_234:
        /*0048*/ 	.byte	0x04, 0x17
        /*004a*/ 	.short	(.L_236 - .L_235)
.L_235:
        /*004c*/ 	.word	0x00000000
        /*0050*/ 	.short	0x0007
        /*0052*/ 	.short	0x0038
        /*0054*/ 	.byte	0x00, 0xf5, 0x21, 0x00


	//----- nvinfo : EIATTR_KPARAM_INFO
	.align		4
.L_236:
        /*0058*/ 	.byte	0x04, 0x17
        /*005a*/ 	.short	(.L_238 - .L_237)
.L_237:
        /*005c*/ 	.word	0x00000000
        /*0060*/ 	.short	0x0006
        /*0062*/ 	.short	0x0030
        /*0064*/ 	.byte	0x00, 0xf5, 0x21, 0x00


	//----- nvinfo : EIATTR_KPARAM_INFO
	.align		4
.L_238:
        /*0068*/ 	.byte	0x04, 0x17
        /*006a*/ 	.short	(.L_240 - .L_239)
.L_239:
        /*006c*/ 	.word	0x00000000
        /*0070*/ 	.short	0x0005
        /*0072*/ 	.short	0x0028
        /*0074*/ 	.byte	0x00, 0xf5, 0x21, 0x00


	//----- nvinfo : EIATTR_KPARAM_INFO
	.align		4
.L_240:
        /*0078*/ 	.byte	0x04, 0x17
        /*007a*/ 	.short	(.L_242 - .L_241)
.L_241:
        /*007c*/ 	.word	0x00000000
        /*0080*/ 	.short	0x0004
        /*0082*/ 	.short	0x0020
        /*0084*/ 	.byte	0x00, 0xf5, 0x21, 0x00


	//----- nvinfo : EIATTR_KPARAM_INFO
	.align		4
.L_242:
        /*0088*/ 	.byte	0x04, 0x17
        /*008a*/ 	.short	(.L_244 - .L_243)
.L_243:
        /*008c*/ 	.word	0x00000000
        /*0090*/ 	.short	0x0003
        /*0092*/ 	.short	0x0018
        /*0094*/ 	.byte	0x00, 0xf5, 0x21, 0x00


	//----- nvinfo : EIATTR_KPARAM_INFO
	.align		4
.L_244:
        /*0098*/ 	.byte	0x04, 0x17
        /*009a*/ 	.short	(.L_246 - .L_245)
.L_245:
        /*009c*/ 	.word	0x00000000
        /*00a0*/ 	.short	0x0002
        /*00a2*/ 	.short	0x0010
        /*00a4*/ 	.byte	0x00, 0xf5, 0x21, 0x00


	//----- nvinfo : EIATTR_KPARAM_INFO
	.align		4
.L_246:
        /*00a8*/ 	.byte	0x04, 0x17
        /*00aa*/ 	.short	(.L_248 - .L_247)
.L_247:
        /*00ac*/ 	.word	0x00000000
        /*00b0*/ 	.short	0x0001
        /*00b2*/ 	.short	0x0008
        /*00b4*/ 	.byte	0x00, 0xf5, 0x21, 0x00


	//----- nvinfo : EIATTR_KPARAM_INFO
	.align		4
.L_248:
        /*00b8*/ 	.byte	0x04, 0x17
        /*00ba*/ 	.short	(.L_250 - .L_249)
.L_249:
        /*00bc*/ 	.word	0x00000000
        /*00c0*/ 	.short	0x0000
        /*00c2*/ 	.short	0x0000
        /*00c4*/ 	.byte	0x00, 0xf5, 0x21, 0x00


	//----- nvinfo : EIATTR_SPARSE_MMA_MASK
	.align		4
.L_250:
        /*00c8*/ 	.byte	0x03, 0x50
        /*00ca*/ 	.short	0x0000


	//----- nvinfo : EIATTR_MAXREG_COUNT
	.align		4
        /*00cc*/ 	.byte	0x03, 0x1b
        /*00ce*/ 	.short	0x00a8


	//----- nvinfo : EIATTR_NUM_BARRIERS
	.align		4
        /*00d0*/ 	.byte	0x02, 0x4c
        /*00d2*/ 	.byte	0x01
	.zero		1


	//----- nvinfo : EIATTR_MERCURY_ISA_VERSION
	.align		4
        /*00d4*/ 	.byte	0x03, 0x5f
        /*00d6*/ 	.short	0x0101


	//----- nvinfo : EIATTR_COOP_GROUP_MASK_REGIDS
	.align		4
        /*00d8*/ 	.byte	0x04, 0x29
        /*00da*/ 	.short	(.L_252 - .L_251)


	//   ....[0]....
.L_251:
        /*00dc*/ 	.word	0xffffffff


	//   ....[1]....
        /*00e0*/ 	.word	0x05000000


	//   ....[2]....
        /*00e4*/ 	.word	0xffffffff


	//   ....[3]....
        /*00e8*/ 	.word	0xffffffff


	//   ....[4]....
        /*00ec*/ 	.word	0xffffffff


	//   ....[5]....
        /*00f0*/ 	.word	0xffffffff


	//   ....[6]....
        /*00f4*/ 	.word	0xffffffff


	//   ....[7]....
        /*00f8*/ 	.word	0xffffffff


	//   ....[8]....
        /*00fc*/ 	.word	0xffffffff


	//   ....[9]....
        /*0100*/ 	.word	0xffffffff


	//   ....[10]....
        /*0104*/ 	.word	0xffffffff


	//   ....[11]....
        /*0108*/ 	.word	0xffffffff


	//   ....[12]....
        /*010c*/ 	.word	0xffffffff


	//   ....[13]....
        /*0110*/ 	.word	0xffffffff


	//   ....[14]....
        /*0114*/ 	.word	0xffffffff


	//   ....[15]....
        /*0118*/ 	.word	0xffffffff


	//   ....[16]....
        /*011c*/ 	.word	0xffffffff


	//   ....[17]....
        /*0120*/ 	.word	0xffffffff


	//   ....[18]....
        /*0124*/ 	.word	0xffffffff


	//   ....[19]....
        /*0128*/ 	.word	0xffffffff


	//   ....[20]....
        /*012c*/ 	.word	0xffffffff


	//   ....[21]....
        /*0130*/ 	.word	0xffffffff


	//   ....[22]....
        /*0134*/ 	.word	0xffffffff


	//   ....[23]....
        /*0138*/ 	.word	0xffffffff


	//   ....[24]....
        /*013c*/ 	.word	0xffffffff


	//   ....[25]....
        /*0140*/ 	.word	0xffffffff


	//   ....[26]....
        /*0144*/ 	.word	0xffffffff


	//   ....[27]....
        /*0148*/ 	.word	0xffffffff


	//   ....[28]....
        /*014c*/ 	.word	0xffffffff


	//   ....[29]....
        /*0150*/ 	.word	0xffffffff


	//   ....[30]....
        /*0154*/ 	.word	0xffffffff


	//   ....[31]....
        /*0158*/ 	.word	0xffffffff


	//   ....[32]....
        /*015c*/ 	.word	0xffffffff


	//   ....[33]....
        /*0160*/ 	.word	0xffffffff


	//   ....[34]....
        /*0164*/ 	.word	0xffffffff


	//   ....[35]....
        /*0168*/ 	.word	0xffffffff


	//   ....[36]....
        /*016c*/ 	.word	0xffffffff


	//   ....[37]....
        /*0170*/ 	.word	0xffffffff


	//   ....[38]....
        /*0174*/ 	.word	0xffffffff


	//   ....[39]....
        /*0178*/ 	.word	0xffffffff


	//   ....[40]....
        /*017c*/ 	.word	0xffffffff


	//   ....[41]....
        /*0180*/ 	.word	0xffffffff


	//   ....[42]....
        /*0184*/ 	.word	0xffffffff


	//   ....[43]....
        /*0188*/ 	.word	0xffffffff


	//   ....[44]....
        /*018c*/ 	.word	0xffffffff


	//   ....[45]....
        /*0190*/ 	.word	0xffffffff


	//   ....[46]....
        /*0194*/ 	.word	0xffffffff


	//   ....[47]....
        /*0198*/ 	.word	0xffffffff


	//   ....[48]....
        /*019c*/ 	.word	0xffffffff


	//   ....[49]....
        /*01a0*/ 	.word	0xffffffff


	//   ....[50]....
        /*01a4*/ 	.word	0xffffffff


	//   ....[51]....
        /*01a8*/ 	.word	0xffffffff


	//   ....[52]....
        /*01ac*/ 	.word	0xffffffff


	//   ....[53]....
        /*01b0*/ 	.word	0xffffffff


	//   ....[54]....
        /*01b4*/ 	.word	0xffffffff


	//   ....[55]....
        /*01b8*/ 	.word	0xffffffff


	//   ....[56]....
        /*01bc*/ 	.word	0xffffffff


	//   ....[57]....
        /*01c0*/ 	.word	0xffffffff


	//   ....[58]....
        /*01c4*/ 	.word	0xffffffff


	//   ....[59]....
        /*01c8*/ 	.word	0xffffffff


	//   ....[60]....
        /*01cc*/ 	.word	0xffffffff


	//   ....[61]....
        /*01d0*/ 	.word	0xffffffff


	//   ....[62]....
        /*01d4*/ 	.word	0xffffffff


	//   ....[63]....
        /*01d8*/ 	.word	0xffffffff


	//   ....[64]....
        /*01dc*/ 	.word	0xffffffff


	//   ....[65]....
        /*01e0*/ 	.word	0xffffffff


	//   ....[66]....
        /*01e4*/ 	.word	0xffffffff


	//   ....[67]....
        /*01e8*/ 	.word	0xffffffff


	//   ....[68]....
        /*01ec*/ 	.word	0xffffffff


	//   ....[69]....
        /*01f0*/ 	.word	0xffffffff


	//   ....[70]....
        /*01f4*/ 	.word	0xffffffff


	//   ....[71]....
        /*01f8*/ 	.word	0xffffffff


	//   ....[72]....
        /*01fc*/ 	.word	0xffffffff


	//   ....[73]....
        /*0200*/ 	.word	0xffffffff


	//   ....[74]....
        /*0204*/ 	.word	0xffffffff


	//   ....[75]....
        /*0208*/ 	.word	0xffffffff


	//   ....[76]....
        /*020c*/ 	.word	0xffffffff


	//   ....[77]....
        /*0210*/ 	.word	0xffffffff


	//   ....[78]....
        /*0214*/ 	.word	0xffffffff


	//   ....[79]....
        /*0218*/ 	.word	0xffffffff


	//   ....[80]....
        /*021c*/ 	.word	0xffffffff


	//   ....[81]....
        /*0220*/ 	.word	0xffffffff


	//   ....[82]....
        /*0224*/ 	.word	0xffffffff


	//   ....[83]....
        /*0228*/ 	.word	0xffffffff


	//   ....[84]....
        /*022c*/ 	.word	0xffffffff


	//   ....[85]....
        /*0230*/ 	.word	0xffffffff


	//   ....[86]....
        /*0234*/ 	.word	0xffffffff


	//   ....[87]....
        /*0238*/ 	.word	0xffffffff


	//   ....[88]....
        /*023c*/ 	.word	0xffffffff


	//   ....[89]....
        /*0240*/ 	.word	0xffffffff


	//   ....[90]....
        /*0244*/ 	.word	0xffffffff


	//   ....[91]....
        /*0248*/ 	.word	0xffffffff


	//   ....[92]....
        /*024c*/ 	.word	0xffffffff


	//   ....[93]....
        /*0250*/ 	.word	0xffffffff


	//   ....[94]....
        /*0254*/ 	.word	0xffffffff


	//   ....[95]....
        /*0258*/ 	.word	0xffffffff


	//   ....[96]....
        /*025c*/ 	.word	0xffffffff


	//   ....[97]....
        /*0260*/ 	.word	0xffffffff


	//   ....[98]....
        /*0264*/ 	.word	0xffffffff


	//   ....[99]....
        /*0268*/ 	.word	0xffffffff


	//   ....[100]....
        /*026c*/ 	.word	0xffffffff


	//   ....[101]....
        /*0270*/ 	.word	0xffffffff


	//   ....[102]....
        /*0274*/ 	.word	0xffffffff


	//   ....[103]....
        /*0278*/ 	.word	0xffffffff


	//   ....[104]....
        /*027c*/ 	.word	0xffffffff


	//   ....[105]....
        /*0280*/ 	.word	0xffffffff


	//   ....[106]....
        /*0284*/ 	.word	0xffffffff


	//   ....[107]....
        /*0288*/ 	.word	0xffffffff


	//   ....[108]....
        /*028c*/ 	.word	0xffffffff


	//   ....[109]....
        /*0290*/ 	.word	0xffffffff


	//   ....[110]....
        /*0294*/ 	.word	0xffffffff


	//   ....[111]....
        /*0298*/ 	.word	0xffffffff


	//   ....[112]....
        /*029c*/ 	.word	0xffffffff


	//   ....[113]....
        /*02a0*/ 	.word	0xffffffff


	//   ....[114]....
        /*02a4*/ 	.word	0xffffffff


	//   ....[115]....
        /*02a8*/ 	.word	0xffffffff


	//   ....[116]....
        /*02ac*/ 	.word	0xffffffff


	//   ....[117]....
        /*02b0*/ 	.word	0xffffffff


	//   ....[118]....
        /*02b4*/ 	.word	0xffffffff


	//   ....[119]....
        /*02b8*/ 	.word	0xffffffff


	//   ....[120]....
        /*02bc*/ 	.word	0xffffffff


	//   ....[121]....
        /*02c0*/ 	.word	0xffffffff


	//   ....[122]....
        /*02c4*/ 	.word	0xffffffff


	//   ....[123]....
        /*02c8*/ 	.word	0xffffffff


	//   ....[124]....
        /*02cc*/ 	.word	0xffffffff


	//   ....[125]....
        /*02d0*/ 	.word	0xffffffff


	//   ....[126]....
        /*02d4*/ 	.word	0xffffffff


	//   ....[127]....
        /*02d8*/ 	.word	0xffffffff


	//   ....[128]....
        /*02dc*/ 	.word	0xffffffff


	//   ....[129]....
        /*02e0*/ 	.word	0xffffffff


	//   ....[130]....
        /*02e4*/ 	.word	0xffffffff


	//   ....[131]....
        /*02e8*/ 	.word	0xffffffff


	//   ....[132]....
        /*02ec*/ 	.word	0xffffffff


	//   ....[133]....
        /*02f0*/ 	.word	0xffffffff


	//   ....[134]....
        /*02f4*/ 	.word	0xffffffff


	//   ....[135]....
        /*02f8*/ 	.word	0xffffffff


	//   ....[136]....
        /*02fc*/ 	.word	0xffffffff


	//   ....[137]....
        /*0300*/ 	.word	0xffffffff


	//   ....[138]....
        /*0304*/ 	.word	0xffffffff


	//   ....[139]....
        /*0308*/ 	.word	0xffffffff


	//   ....[140]....
        /*030c*/ 	.word	0xffffffff


	//   ....[141]....
        /*0310*/ 	.word	0xffffffff


	//   ....[142]....
        /*0314*/ 	.word	0xffffffff


	//   ....[143]....
        /*0318*/ 	.word	0xffffffff


	//   ....[144]....
        /*031c*/ 	.word	0xffffffff


	//   ....[145]....
        /*0320*/ 	.word	0xffffffff


	//   ....[146]....
        /*0324*/ 	.word	0xffffffff


	//   ....[147]....
        /*0328*/ 	.word	0xffffffff


	//   ....[148]....
        /*032c*/ 	.word	0xffffffff


	//   ....[149]....
        /*0330*/ 	.word	0xffffffff


	//   ....[150]....
        /*0334*/ 	.word	0xffffffff


	//   ....[151]....
        /*0338*/ 	.word	0xffffffff


	//   ....[152]....
        /*033c*/ 	.word	0xffffffff


	//   ....[153]....
        /*0340*/ 	.word	0xffffffff


	//   ....[154]....
        /*0344*/ 	.word	0xffffffff


	//   ....[155]....
        /*0348*/ 	.word	0xffffffff


	//   ....[156]....
        /*034c*/ 	.word	0xffffffff


	//   ....[157]....
        /*0350*/ 	.word	0xffffffff


	//   ....[158]....
        /*0354*/ 	.word	0xffffffff


	//   ....[159]....
        /*0358*/ 	.word	0xffffffff


	//   ....[160]....
        /*035c*/ 	.word	0x0500001c


	//   ....[161]....
        /*0360*/ 	.word	0xffffffff


	//   ....[162]....
        /*0364*/ 	.word	0xffffffff


	//   ....[163]....
        /*0368*/ 	.word	0xffffffff


	//   ....[164]....
        /*036c*/ 	.word	0xffffffff


	//   ....[165]....
        /*0370*/ 	.word	0xffffffff


	//   ....[166]....
        /*0374*/ 	.word	0xffffffff


	//   ....[167]....
        /*0378*/ 	.word	0xffffffff


	//   ....[168]....
        /*037c*/ 	.word	0xffffffff


	//   ....[169]....
        /*0380*/ 	.word	0xffffffff


	//   ....[170]....
        /*0384*/ 	.word	0xffffffff


	//   ....[171]....
        /*0388*/ 	.word	0xffffffff


	//   ....[172]....
        /*038c*/ 	.word	0xffffffff


	//   ....[173]....
        /*0390*/ 	.word	0xffffffff


	//   ....[174]....
        /*0394*/ 	.word	0xffffffff


	//   ....[175]....
        /*0398*/ 	.word	0xffffffff


	//   ....[176]....
        /*039c*/ 	.word	0xffffffff


	//   ....[177]....
        /*03a0*/ 	.word	0xffffffff


	//   ....[178]....
        /*03a4*/ 	.word	0xffffffff


	//   ....[179]....
        /*03a8*/ 	.word	0xffffffff


	//   ....[180]....
        /*03ac*/ 	.word	0xffffffff


	//   ....[181]....
        /*03b0*/ 	.word	0xffffffff


	//   ....[182]....
        /*03b4*/ 	.word	0xffffffff


	//   ....[183]....
        /*03b8*/ 	.word	0xffffffff


	//   ....[184]....
        /*03bc*/ 	.word	0xffffffff


	//   ....[185]....
        /*03c0*/ 	.word	0xffffffff


	//   ....[186]....
        /*03c4*/ 	.word	0xffffffff


	//   ....[187]....
        /*03c8*/ 	.word	0xffffffff


	//   ....[188]....
        /*03cc*/ 	.word	0xffffffff


	//   ....[189]....
        /*03d0*/ 	.word	0xffffffff


	//   ....[190]....
        /*03d4*/ 	.word	0xffffffff


	//   ....[191]....
        /*03d8*/ 	.word	0xffffffff


	//   ....[192]....
        /*03dc*/ 	.word	0xffffffff


	//   ....[193]....
        /*03e0*/ 	.word	0xffffffff


	//   ....[194]....
        /*03e4*/ 	.word	0xffffffff


	//   ....[195]....
        /*03e8*/ 	.word	0xffffffff


	//   ....[196]....
        /*03ec*/ 	.word	0xffffffff


	//   ....[197]....
        /*03f0*/ 	.word	0xffffffff


	//   ....[198]....
        /*03f4*/ 	.word	0xffffffff


	//   ....[199]....
        /*03f8*/ 	.word	0xffffffff


	//   ....[200]....
        /*03fc*/ 	.word	0xffffffff


	//   ....[201]....
        /*0400*/ 	.word	0xffffffff


	//   ....[202]....
        /*0404*/ 	.word	0xffffffff


	//   ....[203]....
        /*0408*/ 	.word	0xffffffff


	//   ....[204]....
        /*040c*/ 	.word	0xffffffff


	//   ....[205]....
        /*0410*/ 	.word	0xffffffff


	//   ....[206]....
        /*0414*/ 	.word	0xffffffff


	//   ....[207]....
        /*0418*/ 	.word	0xffffffff


	//   ....[208]....
        /*041c*/ 	.word	0xffffffff


	//   ....[209]....
        /*0420*/ 	.word	0xffffffff


	//   ....[210]....
        /*0424*/ 	.word	0xffffffff


	//   ....[211]....
        /*0428*/ 	.word	0xffffffff


	//   ....[212]....
        /*042c*/ 	.word	0xffffffff


	//   ....[213]....
        /*0430*/ 	.word	0xffffffff


	//   ....[214]....
        /*0434*/ 	.word	0xffffffff


	//   ....[215]....
        /*0438*/ 	.word	0xffffffff


	//   ....[216]....
        /*043c*/ 	.word	0xffffffff


	//   ....[217]....
        /*0440*/ 	.word	0xffffffff


	//   ....[218]....
        /*0444*/ 	.word	0xffffffff


	//   ....[219]....
        /*0448*/ 	.word	0xffffffff


	//   ....[220]....
        /*044c*/ 	.word	0xffffffff


	//   ....[221]....
        /*0450*/ 	.word	0xffffffff


	//   ....[222]....
        /*0454*/ 	.word	0xffffffff


	//   ....[223]....
        /*0458*/ 	.word	0xffffffff


	//   ....[224]....
        /*045c*/ 	.word	0xffffffff


	//   ....[225]....
        /*0460*/ 	.word	0xffffffff


	//   ....[226]....
        /*0464*/ 	.word	0xffffffff


	//   ....[227]....
        /*0468*/ 	.word	0xffffffff


	//   ....[228]....
        /*046c*/ 	.word	0xffffffff


	//   ....[229]....
        /*0470*/ 	.word	0x0500003f


	//   ....[230]....
        /*0474*/ 	.word	0x0500003f


	//   ....[231]....
        /*0478*/ 	.word	0x0500003f


	//   ....[232]....
        /*047c*/ 	.word	0x0500003f


	//   ....[233]....
        /*0480*/ 	.word	0x0500003f


	//----- nvinfo : EIATTR_COOP_GROUP_INSTR_OFFSETS
	.align		4
.L_252:
        /*0484*/ 	.byte	0x04, 0x28
        /*0486*/ 	.short	(.L_254 - .L_253)


	//   ....[0]....
.L_253:
        /*0488*/ 	.word	0x00001180


	//   ....[1]....
        /*048c*/ 	.word	0x00001ca0


	//   ....[2]....
        /*0490*/ 	.word	0x00003220


	//   ....[3]....
        /*0494*/ 	.word	0x00003240


	//   ....[4]....
        /*0498*/ 	.word	0x00003260


	//   ....[5]....
        /*049c*/ 	.word	0x00003280


	//   ....[6]....
        /*04a0*/ 	.word	0x000032a0


	//   ....[7]....
        /*04a4*/ 	.word	0x00003730


	//   ....[8]....
        /*04a8*/ 	.word	0x00003740


	//   ....[9]....
        /*04ac*/ 	.word	0x00003760


	//   ....[10]....
        /*04b0*/ 	.word	0x00003780


	//   ....[11]....
        /*04b4*/ 	.word	0x000037d0


	//   ....[12]....
        /*04b8*/ 	.word	0x00003800


	//   ....[13]....
        /*04bc*/ 	.word	0x00003850


	//   ....[14]....
        /*04c0*/ 	.word	0x00003890


	//   ....[15]....
        /*04c4*/ 	.word	0x00003980


	//   ....[16]....
        /*04c8*/ 	.word	0x000039a0


	//   ....[17]....
        /*04cc*/ 	.word	0x000039b0


	//   ....[18]....
        /*04d0*/ 	.word	0x000039d0


	//   ....[19]....
        /*04d4*/ 	.word	0x00003a10


	//   ....[20]....
        /*04d8*/ 	.word	0x00003a40


	//   ....[21]....
        /*04dc*/ 	.word	0x00003a80


	//   ....[22]....
        /*04e0*/ 	.word	0x00003aa0


	//   ....[23]....
        /*04e4*/ 	.word	0x00003ac0


	//   ....[24]....
        /*04e8*/ 	.word	0x00003bc0


	//   ....[25]....
        /*04ec*/ 	.word	0x00003bf0


	//   ....[26]....
        /*04f0*/ 	.word	0x00003c00


	//   ....[27]....
        /*04f4*/ 	.word	0x00003c30


	//   ....[28]....
        /*04f8*/ 	.word	0x00003c50


	//   ....[29]....
        /*04fc*/ 	.word	0x00003ca0


	//   ....[30]....
        /*0500*/ 	.word	0x00003cc0


	//   ....[31]....
        /*0504*/ 	.word	0x00003d00


	//   ....[32]....
        /*0508*/ 	.word	0x00003d20


	//   ....[33]....
        /*050c*/ 	.word	0x00003e00


	//   ....[34]....
        /*0510*/ 	.word	0x00003e20


	//   ....[35]....
        /*0514*/ 	.word	0x00003e30


	//   ....[36]....
        /*0518*/ 	.word	0x00003e60


	//   ....[37]....
        /*051c*/ 	.word	0x00003e90


	//   ....[38]....
        /*0520*/ 	.word	0x00003ee0


	//   ....[39]....
        /*0524*/ 	.word	0x00003ef0


	//   ....[40]....
        /*0528*/ 	.word	0x00003f30


	//   ....[41]....
        /*052c*/ 	.word	0x00003f60


	//   ....[42]....
        /*0530*/ 	.word	0x00004040


	//   ....[43]....
        /*0534*/ 	.word	0x00004060


	//   ....[44]....
        /*0538*/ 	.word	0x00004070


	//   ....[45]....
        /*053c*/ 	.word	0x000040c0


	//   ....[46]....
        /*0540*/ 	.word	0x000040f0


	//   ....[47]....
        /*0544*/ 	.word	0x00004120


	//   ....[48]....
        /*0548*/ 	.word	0x00004150


	//   ....[49]....
        /*054c*/ 	.word	0x00004180


	//   ....[50]....
        /*0550*/ 	.word	0x000041b0


	//   ....[51]....
        /*0554*/ 	.word	0x00004280


	//   ....[52]....
        /*0558*/ 	.word	0x000042b0


	//   ....[53]....
        /*055c*/ 	.word	0x000042c0


	//   ....[54]....
        /*0560*/ 	.word	0x00004310


	//   ....[55]....
        /*0564*/ 	.word	0x00004340


	//   ....[56]....
        /*0568*/ 	.word	0x00004370


	//   ....[57]....
        /*056c*/ 	.word	0x000043a0


	//   ....[58]....
        /*0570*/ 	.word	0x000043d0


	//   ....[59]....
        /*0574*/ 	.word	0x00004400


	//   ....[60]....
        /*0578*/ 	.word	0x000044e0


	//   ....[61]....
        /*057c*/ 	.word	0x000044f0


	//   ....[62]....
        /*0580*/ 	.word	0x00004540


	//   ....[63]....
        /*0584*/ 	.word	0x00004570


	//   ....[64]....
        /*0588*/ 	.word	0x000045a0


	//   ....[65]....
        /*058c*/ 	.word	0x000045d0


	//   ....[66]....
        /*0590*/ 	.word	0x00004600


	//   ....[67]....
        /*0594*/ 	.word	0x00004630


	//   ....[68]....
        /*0598*/ 	.word	0x00004660


	//   ....[69]....
        /*059c*/ 	.word	0x00004720


	//   ....[70]....
        /*05a0*/ 	.word	0x00004730


	//   ....[71]....
        /*05a4*/ 	.word	0x00004780


	//   ....[72]....
        /*05a8*/ 	.word	0x000047b0


	//   ....[73]....
        /*05ac*/ 	.word	0x000047e0


	//   ....[74]....
        /*05b0*/ 	.word	0x00004810


	//   ....[75]....
        /*05b4*/ 	.word	0x00004840


	//   ....[76]....
        /*05b8*/ 	.word	0x00004870


	//   ....[77]....
        /*05bc*/ 	.word	0x000048a0


	//   ....[78]....
        /*05c0*/ 	.word	0x00004970


	//   ....[79]....
        /*05c4*/ 	.word	0x00004980


	//   ....[80]....
        /*05c8*/ 	.word	0x000049d0


	//   ....[81]....
        /*05cc*/ 	.word	0x00004a00


	//   ....[82]....
        /*05d0*/ 	.word	0x00004a30


	//   ....[83]....
        /*05d4*/ 	.word	0x00004a60


	//   ....[84]....
        /*05d8*/ 	.word	0x00004a90


	//   ....[85]....
        /*05dc*/ 	.word	0x00004ac0


	//   ....[86]....
        /*05e0*/ 	.word	0x00004af0


	//   ....[87]....
        /*05e4*/ 	.word	0x00004bc0


	//   ....[88]....
        /*05e8*/ 	.word	0x00004bd0


	//   ....[89]....
        /*05ec*/ 	.word	0x00004c20


	//   ....[90]....
        /*05f0*/ 	.word	0x00004c50


	//   ....[91]....
        /*05f4*/ 	.word	0x00004c80


	//   ....[92]....
        /*05f8*/ 	.word	0x00004cb0


	//   ....[93]....
        /*05fc*/ 	.word	0x00004ce0


	//   ....[94]....
        /*0600*/ 	.word	0x00004d10


	//   ....[95]....
        /*0604*/ 	.word	0x00004d40


	//   ....[96]....
        /*0608*/ 	.word	0x00004e00


	//   ....[97]....
        /*060c*/ 	.word	0x00004e10


	//   ....[98]....
        /*0610*/ 	.word	0x00004e40


	//   ....[99]....
        /*0614*/ 	.word	0x00004e70


	//   ....[100]....
        /*0618*/ 	.word	0x00004ea0


	//   ....[101]....
        /*061c*/ 	.word	0x00004ed0


	//   ....[102]....
        /*0620*/ 	.word	0x00004f00


	//   ....[103]....
        /*0624*/ 	.word	0x00004f30


	//   ....[104]....
        /*0628*/ 	.word	0x00004f60


	//   ....[105]....
        /*062c*/ 	.word	0x00005040


	//   ....[106]....
        /*0630*/ 	.word	0x00005070


	//   ....[107]....
        /*0634*/ 	.word	0x00005080


	//   ....[108]....
        /*0638*/ 	.word	0x000050d0


	//   ....[109]....
        /*063c*/ 	.word	0x00005100


	//   ....[110]....
        /*0640*/ 	.word	0x00005130


	//   ....[111]....
        /*0644*/ 	.word	0x00005160


	//   ....[112]....
        /*0648*/ 	.word	0x00005190


	//   ....[113]....
        /*064c*/ 	.word	0x000051c0


	//   ....[114]....
        /*0650*/ 	.word	0x00005290


	//   ....[115]....
        /*0654*/ 	.word	0x000052b0


	//   ....[116]....
        /*0658*/ 	.word	0x000052c0


	//   ....[117]....
        /*065c*/ 	.word	0x00005310


	//   ....[118]....
        /*0660*/ 	.word	0x00005340


	//   ....[119]....
        /*0664*/ 	.word	0x00005370


	//   ....[120]....
        /*0668*/ 	.word	0x000053a0


	//   ....[121]....
        /*066c*/ 	.word	0x000053d0


	//   ....[122]....
        /*0670*/ 	.word	0x00005400


	//   ....[123]....
        /*0674*/ 	.word	0x000054e0


	//   ....[124]....
        /*0678*/ 	.word	0x00005500


	//   ....[125]....
        /*067c*/ 	.word	0x00005510


	//   ....[126]....
        /*0680*/ 	.word	0x00005540


	//   ....[127]....
        /*0684*/ 	.word	0x000055a0


	//   ....[128]....
        /*0688*/ 	.word	0x000055d0


	//   ....[129]....
        /*068c*/ 	.word	0x00005600


	//   ....[130]....
        /*0690*/ 	.word	0x00005630


	//   ....[131]....
        /*0694*/ 	.word	0x00005660


	//   ....[132]....
        /*0698*/ 	.word	0x00005730


	//   ....[133]....
        /*069c*/ 	.word	0x00005760


	//   ....[134]....
        /*06a0*/ 	.word	0x00005770


	//   ....[135]....
        /*06a4*/ 	.word	0x000057c0


	//   ....[136]....
        /*06a8*/ 	.word	0x000057f0


	//   ....[137]....
        /*06ac*/ 	.word	0x00005820


	//   ....[138]....
        /*06b0*/ 	.word	0x00005850


	//   ....[139]....
        /*06b4*/ 	.word	0x00005880


	//   ....[140]....
        /*06b8*/ 	.word	0x000058b0


	//   ....[141]....
        /*06bc*/ 	.word	0x00005980


	//   ....[142]....
        /*06c0*/ 	.word	0x000059a0


	//   ....[143]....
        /*06c4*/ 	.word	0x000059b0


	//   ....[144]....
        /*06c8*/ 	.word	0x00005a00


	//   ....[145]....
        /*06cc*/ 	.word	0x00005a30


	//   ....[146]....
        /*06d0*/ 	.word	0x00005a60


	//   ....[147]....
        /*06d4*/ 	.word	0x00005a90


	//   ....[148]....
        /*06d8*/ 	.word	0x00005ac0


	//   ....[149]....
        /*06dc*/ 	.word	0x00005af0


	//   ....[150]....
        /*06e0*/ 	.word	0x00005bc0


	//   ....[151]....
        /*06e4*/ 	.word	0x00005be0


	//   ....[152]....
        /*06e8*/ 	.word	0x00005bf0


	//   ....[153]....
        /*06ec*/ 	.word	0x00005c40


	//   ....[154]....
        /*06f0*/ 	.word	0x00005c70


	//   ....[155]....
        /*06f4*/ 	.word	0x00005ca0


	//   ....[156]....
        /*06f8*/ 	.word	0x00005cd0


	//   ....[157]....
        /*06fc*/ 	.word	0x00005d00


	//   ....[158]....
        /*0700*/ 	.word	0x00005d30


	//   ....[159]....
        /*0704*/ 	.word	0x00005df0


	//   ....[160]....
        /*0708*/ 	.word	0x000062f0


	//   ....[161]....
        /*070c*/ 	.word	0x00006650


	//   ....[162]....
        /*0710*/ 	.word	0x00006750


	//   ....[163]....
        /*0714*/ 	.word	0x00006850


	//   ....[164]....
        /*0718*/ 	.word	0x00006950


	//   ....[165]....
        /*071c*/ 	.word	0x00006a50


	//   ....[166]....
        /*0720*/ 	.word	0x00006b50


	//   ....[167]....
        /*0724*/ 	.word	0x00006c50


	//   ....[168]....
        /*0728*/ 	.word	0x00006d50


	//   ....[169]....
        /*072c*/ 	.word	0x00006e50


	//   ....[170]....
        /*0730*/ 	.word	0x00006f50


	//   ....[171]....
        /*0734*/ 	.word	0x00007050


	//   ....[172]....
        /*0738*/ 	.word	0x00007150


	//   ....[173]....
        /*073c*/ 	.word	0x00007250


	//   ....[174]....
        /*0740*/ 	.word	0x00007350


	//   ....[175]....
        /*0744*/ 	.word	0x00007450


	//   ....[176]....
        /*0748*/ 	.word	0x00007550


	//   ....[177]....
        /*074c*/ 	.word	0x00007650


	//   ....[178]....
        /*0750*/ 	.word	0x00007870


	//   ....[179]....
        /*0754*/ 	.word	0x000079f0


	//   ....[180]....
        /*0758*/ 	.word	0x00007b70


	//   ....[181]....
        /*075c*/ 	.word	0x00007cf0


	//   ....[182]....
        /*0760*/ 	.word	0x00007e70


	//   ....[183]....
        /*0764*/ 	.word	0x00007ff0


	//   ....[184]....
        /*0768*/ 	.word	0x00008170


	//   ....[185]....
        /*076c*/ 	.word	0x000082f0


	//   ....[186]....
        /*0770*/ 	.word	0x00008470


	//   ....[187]....
        /*0774*/ 	.word	0x000085f0


	//   ....[188]....
        /*0778*/ 	.word	0x00008770


	//   ....[189]....
        /*077c*/ 	.word	0x000088f0


	//   ....[190]....
        /*0780*/ 	.word	0x00008a60


	//   ....[191]....
        /*0784*/ 	.word	0x00008bc0


	//   ....[192]....
        /*0788*/ 	.word	0x00008d20


	//   ....[193]....
        /*078c*/ 	.word	0x00008e80


	//   ....[194]....
        /*0790*/ 	.word	0x00008fe0


	//   ....[195]....
        /*0794*/ 	.word	0x00009f40


	//   ....[196]....
        /*0798*/ 	.word	0x00009fc0


	//   ....[197]....
        /*079c*/ 	.word	0x0000a040


	//   ....[198]....
        /*07a0*/ 	.word	0x0000a0c0


	//   ....[199]....
        /*07a4*/ 	.word	0x0000a140


	//   ....[200]....
        /*07a8*/ 	.word	0x0000a1c0


	//   ....[201]....
        /*07ac*/ 	.word	0x0000a240


	//   ....[202]....
        /*07b0*/ 	.word	0x0000a2c0


	//   ....[203]....
        /*07b4*/ 	.word	0x0000a340


	//   ....[204]....
        /*07b8*/ 	.word	0x0000a3c0


	//   ....[205]....
        /*07bc*/ 	.word	0x0000a440


	//   ....[206]....
        /*07c0*/ 	.word	0x0000a4c0


	//   ....[207]....
        /*07c4*/ 	.word	0x0000a540


	//   ....[208]....
        /*07c8*/ 	.word	0x0000a5c0


	//   ....[209]....
        /*07cc*/ 	.word	0x0000a640


	//   ....[210]....
        /*07d0*/ 	.word	0x0000a6c0


	//   ....[211]....
        /*07d4*/ 	.word	0x0000a740


	//   ....[212]....
        /*07d8*/ 	.word	0x0000a8a0


	//   ....[213]....
        /*07dc*/ 	.word	0x0000a960


	//   ....[214]....
        /*07e0*/ 	.word	0x0000aa10


	//   ....[215]....
        /*07e4*/ 	.word	0x0000aad0


	//   ....[216]....
        /*07e8*/ 	.word	0x0000ab80


	//   ....[217]....
        /*07ec*/ 	.word	0x0000ac40


	//   ....[218]....
        /*07f0*/ 	.word	0x0000acf0


	//   ....[219]....
        /*07f4*/ 	.word	0x0000adb0


	//   ....[220]....
        /*07f8*/ 	.word	0x0000ae60


	//   ....[221]....
        /*07fc*/ 	.word	0x0000af20


	//   ....[222]....
        /*0800*/ 	.word	0x0000afd0


	//   ....[223]....
        /*0804*/ 	.word	0x0000b090


	//   ....[224]....
        /*0808*/ 	.word	0x0000b140


	//   ....[225]....
        /*080c*/ 	.word	0x0000b200


	//   ....[226]....
        /*0810*/ 	.word	0x0000b2b0


	//   ....[227]....
        /*0814*/ 	.word	0x0000b370


	//   ....[228]....
        /*0818*/ 	.word	0x0000b410


	//   ....[229]....
        /*081c*/ 	.word	0x0000b480


	//   ....[230]....
        /*0820*/ 	.word	0x0000b4f0


	//   ....[231]....
        /*0824*/ 	.word	0x0000b560


	//   ....[232]....
        /*0828*/ 	.word	0x0000b5d0


	//   ....[233]....
        /*082c*/ 	.word	0x0000b640


	//----- nvinfo : EIATTR_VRC_CTA_INIT_COUNT
	.align		4
.L_254:
        /*0830*/ 	.byte	0x02, 0x4a
	.zero		1
	.zero		1


	//----- nvinfo : EIATTR_EXIT_INSTR_OFFSETS
	.align		4
        /*0834*/ 	.byte	0x04, 0x1c
        /*0836*/ 	.short	(.L_256 - .L_255)


	//   ....[0]....
.L_255:
        /*0838*/ 	.word	0x00002cc0


	//   ....[1]....
        /*083c*/ 	.word	0x00003020


	//   ....[2]....
        /*0840*/ 	.word	0x00003040


	//   ....[3]....
        /*0844*/ 	.word	0x0000a750


	//   ....[4]....
        /*0848*/ 	.word	0x0000b420


	//----- nvinfo : EIATTR_MAX_THREADS
	.align		4
.L_256:
        /*084c*/ 	.byte	0x04, 0x05
        /*084e*/ 	.short	(.L_258 - .L_257)
.L_257:
        /*0850*/ 	.word	0x00000180
        /*0854*/ 	.word	0x00000001
        /*0858*/ 	.word	0x00000001


	//----- nvinfo : EIATTR_CRS_STACK_SIZE
	.align		4
.L_258:
        /*085c*/ 	.byte	0x04, 0x1e
        /*085e*/ 	.short	(.L_260 - .L_259)
.L_259:
        /*0860*/ 	.word	0x00000000


	//----- nvinfo : EIATTR_CBANK_PARAM_SIZE
	.align		4
.L_260:
        /*0864*/ 	.byte	0x03, 0x19
        /*0866*/ 	.short	0x004d


	//----- nvinfo : EIATTR_PARAM_CBANK
	.align		4
        /*0868*/ 	.byte	0x04, 0x0a
        /*086a*/ 	.short	(.L_262 - .L_261)
	.align		4
.L_261:
        /*086c*/ 	.word	index@(.nv.constant0._ZN3cub18CUB_300001_SM_10006detail10radix_sort29DeviceRadixSortOnesweepKernelINS1_5radix10policy_hubIfjyE10Policy1000ELNS0_9SortOrderE0EfjyiiNS1_21identity_decomposer_tEEEvPT5_SB_PT3_PKSC_PT1_PKSG_PT2_PKSK_T4_iiT6_)
        /*0870*/ 	.short	0x0380
        /*0872*/ 	.short	0x004d


	//----- nvinfo : EIATTR_SW_WAR
	.align		4
.L_262:
        /*0874*/ 	.byte	0x04, 0x36
        /*0876*/ 	.short	(.L_264 - .L_263)
.L_263:
        /*0878*/ 	.word	0x00000008
.L_264:


//--------------------- .nv.info._ZN3cub18CUB_300001_SM_10006detail10radix_sort33DeviceRadixSortExclusiveSumKernelINS1_5radix10policy_hubIfjyE10Policy1000EyEEvPT0_ --------------------------
	.section	.nv.info._ZN3cub18CUB_300001_SM_10006detail10radix_sort33DeviceRadixSortExclusiveSumKernelINS1_5radix10policy_hubIfjyE10Policy1000EyEEvPT0_,"",@"SHT_CUDA_INFO"
	.sectionflags	@""
	.align	4


	//----- nvinfo : EIATTR_CUDA_API_VERSION
	.align		4
        /*0000*/ 	.byte	0x04, 0x37
        /*0002*/ 	.short	(.L_266 - .L_265)
.L_265:
        /*0004*/ 	.word	0x00000082


	//----- nvinfo : EIATTR_KPARAM_INFO
	.align		4
.L_266:
        /*0008*/ 	.byte	0x04, 0x17
        /*000a*/ 	.short	(.L_268 - .L_267)
.L_267:
        /*000c*/ 	.word	0x00000000
        /*0010*/ 	.short	0x0000
        /*0012*/ 	.short	0x0000
        /*0014*/ 	.byte	0x00, 0xf5, 0x21, 0x00


	//----- nvinfo : EIATTR_SPARSE_MMA_MASK
	.align		4
.L_268:
        /*0018*/ 	.byte	0x03, 0x50
        /*001a*/ 	.short	0x0000


	//----- nvinfo : EIATTR_MAXREG_COUNT
	.align		4
        /*001c*/ 	.byte	0x03, 0x1b
        /*001e*/ 	.short	0x00ff


	//----- nvinfo : EIATTR_NUM_BARRIERS
	.align		4
        /*0020*/ 	.byte	0x02, 0x4c
        /*0022*/ 	.byte	0x01
	.zero		1


	//----- nvinfo : EIATTR_MERCURY_ISA_VERSION
	.align		4
        /*0024*/ 	.byte	0x03, 0x5f
        /*0026*/ 	.short	0x0101


	//----- nvinfo : EIATTR_COOP_GROUP_MASK_REGIDS
	.align		4
        /*0028*/ 	.byte	0x04, 0x29
        /*002a*/ 	.short	(.L_270 - .L_269)


	//   ....[0]....
.L_269:
        /*002c*/ 	.word	0xffffffff


	//   ....[1]....
        /*0030*/ 	.word	0xffffffff


	//   ....[2]....
        /*0034*/ 	.word	0xffffffff


	//   ....[3]....
        /*0038*/ 	.word	0xffffffff


	//   ....[4]....
        /*003c*/ 	.word	0xffffffff


	//   ....[5]....
        /*0040*/ 	.word	0xffffffff


	//   ....[6]....
        /*0044*/ 	.word	0xffffffff


	//   ....[7]....
        /*0048*/ 	.word	0xffffffff


	//   ....[8]....
        /*004c*/ 	.word	0xffffffff


	//   ....[9]....
        /*0050*/ 	.word	0xffffffff


	//   ....[10]....
        /*0054*/ 	.word	0x05000015


	//   ....[11]....
        /*0058*/ 	.word	0x05000015


	//   ....[12]....
        /*005c*/ 	.word	0x05000015


	//   ....[13]....
        /*0060*/ 	.word	0x05000015


	//   ....[14]....
        /*0064*/ 	.word	0x05000015


	//   ....[15]....
        /*0068*/ 	.word	0x05000015


	//   ....[16]....
        /*006c*/ 	.word	0x05000015


	//   ....[17]....
        /*0070*/ 	.word	0x05000015


	//   ....[18]....
        /*0074*/ 	.word	0x05000015


	//   ....[19]....
        /*0078*/ 	.word	0x05000015


	//----- nvinfo : EIATTR_COOP_GROUP_INSTR_OFFSETS
	.align		4
.L_270:
        /*007c*/ 	.byte	0x04, 0x28
        /*007e*/ 	.short	(.L_272 - .L_271)


	//   ....[0]....
.L_271:
        /*0080*/ 	.word	0x00000250


	//   ....[1]....
        /*0084*/ 	.word	0x00000260


	//   ....[2]....
        /*0088*/ 	.word	0x000002a0


	//   ....[3]....
        /*008c*/ 	.word	0x000002c0


	//   ....[4]....
        /*0090*/ 	.word	0x00000310


	//   ....[5]....
        /*0094*/ 	.word	0x00000320


	//   ....[6]....
        /*0098*/ 	.word	0x00000360


	//   ....[7]....
        /*009c*/ 	.word	0x00000380


	//   ....[8]....
        /*00a0*/ 	.word	0x000003d0


	//   ....[9]....
        /*00a4*/ 	.word	0x000003e0


	//   ....[10]....
        /*00a8*/ 	.word	0x00000660


	//   ....[11]....
        /*00ac*/ 	.word	0x000006b0


	//   ....[12]....
        /*00b0*/ 	.word	0x00000740


	//   ....[13]....
        /*00b4*/ 	.word	0x00000790


	//   ....[14]....
        /*00b8*/ 	.word	0x00000820


	//   ....[15]....
        /*00bc*/ 	.word	0x00000870


	//   ....[16]....
        /*00c0*/ 	.word	0x00000900


	//   ....[17]....
        /*00c4*/ 	.word	0x00000950


	//   ....[18]....
        /*00c8*/ 	.word	0x000009e0


	//   ....[19]....
        /*00cc*/ 	.word	0x00000a30


	//----- nvinfo : EIATTR_VRC_CTA_INIT_COUNT
	.align		4
.L_272:
        /*00d0*/ 	.byte	0x02, 0x4a
	.zero		1
	.zero		1


	//----- nvinfo : EIATTR_EXIT_INSTR_OFFSETS
	.align		4
        /*00d4*/ 	.byte	0x04, 0x1c
        /*00d6*/ 	.short	(.L_274 - .L_273)


	//   ....[0]....
.L_273:
        /*00d8*/ 	.word	0x000005d0


	//   ....[1]....
        /*00dc*/ 	.word	0x00000600


	//----- nvinfo : EIATTR_CRS_STACK_SIZE
	.align		4
.L_274:
        /*00e0*/ 	.byte	0x04, 0x1e
        /*00e2*/ 	.short	(.L_276 - .L_275)
.L_275:
        /*00e4*/ 	.word	0x00000000


	//----- nvinfo : EIATTR_CBANK_PARAM_SIZE
	.align		4
.L_276:
        /*00e8*/ 	.byte	0x03, 0x19
        /*00ea*/ 	.short	0x0008


	//----- nvinfo : EIATTR_PARAM_CBANK
	.align		4
        /*00ec*/ 	.byte	0x04, 0x0a
        /*00ee*/ 	.short	(.L_278 - .L_277)
	.align		4
.L_277:
        /*00f0*/ 	.word	index@(.nv.constant0._ZN3cub18CUB_300001_SM_10006detail10radix_sort33DeviceRadixSortExclusiveSumKernelINS1_5radix10policy_hubIfjyE10Policy1000EyEEvPT0_)
        /*00f4*/ 	.short	0x0380
        /*00f6*/ 	.short	0x0008


	//----- nvinfo : EIATTR_SW_WAR
	.align		4
.L_278:
        /*00f8*/ 	.byte	0x04, 0x36
        /*00fa*/ 	.short	(.L_280 - .L_279)
.L_279:
        /*00fc*/ 	.word	0x00000008
.L_280:


//--------------------- .nv.info._ZN3cub18CUB_300001_SM_10006detail10radix_sort30DeviceRadixSortHistogramKernelINS1_5radix10policy_hubIfjyE10Policy1000ELNS0_9SortOrderE0EfyNS1_21identity_decomposer_tEEEvPT2_PKT1_SA_iiT3_ --------------------------
	.section	.nv.info._ZN3cub18CUB_300001_SM_10006detail10radix_sort30DeviceRadixSortHistogramKernelINS1_5radix10policy_hubIfjyE10Policy1000ELNS0_9SortOrderE0EfyNS1_21identity_decomposer_tEEEvPT2_PKT1_SA_iiT3_,"",@"SHT_CUDA_INFO"
	.sectionflags	@""
	.align	4


	//----- nvinfo : EIATTR_CUDA_API_VERSION
	.align		4
        /*0000*/ 	.byte	0x04, 0x37
        /*0002*/ 	.short	(.L_282 - .L_281)
.L_281:
        /*0004*/ 	.word	0x00000082


	//----- nvinfo : EIATTR_KPARAM_INFO
	.align		4
.L_282:
        /*0008*/ 	.byte	0x04, 0x17
        /*000a*/ 	.short	(.L_284 - .L_283)
.L_283:
        /*000c*/ 	.word	0x00000000
        /*0010*/ 	.short	0x0005
        /*0012*/ 	.short	0x0020
        /*0014*/ 	.byte	0x00, 0xf0, 0x05, 0x00


	//----- nvinfo : EIATTR_KPARAM_INFO
	.align		4
.L_284:
        /*0018*/ 	.byte	0x04, 0x17
        /*001a*/ 	.short	(.L_286 - .L_285)
.L_285:
        /*001c*/ 	.word	0x00000000
        /*0020*/ 	.short	0x0004
        /*0022*/ 	.short	0x001c
        /*0024*/ 	.byte	0x00, 0xf0, 0x11, 0x00


	//----- nvinfo : EIATTR_KPARAM_INFO
	.align		4
.L_286:
        /*0028*/ 	.byte	0x04, 0x17
        /*002a*/ 	.short	(.L_288 - .L_287)
.L_287:
        /*002c*/ 	.word	0x00000000
        /*0030*/ 	.short	0x0003
        /*0032*/ 	.short	0x0018
        /*0034*/ 	.byte	0x00, 0xf0, 0x11, 0x00


	//----- nvinfo : EIATTR_KPARAM_INFO
	.align		4
.L_288:
        /*0038*/ 	.byte	0x04, 0x17
        /*003a*/ 	.short	(.L_290 - .L_289)
.L_289:
        /*003c*/ 	.word	0x00000000
        /*0040*/ 	.short	0x0002
        /*0042*/ 	.short	0x0010
        /*0044*/ 	.byte	0x00, 0xf0, 0x21, 0x00


	//----- nvinfo : EIATTR_KPARAM_INFO
	.align		4
.L_290:
        /*0048*/ 	.byte	0x04, 0x17
        /*004a*/ 	.short	(.L_292 - .L_291)
.L_291:
        /*004c*/ 	.word	0x00000000
        /*0050*/ 	.short	0x0001
        /*0052*/ 	.short	0x0008
        /*0054*/ 	.byte	0x00, 0xf5, 0x21, 0x00


	//----- nvinfo : EIATTR_KPARAM_INFO
	.align		4
.L_292:
        /*0058*/ 	.byte	0x04, 0x17
        /*005a*/ 	.short	(.L_294 - .L_293)
.L_293:
        /*005c*/ 	.word	0x00000000
        /*0060*/ 	.short	0x0000
        /*0062*/ 	.short	0x0000
        /*0064*/ 	.byte	0x00, 0xf5, 0x21, 0x00


	//----- nvinfo : EIATTR_SPARSE_MMA_MASK
	.align		4
.L_294:
        /*0068*/ 	.byte	0x03, 0x50
        /*006a*/ 	.short	0x0000


	//----- nvinfo : EIATTR_MAXREG_COUNT
	.align		4
        /*006c*/ 	.byte	0x03, 0x1b
        /*006e*/ 	.short	0x00ff


	//----- nvinfo : EIATTR_NUM_BARRIERS
	.align		4
        /*0070*/ 	.byte	0x02, 0x4c
        /*0072*/ 	.byte	0x01
	.zero		1


	//----- nvinfo : EIATTR_MERCURY_ISA_VERSION
	.align		4
        /*0074*/ 	.byte	0x03, 0x5f
        /*0076*/ 	.short	0x0101


	//----- nvinfo : EIATTR_VRC_CTA_INIT_COUNT
	.align		4
        /*0078*/ 	.byte	0x02, 0x4a
	.zero		1
	.zero		1


	//----- nvinfo : EIATTR_EXIT_INSTR_OFFSETS
	.align		4
        /*007c*/ 	.byte	0x04, 0x1c
        /*007e*/ 	.short	(.L_296 - .L_295)


	//   ....[0]....
.L_295:
        /*0080*/ 	.word	0x00000040


	//   ....[1]....
        /*0084*/ 	.word	0x00003310


	//----- nvinfo : EIATTR_MAX_THREADS
	.align		4
.L_296:
        /*0088*/ 	.byte	0x04, 0x05
        /*008a*/ 	.short	(.L_298 - .L_297)
.L_297:
        /*008c*/ 	.word	0x00000080
        /*0090*/ 	.word	0x00000001
        /*0094*/ 	.word	0x00000001


	//----- nvinfo : EIATTR_CRS_STACK_SIZE
	.align		4
.L_298:
        /*0098*/ 	.byte	0x04, 0x1e
        /*009a*/ 	.short	(.L_300 - .L_299)
.L_299:
        /*009c*/ 	.word	0x00000000


	//----- nvinfo : EIATTR_CBANK_PARAM_SIZE
	.align		4
.L_300:
        /*00a0*/ 	.byte	0x03, 0x19
        /*00a2*/ 	.short	0x0021


	//----- nvinfo : EIATTR_PARAM_CBANK
	.align		4
        /*00a4*/ 	.byte	0x04, 0x0a
        /*00a6*/ 	.short	(.L_302 - .L_301)
	.align		4
.L_301:
        /*00a8*/ 	.word	index@(.nv.constant0._ZN3cub18CUB_300001_SM_10006detail10radix_sort30DeviceRadixSortHistogramKernelINS1_5radix10policy_hubIfjyE10Policy1000ELNS0_9SortOrderE0EfyNS1_21identity_decomposer_tEEEvPT2_PKT1_SA_iiT3_)
        /*00ac*/ 	.short	0x0380
        /*00ae*/ 	.short	0x0021


	//----- nvinfo : EIATTR_SW_WAR
	.align		4
.L_302:
        /*00b0*/ 	.byte	0x04, 0x36
        /*00b2*/ 	.short	(.L_304 - .L_303)
.L_303:
        /*00b4*/ 	.word	0x00000008
.L_304:


//--------------------- .nv.info._ZN3cub18CUB_300001_SM_10006detail10radix_sort31DeviceRadixSortSingleTileKernelINS1_5radix10policy_hubIfjyE10Policy1000ELNS0_9SortOrderE0EfjyNS1_21identity_decomposer_tEEEvPKT1_PSA_PKT2_PSE_T3_iiT4_ --------------------------
	.section	.nv.info._ZN3cub18CUB_300001_SM_10006detail10radix_sort31DeviceRadixSortSingleTileKernelINS1_5radix10policy_hubIfjyE10Policy1000ELNS0_9SortOrderE0EfjyNS1_21identity_decomposer_tEEEvPKT1_PSA_PKT2_PSE_T3_iiT4_,"",@"SHT_CUDA_INFO"
	.sectionflags	@""
	.align	4


	//----- nvinfo : EIATTR_CUDA_API_VERSION
	.align		4
        /*0000*/ 	.byte	0x04, 0x37
        /*0002*/ 	.short	(.L_306 - .L_305)
.L_305:
        /*0004*/ 	.word	0x00000082


	//----- nvinfo : EIATTR_KPARAM_INFO
	.align		4
.L_306:
        /*0008*/ 	.byte	0x04, 0x17
        /*000a*/ 	.short	(.L_308 - .L_307)
.L_307:
        /*000c*/ 	.word	0x00000000
        /*0010*/ 	.short	0x0007
        /*0012*/ 	.short	0x0030
        /*0014*/ 	.byte	0x00, 0xf0, 0x05, 0x00


	//----- nvinfo : EIATTR_KPARAM_INFO
	.align		4
.L_308:
        /*0018*/ 	.byte	0x04, 0x17
        /*001a*/ 	.short	(.L_310 - .L_309)
.L_309:
        /*001c*/ 	.word	0x00000000
        /*0020*/ 	.short	0x0006
        /*0022*/ 	.short	0x002c
        /*0024*/ 	.byte	0x00, 0xf0, 0x11, 0x00


	//----- nvinfo : EIATTR_KPARAM_INFO
	.align		4
.L_310:
        /*0028*/ 	.byte	0x04, 0x17
        /*002a*/ 	.short	(.L_312 - .L_311)
.L_311:
        /*002c*/ 	.word	0x00000000
        /*0030*/ 	.short	0x0005
        /*0032*/ 	.short	0x0028
        /*0034*/ 	.byte	0x00, 0xf0, 0x11, 0x00


	//----- nvinfo : EIATTR_KPARAM_INFO
	.align		4
.L_312:
        /*0038*/ 	.byte	0x04, 0x17
        /*003a*/ 	.short	(.L_314 - .L_313)
.L_313:
        /*003c*/ 	.word	0x00000000
        /*0040*/ 	.short	0x0004
        /*0042*/ 	.short	0x0020
        /*0044*/ 	.byte	0x00, 0xf0, 0x21, 0x00


	//----- nvinfo : EIATTR_KPARAM_INFO
	.align		4
.L_314:
        /*0048*/ 	.byte	0x04, 0x17
        /*004a*/ 	.short	(.L_316 - .L_315)
.L_315:
        /*004c*/ 	.word	0x00000000
        /*0050*/ 	.short	0x0003
        /*0052*/ 	.short	0x0018
        /*0054*/ 	.byte	0x00, 0xf5, 0x21, 0x00


	//----- nvinfo : EIATTR_KPARAM_INFO
	.align		4
.L_316:
        /*0058*/ 	.byte	0x04, 0x17
        /*005a*/ 	.short	(.L_318 - .L_317)
.L_317:
        /*005c*/ 	.word	0x00000000
        /*0060*/ 	.short	0x0002
        /*0062*/ 	.short	0x0010
        /*0064*/ 	.byte	0x00, 0xf5, 0x21, 0x00


	//----- nvinfo : EIATTR_KPARAM_INFO
	.align		4
.L_318:
        /*0068*/ 	.byte	0x04, 0x17
        /*006a*/ 	.short	(.L_320 - .L_319)
.L_319:
        /*006c*/ 	.word	0x00000000
        /*0070*/ 	.short	0x0001
        /*0072*/ 	.short	0x0008
        /*0074*/ 	.byte	0x00, 0xf5, 0x21, 0x00


	//----- nvinfo : EIATTR_KPARAM_INFO
	.align		4
.L_320:
        /*0078*/ 	.byte	0x04, 0x17
        /*007a*/ 	.short	(.L_322 - .L_321)
.L_321:
        /*007c*/ 	.word	0x00000000
        /*0080*/ 	.short	0x0000
        /*0082*/ 	.short	0x0000
        /*0084*/ 	.byte	0x00, 0xf5, 0x21, 0x00


	//----- nvinfo : EIATTR_SPARSE_MMA_MASK
	.align		4
.L_322:
        /*0088*/ 	.byte	0x03, 0x50
        /*008a*/ 	.short	0x0000


	//----- nvinfo : EIATTR_MAXREG_COUNT
	.align		4
        /*008c*/ 	.byte	0x03, 0x1b
        /*008e*/ 	.short	0x00ff


	//----- nvinfo : EIATTR_NUM_BARRIERS
	.align		4
        /*0090*/ 	.byte	0x02, 0x4c
        /*0092*/ 	.byte	0x01
	.zero		1


	//----- nvinfo : EIATTR_MERCURY_ISA_VERSION
	.align		4
        /*0094*/ 	.byte	0x03, 0x5f
        /*0096*/ 	.short	0x0101


	//----- nvinfo : EIATTR_COOP_GROUP_MASK_REGIDS
	.align		4
        /*0098*/ 	.byte	0x04, 0x29
        /*009a*/ 	.short	(.L_324 - .L_323)


	//   ....[0]....
.L_323:
        /*009c*/ 	.word	0xffffffff


	//   ....[1]....
        /*00a0*/ 	.word	0xffffffff


	//   ....[2]....
        /*00a4*/ 	.word	0xffffffff


	//   ....[3]....
        /*00a8*/ 	.word	0xffffffff


	//   ....[4]....
        /*00ac*/ 	.word	0xffffffff


	//----- nvinfo : EIATTR_COOP_GROUP_INSTR_OFFSETS
	.align		4
.L_324:
        /*00b0*/ 	.byte	0x04, 0x28
        /*00b2*/ 	.short	(.L_326 - .L_325)


	//   ....[0]....
.L_325:
        /*00b4*/ 	.word	0x00002310


	//   ....[1]....
        /*00b8*/ 	.word	0x00002330


	//   ....[2]....
        /*00bc*/ 	.word	0x00002350


	//   ....[3]....
        /*00c0*/ 	.word	0x00002370


	//   ....[4]....
        /*00c4*/ 	.word	0x00002390


	//----- nvinfo : EIATTR_VRC_CTA_INIT_COUNT
	.align		4
.L_326:
        /*00c8*/ 	.byte	0x02, 0x4a
	.zero		1
	.zero		1


	//----- nvinfo : EIATTR_EXIT_INSTR_OFFSETS
	.align		4
        /*00cc*/ 	.byte	0x04, 0x1c
        /*00ce*/ 	.short	(.L_328 - .L_327)


	//   ....[0]....
.L_327:
        /*00d0*/ 	.word	0x00004460


	//   ....[1]....
        /*00d4*/ 	.word	0x000044e0


	//----- nvinfo : EIATTR_MAX_THREADS
	.align		4
.L_328:
        /*00d8*/ 	.byte	0x04, 0x05
        /*00da*/ 	.short	(.L_330 - .L_329)
.L_329:
        /*00dc*/ 	.word	0x00000100
        /*00e0*/ 	.word	0x00000001
        /*00e4*/ 	.word	0x00000001


	//----- nvinfo : EIATTR_CBANK_PARAM_SIZE
	.align		4
.L_330:
        /*00e8*/ 	.byte	0x03, 0x19
        /*00ea*/ 	.short	0x0031


	//----- nvinfo : EIATTR_PARAM_CBANK
	.align		4
        /*00ec*/ 	.byte	0x04, 0x0a
        /*00ee*/ 	.short	(.L_332 - .L_331)
	.align		4
.L_331:
        /*00f0*/ 	.word	index@(.nv.constant0._ZN3cub18CUB_300001_SM_10006detail10radix_sort31DeviceRadixSortSingleTileKernelINS1_5radix10policy_hubIfjyE10Policy1000ELNS0_9SortOrderE0EfjyNS1_21identity_decomposer_tEEEvPKT1_PSA_PKT2_PSE_T3_iiT4_)
        /*00f4*/ 	.short	0x0380
        /*00f6*/ 	.short	0x0031


	//----- nvinfo : EIATTR_SW_WAR
	.align		4
.L_332:
        /*00f8*/ 	.byte	0x04, 0x36
        /*00fa*/ 	.short	(.L_334 - .L_333)
.L_333:
        /*00fc*/ 	.word	0x00000008
.L_334:


//--------------------- .nv.info._ZN3cub18CUB_300001_SM_10006detail11EmptyKernelIvEEvv --------------------------
	.section	.nv.info._ZN3cub18CUB_300001_SM_10006detail11EmptyKernelIvEEvv,"",@"SHT_CUDA_INFO"
	.sectionflags	@""
	.align	4


	//----- nvinfo : EIATTR_CUDA_API_VERSION
	.align		4
        /*0000*/ 	.byte	0x04, 0x37
        /*0002*/ 	.short	(.L_336 - .L_335)
.L_335:
        /*0004*/ 	.word	0x00000082


	//----- nvinfo : EIATTR_SPARSE_MMA_MASK
	.align		4
.L_336:
        /*0008*/ 	.byte	0x03, 0x50
        /*000a*/ 	.short	0x0000


	//----- nvinfo : EIATTR_MAXREG_COUNT
	.align		4
        /*000c*/ 	.byte	0x03, 0x1b
        /*000e*/ 	.short	0x00ff


	//----- nvinfo : EIATTR_MERCURY_ISA_VERSION
	.align		4
        /*0010*/ 	.byte	0x03, 0x5f
        /*0012*/ 	.short	0x0101


	//----- nvinfo : EIATTR_VRC_CTA_INIT_COUNT
	.align		4
        /*0014*/ 	.byte	0x02, 0x4a
	.zero		1
	.zero		1


	//----- nvinfo : EIATTR_EXIT_INSTR_OFFSETS
	.align		4
        /*0018*/ 	.byte	0x04, 0x1c
        /*001a*/ 	.short	(.L_338 - .L_337)


	//   ....[0]....
.L_337:
        /*001c*/ 	.word	0x00000010


	//----- nvinfo : EIATTR_SW_WAR
	.align		4
.L_338:
        /*0020*/ 	.byte	0x04, 0x36
        /*0022*/ 	.short	(.L_340 - .L_339)
.L_339:
        /*0024*/ 	.word	0x00000008
.L_340:


//--------------------- .nv.info._Z6setIdsPj      --------------------------
	.section	.nv.info._Z6setIdsPj,"",@"SHT_CUDA_INFO"
	.sectionflags	@""
	.align	4


	//----- nvinfo : EIATTR_CUDA_API_VERSION
	.align		4
        /*0000*/ 	.byte	0x04, 0x37
        /*0002*/ 	.short	(.L_342 - .L_341)
.L_341:
        /*0004*/ 	.word	0x00000082


	//----- nvinfo : EIATTR_KPARAM_INFO
	.align		4
.L_342:
        /*0008*/ 	.byte	0x04, 0x17
        /*000a*/ 	.short	(.L_344 - .L_343)
.L_343:
        /*000c*/ 	.word	0x00000000
        /*0010*/ 	.short	0x0000
        /*0012*/ 	.short	0x0000
        /*0014*/ 	.byte	0x00, 0xf5, 0x21, 0x00


	//----- nvinfo : EIATTR_SPARSE_MMA_MASK
	.align		4
.L_344:
        /*0018*/ 	.byte	0x03, 0x50
        /*001a*/ 	.short	0x0000


	//----- nvinfo : EIATTR_MAXREG_COUNT
	.align		4
        /*001c*/ 	.byte	0x03, 0x1b
        /*001e*/ 	.short	0x00ff


	//----- nvinfo : EIATTR_MERCURY_ISA_VERSION
	.align		4
        /*0020*/ 	.byte	0x03, 0x5f
        /*0022*/ 	.short	0x0101


	//----- nvinfo : EIATTR_VRC_CTA_INIT_COUNT
	.align		4
        /*0024*/ 	.byte	0x02, 0x4a
	.zero		1
	.zero		1


	//----- nvinfo : EIATTR_EXIT_INSTR_OFFSETS
	.align		4
        /*0028*/ 	.byte	0x04, 0x1c
        /*002a*/ 	.short	(.L_346 - .L_345)


	//   ....[0]....
.L_345:
        /*002c*/ 	.word	0x00000090


	//----- nvinfo : EIATTR_CBANK_PARAM_SIZE
	.align		4
.L_346:
        /*0030*/ 	.byte	0x03, 0x19
        /*0032*/ 	.short	0x0008


	//----- nvinfo : EIATTR_PARAM_CBANK
	.align		4
        /*0034*/ 	.byte	0x04, 0x0a
        /*0036*/ 	.short	(.L_348 - .L_347)
	.align		4
.L_347:
        /*0038*/ 	.word	index@(.nv.constant0._Z6setIdsPj)
        /*003c*/ 	.short	0x0380
        /*003e*/ 	.short	0x0008


	//----- nvinfo : EIATTR_SW_WAR
	.align		4
.L_348:
        /*0040*/ 	.byte	0x04, 0x36
        /*0042*/ 	.short	(.L_350 - .L_349)
.L_349:
        /*0044*/ 	.word	0x00000008
.L_350:


//--------------------- .nv.info._Z16computeDistancesPfS_S_ --------------------------
	.section	.nv.info._Z16computeDistancesPfS_S_,"",@"SHT_CUDA_INFO"
	.sectionflags	@""
	.align	4


	//----- nvinfo : EIATTR_CUDA_API_VERSION
	.align		4
        /*0000*/ 	.byte	0x04, 0x37
        /*0002*/ 	.short	(.L_352 - .L_351)
.L_351:
        /*0004*/ 	.word	0x00000082


	//----- nvinfo : EIATTR_KPARAM_INFO
	.align		4
.L_352:
        /*0008*/ 	.byte	0x04, 0x17
        /*000a*/ 	.short	(.L_354 - .L_353)
.L_353:
        /*000c*/ 	.word	0x00000000
        /*0010*/ 	.short	0x0002
        /*0012*/ 	.short	0x0010
        /*0014*/ 	.byte	0x00, 0xf5, 0x21, 0x00


	//----- nvinfo : EIATTR_KPARAM_INFO
	.align		4
.L_354:
        /*0018*/ 	.byte	0x04, 0x17
        /*001a*/ 	.short	(.L_356 - .L_355)
.L_355:
        /*001c*/ 	.word	0x00000000
        /*0020*/ 	.short	0x0001
        /*0022*/ 	.short	0x0008
        /*0024*/ 	.byte	0x00, 0xf5, 0x21, 0x00


	//----- nvinfo : EIATTR_KPARAM_INFO
	.align		4
.L_356:
        /*0028*/ 	.byte	0x04, 0x17
        /*002a*/ 	.short	(.L_358 - .L_357)
.L_357:
        /*002c*/ 	.word	0x00000000
        /*0030*/ 	.short	0x0000
        /*0032*/ 	.short	0x0000
        /*0034*/ 	.byte	0x00, 0xf5, 0x21, 0x00


	//----- nvinfo : EIATTR_SPARSE_MMA_MASK
	.align		4
.L_358:
        /*0038*/ 	.byte	0x03, 0x50
        /*003a*/ 	.short	0x0000


	//----- nvinfo : EIATTR_MAXREG_COUNT
	.align		4
        /*003c*/ 	.byte	0x03, 0x1b
        /*003e*/ 	.short	0x00ff


	//----- nvinfo : EIATTR_MERCURY_ISA_VERSION
	.align		4
        /*0040*/ 	.byte	0x03, 0x5f
        /*0042*/ 	.short	0x0101


	//----- nvinfo : EIATTR_VRC_CTA_INIT_COUNT
	.align		4
        /*0044*/ 	.byte	0x02, 0x4a
	.zero		1
	.zero		1


	//----- nvinfo : EIATTR_EXIT_INSTR_OFFSETS
	.align		4
        /*0048*/ 	.byte	0x04, 0x1c
        /*004a*/ 	.short	(.L_360 - .L_359)


	//   ....[0]....
.L_359:
        /*004c*/ 	.word	0x00001060


	//----- nvinfo : EIATTR_CRS_STACK_SIZE
	.align		4
.L_360:
        /*0050*/ 	.byte	0x04, 0x1e
        /*0052*/ 	.short	(.L_362 - .L_361)
.L_361:
        /*0054*/ 	.word	0x00000000


	//----- nvinfo : EIATTR_CBANK_PARAM_SIZE
	.align		4
.L_362:
        /*0058*/ 	.byte	0x03, 0x19
        /*005a*/ 	.short	0x0018


	//----- nvinfo : EIATTR_PARAM_CBANK
	.align		4
        /*005c*/ 	.byte	0x04, 0x0a
        /*005e*/ 	.short	(.L_364 - .L_363)
	.align		4
.L_363:
        /*0060*/ 	.word	index@(.nv.constant0._Z16computeDistancesPfS_S_)
        /*0064*/ 	.short	0x0380
        /*0066*/ 	.short	0x0018


	//----- nvinfo : EIATTR_SW_WAR
	.align		4
.L_364:
        /*0068*/ 	.byte	0x04, 0x36
        /*006a*/ 	.short	(.L_366 - .L_365)
.L_365:
        /*006c*/ 	.word	0x00000008
.L_366:


//--------------------- .nv.callgraph             --------------------------
	.section	.nv.callgraph,"",@"SHT_CUDA_CALLGRAPH"
	.align	4
	.sectionentsize	8
	.align		4
        /*0000*/ 	.word	0x00000000
	.align		4
        /*0004*/ 	.word	0xffffffff
	.align		4
        /*0008*/ 	.word	0x00000000
	.align		4
        /*000c*/ 	.word	0xfffffffe
	.align		4
        /*0010*/ 	.word	0x00000000
	.align		4
        /*0014*/ 	.word	0xfffffffd
	.align		4
        /*0018*/ 	.word	0x00000000
	.align		4
        /*001c*/ 	.word	0xfffffffc


//--------------------- .nv.constant4             --------------------------
	.section	.nv.constant4,"a",@progbits
	.align	8
	.align		8
.nv.constant4:
        /*0000*/ 	.dword	_ZN34_INTERNAL_b5dda668_4_k_cu_c3ad40ab4cuda3std3__45__cpo5beginE
	.align		8
        /*0008*/ 	.dword	_ZN34_INTERNAL_b5dda668_4_k_cu_c3ad40ab4cuda3std3__45__cpo3endE
	.align		8
        /*0010*/ 	.dword	_ZN34_INTERNAL_b5dda668_4_k_cu_c3ad40ab4cuda3std3__45__cpo6cbeginE
	.align		8
        /*0018*/ 	.dword	_ZN34_INTERNAL_b5dda668_4_k_cu_c3ad40ab4cuda3std3__45__cpo4cendE
	.align		8
        /*0020*/ 	.dword	_ZN34_INTERNAL_b5dda668_4_k_cu_c3ad40ab4cuda3std3__45__cpo6rbeginE
	.align		8
        /*0028*/ 	.dword	_ZN34_INTERNAL_b5dda668_4_k_cu_c3ad40ab4cuda3std3__45__cpo4rendE
	.align		8
        /*0030*/ 	.dword	_ZN34_INTERNAL_b5dda668_4_k_cu_c3ad40ab4cuda3std3__45__cpo7crbeginE
	.align		8
        /*0038*/ 	.dword	_ZN34_INTERNAL_b5dda668_4_k_cu_c3ad40ab4cuda3std3__45__cpo5crendE
	.align		8
        /*0040*/ 	.dword	_ZN34_INTERNAL_b5dda668_4_k_cu_c3ad40ab4cuda3std3__436_GLOBAL__N__b5dda668_4_k_cu_c3ad40ab6ignoreE
	.align		8
        /*0048*/ 	.dword	_ZN34_INTERNAL_b5dda668_4_k_cu_c3ad40ab4cuda3std3__419piecewise_constructE
	.align		8
        /*0050*/ 	.dword	_ZN34_INTERNAL_b5dda668_4_k_cu_c3ad40ab4cuda3std3__48in_placeE
	.align		8
        /*0058*/ 	.dword	_ZN34_INTERNAL_b5dda668_4_k_cu_c3ad40ab4cuda3std3__420unreachable_sentinelE
	.align		8
        /*0060*/ 	.dword	_ZN34_INTERNAL_b5dda668_4_k_cu_c3ad40ab4cuda3std3__47nulloptE
	.align		8
        /*0068*/ 	.dword	_ZN34_INTERNAL_b5dda668_4_k_cu_c3ad40ab4cuda3std3__48unexpectE
	.align		8
        /*0070*/ 	.dword	_ZN34_INTERNAL_b5dda668_4_k_cu_c3ad40ab4cuda3std6ranges3__45__cpo4swapE
	.align		8
        /*0078*/ 	.dword	_ZN34_INTERNAL_b5dda668_4_k_cu_c3ad40ab4cuda3std6ranges3__45__cpo9iter_moveE
	.align		8
        /*0080*/ 	.dword	_ZN34_INTERNAL_b5dda668_4_k_cu_c3ad40ab4cuda3std6ranges3__45__cpo5beginE
	.align		8
        /*0088*/ 	.dword	_ZN34_INTERNAL_b5dda668_4_k_cu_c3ad40ab4cuda3std6ranges3__45__cpo3endE
	.align		8
        /*0090*/ 	.dword	_ZN34_INTERNAL_b5dda668_4_k_cu_c3ad40ab4cuda3std6ranges3__45__cpo6cbeginE
	.align		8
        /*0098*/ 	.dword	_ZN34_INTERNAL_b5dda668_4_k_cu_c3ad40ab4cuda3std6ranges3__45__cpo4cendE
	.align		8
        /*00a0*/ 	.dword	_ZN34_INTERNAL_b5dda668_4_k_cu_c3ad40ab4cuda3std6ranges3__45__cpo7advanceE
	.align		8
        /*00a8*/ 	.dword	_ZN34_INTERNAL_b5dda668_4_k_cu_c3ad40ab4cuda3std6ranges3__45__cpo9iter_swapE
	.align		8
        /*00b0*/ 	.dword	_ZN34_INTERNAL_b5dda668_4_k_cu_c3ad40ab4cuda3std6ranges3__45__cpo4nextE
	.align		8
        /*00b8*/ 	.dword	_ZN34_INTERNAL_b5dda668_4_k_cu_c3ad40ab4cuda3std6ranges3__45__cpo4prevE
	.align		8
        /*00c0*/ 	.dword	_ZN34_INTERNAL_b5dda668_4_k_cu_c3ad40ab4cuda3std6ranges3__45__cpo4dataE
	.align		8
        /*00c8*/ 	.dword	_ZN34_INTERNAL_b5dda668_4_k_cu_c3ad40ab4cuda3std6ranges3__45__cpo5cdataE
	.align		8
        /*00d0*/ 	.dword	_ZN34_INTERNAL_b5dda668_4_k_cu_c3ad40ab4cuda3std6ranges3__45__cpo4sizeE
	.align		8
        /*00d8*/ 	.dword	_ZN34_INTERNAL_b5dda668_4_k_cu_c3ad40ab4cuda3std6ranges3__45__cpo5ssizeE
	.align		8
        /*00e0*/ 	.dword	_ZN34_INTERNAL_b5dda668_4_k_cu_c3ad40ab4cuda3std6ranges3__45__cpo8distanceE
	.align		8
        /*00e8*/ 	.dword	_ZN34_INTERNAL_b5dda668_4_k_cu_c3ad40ab6thrust24THRUST_300001_SM_1000_NS8cuda_cub3parE
	.align		8
        /*00f0*/ 	.dword	_ZN34_INTERNAL_b5dda668_4_k_cu_c3ad40ab6thrust24THRUST_300001_SM_1000_NS8cuda_cub10par_nosyncE
	.align		8
        /*00f8*/ 	.dword	_ZN34_INTERNAL_b5dda668_4_k_cu_c3ad40ab6thrust24THRUST_300001_SM_1000_NS6system6detail10sequential3seqE
	.align		8
        /*0100*/ 	.dword	_ZN34_INTERNAL_b5dda668_4_k_cu_c3ad40ab6thrust24THRUST_300001_SM_1000_NS6system3cpp3parE
	.align		8
        /*0108*/ 	.dword	_ZN34_INTERNAL_b5dda668_4_k_cu_c3ad40ab6thrust24THRUST_300001_SM_1000_NS12placeholders2_1E
	.align		8
        /*0110*/ 	.dword	_ZN34_INTERNAL_b5dda668_4_k_cu_c3ad40ab6thrust24THRUST_300001_SM_1000_NS12placeholders2_2E
	.align		8
        /*0118*/ 	.dword	_ZN34_INTERNAL_b5dda668_4_k_cu_c3ad40ab6thrust24THRUST_300001_SM_1000_NS12placeholders2_3E
	.align		8
        /*0120*/ 	.dword	_ZN34_INTERNAL_b5dda668_4_k_cu_c3ad40ab6thrust24THRUST_300001_SM_1000_NS12placeholders2_4E
	.align		8
        /*0128*/ 	.dword	_ZN34_INTERNAL_b5dda668_4_k_cu_c3ad40ab6thrust24THRUST_300001_SM_1000_NS12placeholders2_5E
	.align		8
        /*0130*/ 	.dword	_ZN34_INTERNAL_b5dda668_4_k_cu_c3ad40ab6thrust24THRUST_300001_SM_1000_NS12placeholders2_6E
	.align		8
        /*0138*/ 	.dword	_ZN34_INTERNAL_b5dda668_4_k_cu_c3ad40ab6thrust24THRUST_300001_SM_1000_NS12placeholders2_7E
	.align		8
        /*0140*/ 	.dword	_ZN34_INTERNAL_b5dda668_4_k_cu_c3ad40ab6thrust24THRUST_300001_SM_1000_NS12placeholders2_8E
	.align		8
        /*0148*/ 	.dword	_ZN34_INTERNAL_b5dda668_4_k_cu_c3ad40ab6thrust24THRUST_300001_SM_1000_NS12placeholders2_9E
	.align		8
        /*0150*/ 	.dword	_ZN34_INTERNAL_b5dda668_4_k_cu_c3ad40ab6thrust24THRUST_300001_SM_1000_NS12placeholders3_10E
	.align		8
        /*0158*/ 	.dword	_ZN34_INTERNAL_b5dda668_4_k_cu_c3ad40ab6thrust24THRUST_300001_SM_1000_NS3seqE
	.align		8
        /*0160*/ 	.dword	_ZN34_INTERNAL_b5dda668_4_k_cu_c3ad40ab6thrust24THRUST_300001_SM_1000_NS6deviceE


//--------------------- .text._ZN3cub18CUB_300001_SM_10006detail10radix_sort29DeviceRadixSortOnesweepKernelINS1_5radix10policy_hubIffyE10Policy1000ELNS0_9SortOrderE0EffyiiNS1_21identity_decomposer_tEEEvPT5_SB_PT3_PKSC_PT1_PKSG_PT2_PKSK_T4_iiT6_ --------------------------
	.section	.text._ZN3cub18CUB_300001_SM_10006detail10radix_sort29DeviceRadixSortOnesweepKernelINS1_5radix10policy_hubIffyE10Policy1000ELNS0_9SortOrderE0EffyiiNS1_21identity_decomposer_tEEEvPT5_SB_PT3_PKSC_PT1_PKSG_PT2_PKSK_T4_iiT6_,"ax",@progbits
	.align	128
        .global         _ZN3cub18CUB_300001_SM_10006detail10radix_sort29DeviceRadixSortOnesweepKernelINS1_5radix10policy_hubIffyE10Policy1000ELNS0_9SortOrderE0EffyiiNS1_21identity_decomposer_tEEEvPT5_SB_PT3_PKSC_PT1_PKSG_PT2_PKSK_T4_iiT6_
        .type           _ZN3cub18CUB_300001_SM_10006detail10radix_sort29DeviceRadixSortOnesweepKernelINS1_5radix10policy_hubIffyE10Policy1000ELNS0_9SortOrderE0EffyiiNS1_21identity_decomposer_tEEEvPT5_SB_PT3_PKSC_PT1_PKSG_PT2_PKSK_T4_iiT6_,@function
        .size           _ZN3cub18CUB_300001_SM_10006detail10radix_sort29DeviceRadixSortOnesweepKernelINS1_5radix10policy_hubIffyE10Policy1000ELNS0_9SortOrderE0EffyiiNS1_21identity_decomposer_tEEEvPT5_SB_PT3_PKSC_PT1_PKSG_PT2_PKSK_T4_iiT6_,(.L_x_470 - _ZN3cub18CUB_300001_SM_10006detail10radix_sort29DeviceRadixSortOnesweepKernelINS1_5radix10policy_hubIffyE10Policy1000ELNS0_9SortOrderE0EffyiiNS1_21identity_decomposer_tEEEvPT5_SB_PT3_PKSC_PT1_PKSG_PT2_PKSK_T4_iiT6_)
        .other          _ZN3cub18CUB_300001_SM_10006detail10radix_sort29DeviceRadixSortOnesweepKernelINS1_5radix10policy_hubIffyE10Policy1000ELNS0_9SortOrderE0EffyiiNS1_21identity_decomposer_tEEEvPT5_SB_PT3_PKSC_PT1_PKSG_PT2_PKSK_T4_iiT6_,@"STO_CUDA_ENTRY STV_DEFAULT"
_ZN3cub18CUB_300001_SM_10006detail10radix_sort29DeviceRadixSortOnesweepKernelINS1_5radix10policy_hubIffyE10Policy1000ELNS0_9SortOrderE0EffyiiNS1_21identity_decomposer_tEEEvPT5_SB_PT3_PKSC_PT1_PKSG_PT2_PKSK_T4_iiT6_:
.text._ZN3cub18CUB_300001_SM_10006detail10radix_sort29DeviceRadixSortOnesweepKernelINS1_5radix10policy_hubIffyE10Policy1000ELNS0_9SortOrderE0EffyiiNS1_21identity_decomposer_tEEEvPT5_SB_PT3_PKSC_PT1_PKSG_PT2_PKSK_T4_iiT6_:
[----:B------:R-:W-:Y:S01]  /*0000*/  LDC R1, c[0x0][0x37c] ;  /* 0x0000df00ff017b82 */ /* 0x000fe20000000800 */
[----:B------:R-:W0:Y:S01]  /*0010*/  S2R R3, SR_TID.X ;  /* 0x0000000000037919 */ /* 0x000e220000002100 */
[----:B------:R-:W-:Y:S01]  /*0020*/  MOV R23, 0x400 ;  /* 0x0000040000177802 */ /* 0x000fe20000000f00 */
[----:B------:R-:W1:Y:S01]  /*0030*/  LDCU.64 UR6, c[0x0][0x358] ;  /* 0x00006b00ff0677ac */ /* 0x000e620008000a00 */
[----:B------:R-:W-:Y:S01]  /*0040*/  BSSY.RECONVERGENT B0, `(.L_x_0) ;  /* 0x000000c000007945 */ /* 0x000fe20003800200 */
[----:B------:R-:W2:Y:S01]  /*0050*/  S2R R0, SR_CgaCtaId ;  /* 0x0000000000007919 */ /* 0x000ea20000008800 */
[----:B0-----:R-:W-:Y:S02]  /*0060*/  ISETP.NE.AND P0, PT, R3, RZ, PT ;  /* 0x000000ff0300720c */ /* 0x001fe40003f05270 */
[----:B--2---:R-:W-:-:S11]  /*0070*/  LEA R23, R0, R23, 0x18 ;  /* 0x0000001700177211 */ /* 0x004fd600078ec0ff */
[----:B-1----:R-:W-:Y:S05]  /*0080*/  @P0 BRA `(.L_x_1) ;  /* 0x00000000001c0947 */ /* 0x002fea0003800000 */
[----:B------:R-:W0:Y:S01]  /*0090*/  LDC.64 R4, c[0x0][0x388] ;  /* 0x0000e200ff047b82 */ /* 0x000e220000000a00 */
[----:B------:R-:W-:-:S05]  /*00a0*/  IMAD.MOV.U32 R7, RZ, RZ, 0x1 ;  /* 0x00000001ff077424 */ /* 0x000fca00078e00ff */
[----:B0-----:R-:W2:Y:S02]  /*00b0*/  ATOMG.E.ADD.STRONG.GPU PT, R4, desc[UR6][R4.64], R7 ;  /* 0x80000007040479a8 */ /* 0x001ea400081ef106 */
[----:B------:R-:W0:Y:S01]  /*00c0*/  S2UR UR5, SR_CgaCtaId ;  /* 0x00000000000579c3 */ /* 0x000e220000008800 */
[----:B------:R-:W-:Y:S02]  /*00d0*/  UMOV UR4, 0x400 ;  /* 0x0000040000047882 */ /* 0x000fe40000000000 */
[----:B0-----:R-:W-:-:S09]  /*00e0*/  ULEA UR4, UR5, UR4, 0x18 ;  /* 0x0000000405047291 */ /* 0x001fd2000f8ec0ff */
[----:B--2---:R0:W-:Y:S03]  /*00f0*/  STS [UR4+0x6600], R4 ;  /* 0x00660004ff007988 */ /* 0x0041e60008000804 */
.L_x_1:
[----:B------:R-:W-:Y:S05]  /*0100*/  BSYNC.RECONVERGENT B0 ;  /* 0x0000000000007941 */ /* 0x000fea0003800200 */
.L_x_0:
[----:B------:R-:W-:Y:S01]  /*0110*/  BAR.SYNC.DEFER_BLOCKING 0x0 ;  /* 0x0000000000007b1d */ /* 0x000fe20000010000 */
[----:B0-----:R-:W-:-:S05]  /*0120*/  SHF.R.U32.HI R4, RZ, 0x5, R3 ;  /* 0x00000005ff047819 */ /* 0x001fca0000011603 */
[----:B------:R-:W0:Y:S01]  /*0130*/  LDCU UR4, c[0x0][0x3c0] ;  /* 0x00007800ff0477ac */ /* 0x000e220008000800 */
[----:B------:R-:W1:Y:S01]  /*0140*/  S2R R0, SR_LANEID ;  /* 0x0000000000007919 */ /* 0x000e620000000000 */
[----:B------:R-:W2:Y:S02]  /*0150*/  LDS R5, [R23+0x6600] ;  /* 0x0066000017057984 */ /* 0x000ea40000000800 */
[----:B--2---:R-:W-:-:S04]  /*0160*/  IMAD R18, R5, 0x1980, RZ ;  /* 0x0000198005127824 */ /* 0x004fc800078e02ff */
[----:B------:R-:W-:Y:S01]  /*0170*/  VIADD R35, R18, 0x1980 ;  /* 0x0000198012237836 */ /* 0x000fe20000000000 */
[----:B------:R-:W-:-:S04]  /*0180*/  SHF.R.S32.HI R47, RZ, 0x1f, R18 ;  /* 0x0000001fff2f7819 */ /* 0x000fc80000011412 */
[----:B0-----:R-:W-:-:S13]  /*0190*/  ISETP.GT.AND P0, PT, R35, UR4, PT ;  /* 0x0000000423007c0c */ /* 0x001fda000bf04270 */
[----:B-1----:R-:W-:Y:S05]  /*01a0*/  @P0 BRA `(.L_x_2) ;  /* 0x0000000000680947 */ /* 0x002fea0003800000 */
[----:B------:R-:W0:Y:S01]  /*01b0*/  LDCU.64 UR4, c[0x0][0x3a8] ;  /* 0x00007500ff0477ac */ /* 0x000e220008000a00 */
[C---:B------:R-:W-:Y:S02]  /*01c0*/  LOP3.LUT R50, R3.reuse, 0x1f, RZ, 0xc0, !PT ;  /* 0x0000001f03327812 */ /* 0x040fe400078ec0ff */
[----:B------:R-:W-:-:S05]  /*01d0*/  LOP3.LUT R21, R3, 0x3e0, RZ, 0xc0, !PT ;  /* 0x000003e003157812 */ /* 0x000fca00078ec0ff */
[----:B------:R-:W-:-:S05]  /*01e0*/  IMAD R7, R21, 0x11, R50 ;  /* 0x0000001115077824 */ /* 0x000fca00078e0232 */
[----:B------:R-:W-:-:S05]  /*01f0*/  IADD3 R7, P0, PT, R18, R7, RZ ;  /* 0x0000000712077210 */ /* 0x000fca0007f1e0ff */
[----:B------:R-:W-:Y:S01]  /*0200*/  IMAD.X R8, RZ, RZ, R47, P0 ;  /* 0x000000ffff087224 */ /* 0x000fe200000e062f */
[----:B0-----:R-:W-:-:S04]  /*0210*/  LEA R6, P0, R7, UR4, 0x2 ;  /* 0x0000000407067c11 */ /* 0x001fc8000f8010ff */
[----:B------:R-:W-:-:S05]  /*0220*/  LEA.HI.X R7, R7, UR5, R8, 0x2, P0 ;  /* 0x0000000507077c11 */ /* 0x000fca00080f1408 */
[----:B------:R0:W5:Y:S04]  /*0230*/  LDG.E R13, desc[UR6][R6.64] ;  /* 0x00000006060d7981 */ /* 0x000168000c1e1900 */
        /* <DEDUP_REMOVED lines=15> */
[----:B------:R0:W5:Y:S01]  /*0330*/  LDG.E R28, desc[UR6][R6.64+0x800] ;  /* 0x00080006061c7981 */ /* 0x000162000c1e1900 */
[----:B------:R-:W-:Y:S05]  /*0340*/  BRA `(.L_x_3) ;  /* 0x0000000400307947 */ /* 0x000fea0003800000 */
.L_x_2:
[C---:B------:R-:W-:Y:S01]  /*0350*/  LOP3.LUT R50, R3.reuse, 0x1f, RZ, 0xc0, !PT ;  /* 0x0000001f03327812 */ /* 0x040fe200078ec0ff */
[----:B------:R-:W0:Y:S01]  /*0360*/  LDCU.64 UR8, c[0x0][0x3a8] ;  /* 0x00007500ff0877ac */ /* 0x000e220008000a00 */
[----:B------:R-:W-:Y:S01]  /*0370*/  LOP3.LUT R21, R3, 0x3e0, RZ, 0xc0, !PT ;  /* 0x000003e003157812 */ /* 0x000fe200078ec0ff */
[----:B------:R-:W-:Y:S01]  /*0380*/  IMAD.MOV.U32 R13, RZ, RZ, 0x7fffffff ;  /* 0x7fffffffff0d7424 */ /* 0x000fe200078e00ff */
[----:B------:R-:W-:-:S03]  /*0390*/  IADD3 R8, PT, PT, -R18, UR4, RZ ;  /* 0x0000000412087c10 */ /* 0x000fc6000fffe1ff */
[----:B------:R-:W-:-:S04]  /*03a0*/  IMAD R15, R21, 0x11, R50 ;  /* 0x00000011150f7824 */ /* 0x000fc800078e0232 */
[C---:B------:R-:W-:Y:S01]  /*03b0*/  VIADD R9, R15.reuse, 0x40 ;  /* 0x000000400f097836 */ /* 0x040fe20000000000 */
[----:B------:R-:W-:Y:S01]  /*03c0*/  IADD3 R10, P0, PT, R18, R15, RZ ;  /* 0x0000000f120a7210 */ /* 0x000fe20007f1e0ff */
[C---:B------:R-:W-:Y:S01]  /*03d0*/  VIADD R7, R15.reuse, 0x20 ;  /* 0x000000200f077836 */ /* 0x040fe20000000000 */
[-C--:B------:R-:W-:Y:S02]  /*03e0*/  ISETP.GE.AND P2, PT, R15, R8.reuse, PT ;  /* 0x000000080f00720c */ /* 0x080fe40003f46270 */
[-C--:B------:R-:W-:Y:S01]  /*03f0*/  ISETP.GE.AND P4, PT, R9, R8.reuse, PT ;  /* 0x000000080900720c */ /* 0x080fe20003f86270 */
[----:B------:R-:W-:Y:S01]  /*0400*/  VIADD R9, R15, 0x80 ;  /* 0x000000800f097836 */ /* 0x000fe20000000000 */
[-C--:B------:R-:W-:Y:S01]  /*0410*/  ISETP.GE.AND P3, PT, R7, R8.reuse, PT ;  /* 0x000000080700720c */ /* 0x080fe20003f66270 */
[----:B------:R-:W-:Y:S02]  /*0420*/  VIADD R7, R15, 0x60 ;  /* 0x000000600f077836 */ /* 0x000fe40000000000 */
[----:B------:R-:W-:Y:S01]  /*0430*/  IMAD.X R11, RZ, RZ, R47, P0 ;  /* 0x000000ffff0b7224 */ /* 0x000fe200000e062f */
[----:B------:R-:W-:Y:S01]  /*0440*/  ISETP.GE.AND P6, PT, R9, R8, PT ;  /* 0x000000080900720c */ /* 0x000fe20003fc6270 */
[----:B------:R-:W-:Y:S01]  /*0450*/  VIADD R9, R15, 0xa0 ;  /* 0x000000a00f097836 */ /* 0x000fe20000000000 */
[----:B0-----:R-:W-:-:S02]  /*0460*/  LEA R6, P0, R10, UR8, 0x2 ;  /* 0x000000080a067c11 */ /* 0x001fc4000f8010ff */
[-C--:B------:R-:W-:Y:S02]  /*0470*/  ISETP.GE.AND P5, PT, R7, R8.reuse, PT ;  /* 0x000000080700720c */ /* 0x080fe40003fa6270 */
[----:B------:R-:W-:Y:S01]  /*0480*/  LEA.HI.X R7, R10, UR9, R11, 0x2, P0 ;  /* 0x000000090a077c11 */ /* 0x000fe200080f140b */
[----:B------:R-:W-:Y:S01]  /*0490*/  IMAD.MOV.U32 R12, RZ, RZ, 0x7fffffff ;  /* 0x7fffffffff0c7424 */ /* 0x000fe200078e00ff */
[-C--:B------:R-:W-:Y:S01]  /*04a0*/  ISETP.GE.AND P0, PT, R9, R8.reuse, PT ;  /* 0x000000080900720c */ /* 0x080fe20003f06270 */
[C---:B------:R-:W-:Y:S02]  /*04b0*/  VIADD R9, R15.reuse, 0xe0 ;  /* 0x000000e00f097836 */ /* 0x040fe40000000000 */
[----:B------:R1:W5:Y:S01]  /*04c0*/  @!P2 LDG.E R13, desc[UR6][R6.64] ;  /* 0x00000006060da981 */ /* 0x000362000c1e1900 */
[----:B------:R-:W-:Y:S02]  /*04d0*/  VIADD R11, R15, 0xc0 ;  /* 0x000000c00f0b7836 */ /* 0x000fe40000000000 */
[-C--:B------:R-:W-:Y:S01]  /*04e0*/  ISETP.GE.AND P2, PT, R9, R8.reuse, PT ;  /* 0x000000080900720c */ /* 0x080fe20003f46270 */
[----:B------:R-:W-:Y:S01]  /*04f0*/  VIADD R9, R15, 0x100 ;  /* 0x000001000f097836 */ /* 0x000fe20000000000 */
[----:B------:R1:W5:Y:S01]  /*0500*/  @!P3 LDG.E R12, desc[UR6][R6.64+0x80] ;  /* 0x00008006060cb981 */ /* 0x000362000c1e1900 */
[----:B------:R-:W-:Y:S01]  /*0510*/  IMAD.MOV.U32 R24, RZ, RZ, 0x7fffffff ;  /* 0x7fffffffff187424 */ /* 0x000fe200078e00ff */
[----:B------:R-:W-:-:S02]  /*0520*/  ISETP.GE.AND P1, PT, R11, R8, PT ;  /* 0x000000080b00720c */ /* 0x000fc40003f26270 */
[-C--:B------:R-:W-:Y:S01]  /*0530*/  ISETP.GE.AND P3, PT, R9, R8.reuse, PT ;  /* 0x000000080900720c */ /* 0x080fe20003f66270 */
[----:B------:R-:W-:Y:S02]  /*0540*/  VIADD R9, R15, 0x140 ;  /* 0x000001400f097836 */ /* 0x000fe40000000000 */
[----:B------:R1:W5:Y:S01]  /*0550*/  @!P5 LDG.E R24, desc[UR6][R6.64+0x180] ;  /* 0x000180060618d981 */ /* 0x000362000c1e1900 */
[----:B------:R-:W-:Y:S02]  /*0560*/  IMAD.MOV.U32 R27, RZ, RZ, 0x7fffffff ;  /* 0x7fffffffff1b7424 */ /* 0x000fe400078e00ff */
[-C--:B------:R-:W-:Y:S01]  /*0570*/  ISETP.GE.AND P5, PT, R9, R8.reuse, PT ;  /* 0x000000080900720c */ /* 0x080fe20003fa6270 */
[C---:B------:R-:W-:Y:S02]  /*0580*/  VIADD R9, R15.reuse, 0x160 ;  /* 0x000001600f097836 */ /* 0x040fe40000000000 */
[----:B------:R-:W-:Y:S01]  /*0590*/  IMAD.MOV.U32 R43, RZ, RZ, 0x7fffffff ;  /* 0x7fffffffff2b7424 */ /* 0x000fe200078e00ff */
[----:B------:R1:W5:Y:S01]  /*05a0*/  @!P6 LDG.E R27, desc[UR6][R6.64+0x200] ;  /* 0x00020006061be981 */ /* 0x000362000c1e1900 */
[----:B------:R-:W-:Y:S01]  /*05b0*/  VIADD R11, R15, 0x120 ;  /* 0x000001200f0b7836 */ /* 0x000fe20000000000 */
[----:B------:R-:W-:Y:S01]  /*05c0*/  ISETP.GE.AND P6, PT, R9, R8, PT ;  /* 0x000000080900720c */ /* 0x000fe20003fc6270 */
[----:B------:R-:W-:-:S02]  /*05d0*/  IMAD.MOV.U32 R17, RZ, RZ, 0x7fffffff ;  /* 0x7fffffffff117424 */ /* 0x000fc400078e00ff */
[----:B------:R-:W-:Y:S01]  /*05e0*/  VIADD R9, R15, 0x1a0 ;  /* 0x000001a00f097836 */ /* 0x000fe20000000000 */
[----:B------:R1:W5:Y:S01]  /*05f0*/  @!P4 LDG.E R43, desc[UR6][R6.64+0x100] ;  /* 0x00010006062bc981 */ /* 0x000362000c1e1900 */
[-C--:B------:R-:W-:Y:S01]  /*0600*/  ISETP.GE.AND P4, PT, R11, R8.reuse, PT ;  /* 0x000000080b00720c */ /* 0x080fe20003f86270 */
[----:B------:R-:W-:Y:S02]  /*0610*/  IMAD.MOV.U32 R25, RZ, RZ, 0x7fffffff ;  /* 0x7fffffffff197424 */ /* 0x000fe400078e00ff */
[----:B------:R1:W5:Y:S01]  /*0620*/  @!P1 LDG.E R17, desc[UR6][R6.64+0x300] ;  /* 0x0003000606119981 */ /* 0x000362000c1e1900 */
[----:B------:R-:W-:Y:S01]  /*0630*/  IMAD.MOV.U32 R41, RZ, RZ, 0x7fffffff ;  /* 0x7fffffffff297424 */ /* 0x000fe200078e00ff */
[----:B------:R-:W-:Y:S01]  /*0640*/  ISETP.GE.AND P1, PT, R9, R8, PT ;  /* 0x000000080900720c */ /* 0x000fe20003f26270 */
[C---:B------:R-:W-:Y:S01]  /*0650*/  VIADD R11, R15.reuse, 0x180 ;  /* 0x000001800f0b7836 */ /* 0x040fe20000000000 */
[----:B------:R1:W5:Y:S01]  /*0660*/  @!P0 LDG.E R25, desc[UR6][R6.64+0x280] ;  /* 0x0002800606198981 */ /* 0x000362000c1e1900 */
[----:B------:R-:W-:-:S02]  /*0670*/  VIADD R9, R15, 0x1c0 ;  /* 0x000001c00f097836 */ /* 0x000fc40000000000 */
[----:B------:R-:W-:Y:S01]  /*0680*/  IMAD.MOV.U32 R36, RZ, RZ, 0x7fffffff ;  /* 0x7fffffffff247424 */ /* 0x000fe200078e00ff */
[----:B------:R1:W5:Y:S01]  /*0690*/  @!P2 LDG.E R41, desc[UR6][R6.64+0x380] ;  /* 0x000380060629a981 */ /* 0x000362000c1e1900 */
[----:B------:R-:W-:Y:S01]  /*06a0*/  IMAD.MOV.U32 R39, RZ, RZ, 0x7fffffff ;  /* 0x7fffffffff277424 */ /* 0x000fe200078e00ff */
[-C--:B------:R-:W-:Y:S01]  /*06b0*/  ISETP.GE.AND P0, PT, R11, R8.reuse, PT ;  /* 0x000000080b00720c */ /* 0x080fe20003f06270 */
[----:B------:R-:W-:Y:S01]  /*06c0*/  VIADD R11, R15, 0x1e0 ;  /* 0x000001e00f0b7836 */ /* 0x000fe20000000000 */
[-C--:B------:R-:W-:Y:S01]  /*06d0*/  ISETP.GE.AND P2, PT, R9, R8.reuse, PT ;  /* 0x000000080900720c */ /* 0x080fe20003f46270 */
[----:B------:R-:W-:Y:S01]  /*06e0*/  VIADD R9, R15, 0x200 ;  /* 0x000002000f097836 */ /* 0x000fe20000000000 */
[----:B------:R1:W5:Y:S02]  /*06f0*/  @!P3 LDG.E R36, desc[UR6][R6.64+0x400] ;  /* 0x000400060624b981 */ /* 0x000364000c1e1900 */
[-C--:B------:R-:W-:Y:S02]  /*0700*/  ISETP.GE.AND P3, PT, R11, R8.reuse, PT ;  /* 0x000000080b00720c */ /* 0x080fe40003f66270 */
[----:B------:R1:W5:Y:S01]  /*0710*/  @!P4 LDG.E R39, desc[UR6][R6.64+0x480] ;  /* 0x000480060627c981 */ /* 0x000362000c1e1900 */
[----:B------:R-:W-:Y:S01]  /*0720*/  ISETP.GE.AND P4, PT, R9, R8, PT ;  /* 0x000000080900720c */ /* 0x000fe20003f86270 */
[----:B------:R-:W-:-:S02]  /*0730*/  IMAD.MOV.U32 R34, RZ, RZ, 0x7fffffff ;  /* 0x7fffffffff227424 */ /* 0x000fc400078e00ff */
[----:B------:R-:W-:Y:S02]  /*0740*/  IMAD.MOV.U32 R37, RZ, RZ, 0x7fffffff ;  /* 0x7fffffffff257424 */ /* 0x000fe400078e00ff */
[----:B------:R-:W-:Y:S02]  /*0750*/  IMAD.MOV.U32 R32, RZ, RZ, 0x7fffffff ;  /* 0x7fffffffff207424 */ /* 0x000fe400078e00ff */
[----:B------:R-:W-:Y:S01]  /*0760*/  IMAD.MOV.U32 R33, RZ, RZ, 0x7fffffff ;  /* 0x7fffffffff217424 */ /* 0x000fe200078e00ff */
[----:B------:R1:W5:Y:S01]  /*0770*/  @!P5 LDG.E R34, desc[UR6][R6.64+0x500] ;  /* 0x000500060622d981 */ /* 0x000362000c1e1900 */
[----:B------:R-:W-:Y:S02]  /*0780*/  IMAD.MOV.U32 R30, RZ, RZ, 0x7fffffff ;  /* 0x7fffffffff1e7424 */ /* 0x000fe400078e00ff */
[----:B------:R-:W-:Y:S01]  /*0790*/  IMAD.MOV.U32 R31, RZ, RZ, 0x7fffffff ;  /* 0x7fffffffff1f7424 */ /* 0x000fe200078e00ff */
[----:B------:R1:W5:Y:S01]  /*07a0*/  @!P6 LDG.E R37, desc[UR6][R6.64+0x580] ;  /* 0x000580060625e981 */ /* 0x000362000c1e1900 */
[----:B------:R-:W-:-:S03]  /*07b0*/  IMAD.MOV.U32 R28, RZ, RZ, 0x7fffffff ;  /* 0x7fffffffff1c7424 */ /* 0x000fc600078e00ff */
[----:B------:R1:W5:Y:S04]  /*07c0*/  @!P0 LDG.E R32, desc[UR6][R6.64+0x600] ;  /* 0x0006000606208981 */ /* 0x000368000c1e1900 */
[----:B------:R1:W5:Y:S04]  /*07d0*/  @!P1 LDG.E R33, desc[UR6][R6.64+0x680] ;  /* 0x0006800606219981 */ /* 0x000368000c1e1900 */
[----:B------:R1:W5:Y:S04]  /*07e0*/  @!P2 LDG.E R30, desc[UR6][R6.64+0x700] ;  /* 0x00070006061ea981 */ /* 0x000368000c1e1900 */
[----:B------:R1:W5:Y:S04]  /*07f0*/  @!P3 LDG.E R31, desc[UR6][R6.64+0x780] ;  /* 0x00078006061fb981 */ /* 0x000368000c1e1900 */
[----:B------:R1:W5:Y:S02]  /*0800*/  @!P4 LDG.E R28, desc[UR6][R6.64+0x800] ;  /* 0x00080006061cc981 */ /* 0x000364000c1e1900 */
.L_x_3:
[----:B------:R-:W-:Y:S01]  /*0810*/  IMAD.MOV.U32 R19, RZ, RZ, -0x1 ;  /* 0xffffffffff137424 */ /* 0x000fe200078e00ff */
[----:B-----5:R-:W-:Y:S01]  /*0820*/  ISETP.GT.AND P0, PT, R13, -0x1, PT ;  /* 0xffffffff0d00780c */ /* 0x020fe20003f04270 */
[----:B------:R-:W2:Y:S01]  /*0830*/  LDC R14, c[0x0][0x3c8] ;  /* 0x0000f200ff0e7b82 */ /* 0x000ea20000000800 */
[----:B------:R-:W-:Y:S01]  /*0840*/  ISETP.GT.AND P1, PT, R12, -0x1, PT ;  /* 0xffffffff0c00780c */ /* 0x000fe20003f24270 */
[----:B------:R-:W-:Y:S01]  /*0850*/  BSSY.RECONVERGENT B0, `(.L_x_4) ;  /* 0x0000055000007945 */ /* 0x000fe20003800200 */
[----:B01----:R-:W-:Y:S01]  /*0860*/  SEL R6, R19, 0x80000000, !P0 ;  /* 0x8000000013067807 */ /* 0x003fe20004000000 */
[----:B------:R-:W-:Y:S01]  /*0870*/  IMAD.SHL.U32 R4, R4, 0x400, RZ ;  /* 0x0000040004047824 */ /* 0x000fe200078e00ff */
[----:B------:R-:W-:Y:S02]  /*0880*/  ISETP.GT.AND P0, PT, R43, -0x1, PT ;  /* 0xffffffff2b00780c */ /* 0x000fe40003f04270 */
[----:B------:R-:W-:Y:S02]  /*0890*/  LOP3.LUT R13, R6, R13, RZ, 0x3c, !PT ;  /* 0x0000000d060d7212 */ /* 0x000fe400078e3cff */
[----:B------:R-:W-:-:S02]  /*08a0*/  SEL R6, R19, 0x80000000, !P0 ;  /* 0x8000000013067807 */ /* 0x000fc40004000000 */
[----:B------:R-:W-:Y:S02]  /*08b0*/  ISETP.GT.AND P0, PT, R25, -0x1, PT ;  /* 0xffffffff1900780c */ /* 0x000fe40003f04270 */
[----:B------:R-:W-:Y:S02]  /*08c0*/  LOP3.LUT R43, R6, R43, RZ, 0x3c, !PT ;  /* 0x0000002b062b7212 */ /* 0x000fe400078e3cff */
[C---:B------:R-:W-:Y:S02]  /*08d0*/  SEL R7, R19.reuse, 0x80000000, !P1 ;  /* 0x8000000013077807 */ /* 0x040fe40004800000 */
[----:B------:R-:W-:Y:S02]  /*08e0*/  SEL R6, R19, 0x80000000, !P0 ;  /* 0x8000000013067807 */ /* 0x000fe40004000000 */
[----:B------:R-:W-:Y:S02]  /*08f0*/  ISETP.GT.AND P1, PT, R24, -0x1, PT ;  /* 0xffffffff1800780c */ /* 0x000fe40003f24270 */
[----:B------:R-:W-:-:S02]  /*0900*/  ISETP.GT.AND P2, PT, R27, -0x1, PT ;  /* 0xffffffff1b00780c */ /* 0x000fc40003f44270 */
[----:B------:R-:W-:Y:S02]  /*0910*/  ISETP.GT.AND P0, PT, R17, -0x1, PT ;  /* 0xffffffff1100780c */ /* 0x000fe40003f04270 */
[----:B------:R-:W-:Y:S02]  /*0920*/  VIMNMX R11, PT, PT, R0, 0xe0, !PT ;  /* 0x000000e0000b7848 */ /* 0x000fe40007fe0100 */
[----:B------:R-:W-:Y:S02]  /*0930*/  LOP3.LUT R12, R7, R12, RZ, 0x3c, !PT ;  /* 0x0000000c070c7212 */ /* 0x000fe400078e3cff */
[----:B------:R-:W-:Y:S02]  /*0940*/  LOP3.LUT R25, R6, R25, RZ, 0x3c, !PT ;  /* 0x0000001906197212 */ /* 0x000fe400078e3cff */
[C---:B------:R-:W-:Y:S02]  /*0950*/  SEL R7, R19.reuse, 0x80000000, !P1 ;  /* 0x8000000013077807 */ /* 0x040fe40004800000 */
[----:B------:R-:W-:-:S02]  /*0960*/  SEL R8, R19, 0x80000000, !P2 ;  /* 0x8000000013087807 */ /* 0x000fc40005000000 */
[----:B------:R-:W-:Y:S02]  /*0970*/  SEL R6, R19, 0x80000000, !P0 ;  /* 0x8000000013067807 */ /* 0x000fe40004000000 */
[----:B------:R-:W-:Y:S02]  /*0980*/  ISETP.GT.AND P1, PT, R41, -0x1, PT ;  /* 0xffffffff2900780c */ /* 0x000fe40003f24270 */
[----:B------:R-:W-:Y:S02]  /*0990*/  ISETP.GT.AND P2, PT, R36, -0x1, PT ;  /* 0xffffffff2400780c */ /* 0x000fe40003f44270 */
[----:B------:R-:W-:Y:S02]  /*09a0*/  ISETP.GT.AND P0, PT, R39, -0x1, PT ;  /* 0xffffffff2700780c */ /* 0x000fe40003f04270 */
[----:B------:R-:W-:Y:S02]  /*09b0*/  IADD3 R11, PT, PT, R11, 0x1f, -R0 ;  /* 0x0000001f0b0b7810 */ /* 0x000fe40007ffe800 */
[----:B------:R-:W-:-:S02]  /*09c0*/  LOP3.LUT R24, R7, R24, RZ, 0x3c, !PT ;  /* 0x0000001807187212 */ /* 0x000fc400078e3cff */
[----:B------:R-:W-:Y:S02]  /*09d0*/  LOP3.LUT R27, R8, R27, RZ, 0x3c, !PT ;  /* 0x0000001b081b7212 */ /* 0x000fe400078e3cff */
[----:B------:R-:W-:Y:S02]  /*09e0*/  LOP3.LUT R17, R6, R17, RZ, 0x3c, !PT ;  /* 0x0000001106117212 */ /* 0x000fe400078e3cff */
[C---:B------:R-:W-:Y:S02]  /*09f0*/  SEL R8, R19.reuse, 0x80000000, !P1 ;  /* 0x8000000013087807 */ /* 0x040fe40004800000 */
[C---:B------:R-:W-:Y:S02]  /*0a00*/  SEL R7, R19.reuse, 0x80000000, !P2 ;  /* 0x8000000013077807 */ /* 0x040fe40005000000 */
[----:B------:R-:W-:Y:S02]  /*0a10*/  SEL R6, R19, 0x80000000, !P0 ;  /* 0x8000000013067807 */ /* 0x000fe40004000000 */
[----:B------:R-:W-:-:S02]  /*0a20*/  ISETP.GE.U32.AND P4, PT, R11, 0x1e0, PT ;  /* 0x000001e00b00780c */ /* 0x000fc40003f86070 */
[----:B------:R-:W-:Y:S02]  /*0a30*/  ISETP.GT.AND P0, PT, R34, -0x1, PT ;  /* 0xffffffff2200780c */ /* 0x000fe40003f04270 */
[----:B------:R-:W-:Y:S02]  /*0a40*/  ISETP.GT.AND P1, PT, R37, -0x1, PT ;  /* 0xffffffff2500780c */ /* 0x000fe40003f24270 */
[----:B------:R-:W-:Y:S02]  /*0a50*/  ISETP.GT.AND P2, PT, R32, -0x1, PT ;  /* 0xffffffff2000780c */ /* 0x000fe40003f44270 */
[----:B------:R-:W-:Y:S02]  /*0a60*/  LOP3.LUT R36, R7, R36, RZ, 0x3c, !PT ;  /* 0x0000002407247212 */ /* 0x000fe400078e3cff */
[----:B------:R-:W-:Y:S02]  /*0a70*/  LOP3.LUT R39, R6, R39, RZ, 0x3c, !PT ;  /* 0x0000002706277212 */ /* 0x000fe400078e3cff */
[----:B------:R-:W-:-:S02]  /*0a80*/  SEL R7, R19, 0x80000000, !P0 ;  /* 0x8000000013077807 */ /* 0x000fc40004000000 */
[C---:B------:R-:W-:Y:S02]  /*0a90*/  SEL R6, R19.reuse, 0x80000000, !P1 ;  /* 0x8000000013067807 */ /* 0x040fe40004800000 */
[----:B------:R-:W-:Y:S02]  /*0aa0*/  SEL R9, R19, 0x80000000, !P2 ;  /* 0x8000000013097807 */ /* 0x000fe40005000000 */
[----:B------:R-:W-:Y:S02]  /*0ab0*/  ISETP.GT.AND P0, PT, R33, -0x1, PT ;  /* 0xffffffff2100780c */ /* 0x000fe40003f04270 */
[----:B------:R-:W-:Y:S02]  /*0ac0*/  LEA.HI R10, R11, 0x1, RZ, 0x1b ;  /* 0x000000010b0a7811 */ /* 0x000fe400078fd8ff */
[----:B------:R-:W-:Y:S02]  /*0ad0*/  ISETP.GT.AND P1, PT, R30, -0x1, PT ;  /* 0xffffffff1e00780c */ /* 0x000fe40003f24270 */
[----:B------:R-:W-:-:S02]  /*0ae0*/  ISETP.GT.AND P2, PT, R31, -0x1, PT ;  /* 0xffffffff1f00780c */ /* 0x000fc40003f44270 */
[----:B------:R-:W-:Y:S02]  /*0af0*/  ISETP.GT.AND P3, PT, R28, -0x1, PT ;  /* 0xffffffff1c00780c */ /* 0x000fe40003f64270 */
[----:B------:R-:W-:Y:S02]  /*0b00*/  LOP3.LUT R37, R6, R37, RZ, 0x3c, !PT ;  /* 0x0000002506257212 */ /* 0x000fe400078e3cff */
[----:B------:R-:W-:Y:S02]  /*0b10*/  LOP3.LUT R41, R8, R41, RZ, 0x3c, !PT ;  /* 0x0000002908297212 */ /* 0x000fe400078e3cff */
[----:B------:R-:W-:Y:S02]  /*0b20*/  LOP3.LUT R34, R7, R34, RZ, 0x3c, !PT ;  /* 0x0000002207227212 */ /* 0x000fe400078e3cff */
[----:B------:R-:W-:Y:S02]  /*0b30*/  LOP3.LUT R32, R9, R32, RZ, 0x3c, !PT ;  /* 0x0000002009207212 */ /* 0x000fe400078e3cff */
[----:B------:R-:W-:-:S02]  /*0b40*/  SEL R6, R19, 0x80000000, !P0 ;  /* 0x8000000013067807 */ /* 0x000fc40004000000 */
[----:B------:R-:W-:Y:S02]  /*0b50*/  LOP3.LUT R15, R10, 0xf, RZ, 0xc0, !PT ;  /* 0x0000000f0a0f7812 */ /* 0x000fe400078ec0ff */
[C---:B------:R-:W-:Y:S02]  /*0b60*/  SEL R7, R19.reuse, 0x80000000, !P1 ;  /* 0x8000000013077807 */ /* 0x040fe40004800000 */
[C---:B------:R-:W-:Y:S02]  /*0b70*/  SEL R8, R19.reuse, 0x80000000, !P2 ;  /* 0x8000000013087807 */ /* 0x040fe40005000000 */
[----:B------:R-:W-:Y:S02]  /*0b80*/  SEL R9, R19, 0x80000000, !P3 ;  /* 0x8000000013097807 */ /* 0x000fe40005800000 */
[----:B------:R-:W-:Y:S01]  /*0b90*/  LOP3.LUT R33, R6, R33, RZ, 0x3c, !PT ;  /* 0x0000002106217212 */ /* 0x000fe200078e3cff */
[----:B------:R-:W-:Y:S01]  /*0ba0*/  IMAD.MOV.U32 R6, RZ, RZ, R0 ;  /* 0x000000ffff067224 */ /* 0x000fe200078e0000 */
[----:B------:R-:W-:-:S02]  /*0bb0*/  ISETP.NE.AND P1, PT, R15, RZ, PT ;  /* 0x000000ff0f00720c */ /* 0x000fc40003f25270 */
[----:B------:R-:W-:Y:S02]  /*0bc0*/  LOP3.LUT R30, R7, R30, RZ, 0x3c, !PT ;  /* 0x0000001e071e7212 */ /* 0x000fe400078e3cff */
[----:B------:R-:W-:Y:S02]  /*0bd0*/  LOP3.LUT R31, R8, R31, RZ, 0x3c, !PT ;  /* 0x0000001f081f7212 */ /* 0x000fe400078e3cff */
[----:B------:R-:W-:Y:S01]  /*0be0*/  LOP3.LUT R28, R9, R28, RZ, 0x3c, !PT ;  /* 0x0000001c091c7212 */ /* 0x000fe200078e3cff */
[----:B--2---:R-:W-:Y:S06]  /*0bf0*/  @!P4 BRA `(.L_x_5) ;  /* 0x000000000068c947 */ /* 0x004fec0003800000 */
[----:B------:R-:W-:Y:S01]  /*0c00*/  IMAD R8, R0, 0x4, R4 ;  /* 0x0000000400087824 */ /* 0x000fe200078e0204 */
[----:B------:R-:W-:Y:S01]  /*0c10*/  LOP3.LUT R7, R10, 0xffffff0, RZ, 0xc0, !PT ;  /* 0x0ffffff00a077812 */ /* 0x000fe200078ec0ff */
[----:B------:R-:W-:-:S03]  /*0c20*/  IMAD.MOV.U32 R6, RZ, RZ, R0 ;  /* 0x000000ffff067224 */ /* 0x000fc600078e0000 */
[----:B------:R-:W-:Y:S01]  /*0c30*/  IADD3 R8, PT, PT, R8, 0x400, R23 ;  /* 0x0000040008087810 */ /* 0x000fe20007ffe017 */
[----:B------:R-:W-:-:S07]  /*0c40*/  IMAD.MOV R7, RZ, RZ, -R7 ;  /* 0x000000ffff077224 */ /* 0x000fce00078e0a07 */
.L_x_6:
[----:B------:R-:W-:Y:S01]  /*0c50*/  VIADD R7, R7, 0x10 ;  /* 0x0000001007077836 */ /* 0x000fe20000000000 */
[----:B------:R-:W-:Y:S01]  /*0c60*/  STS [R8+-0x400], RZ ;  /* 0xfffc00ff08007388 */ /* 0x000fe20000000800 */
[----:B------:R-:W-:-:S03]  /*0c70*/  VIADD R6, R6, 0x200 ;  /* 0x0000020006067836 */ /* 0x000fc60000000000 */
[----:B------:R-:W-:Y:S01]  /*0c80*/  ISETP.NE.AND P0, PT, R7, RZ, PT ;  /* 0x000000ff0700720c */ /* 0x000fe20003f05270 */
[----:B------:R-:W-:Y:S04]  /*0c90*/  STS [R8+-0x380], RZ ;  /* 0xfffc80ff08007388 */ /* 0x000fe80000000800 */
[----:B------:R-:W-:Y:S04]  /*0ca0*/  STS [R8+-0x300], RZ ;  /* 0xfffd00ff08007388 */ /* 0x000fe80000000800 */
[----:B------:R-:W-:Y:S04]  /*0cb0*/  STS [R8+-0x280], RZ ;  /* 0xfffd80ff08007388 */ /* 0x000fe80000000800 */
[----:B------:R-:W-:Y:S04]  /*0cc0*/  STS [R8+-0x200], RZ ;  /* 0xfffe00ff08007388 */ /* 0x000fe80000000800 */
[----:B------:R-:W-:Y:S04]  /*0cd0*/  STS [R8+-0x180], RZ ;  /* 0xfffe80ff08007388 */ /* 0x000fe80000000800 */
[----:B------:R-:W-:Y:S04]  /*0ce0*/  STS [R8+-0x100], RZ ;  /* 0xffff00ff08007388 */ /* 0x000fe80000000800 */
[----:B------:R-:W-:Y:S04]  /*0cf0*/  STS [R8+-0x80], RZ ;  /* 0xffff80ff08007388 */ /* 0x000fe80000000800 */
[----:B------:R-:W-:Y:S04]  /*0d00*/  STS [R8], RZ ;  /* 0x000000ff08007388 */ /* 0x000fe80000000800 */
[----:B------:R-:W-:Y:S04]  /*0d10*/  STS [R8+0x80], RZ ;  /* 0x000080ff08007388 */ /* 0x000fe80000000800 */
[----:B------:R-:W-:Y:S04]  /*0d20*/  STS [R8+0x100], RZ ;  /* 0x000100ff08007388 */ /* 0x000fe80000000800 */
[----:B------:R-:W-:Y:S04]  /*0d30*/  STS [R8+0x180], RZ ;  /* 0x000180ff08007388 */ /* 0x000fe80000000800 */
[----:B------:R-:W-:Y:S04]  /*0d40*/  STS [R8+0x200], RZ ;  /* 0x000200ff08007388 */ /* 0x000fe80000000800 */
[----:B------:R-:W-:Y:S04]  /*0d50*/  STS [R8+0x280], RZ ;  /* 0x000280ff08007388 */ /* 0x000fe80000000800 */
[----:B------:R-:W-:Y:S04]  /*0d60*/  STS [R8+0x300], RZ ;  /* 0x000300ff08007388 */ /* 0x000fe80000000800 */
[----:B------:R0:W-:Y:S02]  /*0d70*/  STS [R8+0x380], RZ ;  /* 0x000380ff08007388 */ /* 0x0001e40000000800 */
[----:B0-----:R-:W-:Y:S01]  /*0d80*/  VIADD R8, R8, 0x800 ;  /* 0x0000080008087836 */ /* 0x001fe20000000000 */
[----:B------:R-:W-:Y:S06]  /*0d90*/  @P0 BRA `(.L_x_6) ;  /* 0xfffffffc00ac0947 */ /* 0x000fec000383ffff */
.L_x_5:
[----:B------:R-:W-:Y:S05]  /*0da0*/  BSYNC.RECONVERGENT B0 ;  /* 0x0000000000007941 */ /* 0x000fea0003800200 */
.L_x_4:
[----:B------:R-:W-:Y:S01]  /*0db0*/  BSSY.RECONVERGENT B0, `(.L_x_7) ;  /* 0x0000027000007945 */ /* 0x000fe20003800200 */
[----:B------:R-:W-:Y:S01]  /*0dc0*/  SHF.L.U32 R19, R19, R14, RZ ;  /* 0x0000000e13137219 */ /* 0x000fe200000006ff */
[----:B------:R-:W-:Y:S02]  /*0dd0*/  IMAD.IADD R11, R23, 0x1, R4 ;  /* 0x00000001170b7824 */ /* 0x000fe400078e0204 */
[----:B------:R-:W-:Y:S05]  /*0de0*/  @!P1 BRA `(.L_x_8) ;  /* 0x00000000008c9947 */ /* 0x000fea0003800000 */
[----:B------:R-:W-:Y:S01]  /*0df0*/  ISETP.GE.U32.AND P0, PT, R15, 0x8, PT ;  /* 0x000000080f00780c */ /* 0x000fe20003f06070 */
[----:B------:R-:W-:Y:S01]  /*0e00*/  BSSY.RECONVERGENT B1, `(.L_x_9) ;  /* 0x000000e000017945 */ /* 0x000fe20003800200 */
[----:B------:R-:W-:-:S04]  /*0e10*/  LOP3.LUT R8, R10, 0x7, RZ, 0xc0, !PT ;  /* 0x000000070a087812 */ /* 0x000fc800078ec0ff */
[----:B------:R-:W-:-:S07]  /*0e20*/  ISETP.NE.AND P1, PT, R8, RZ, PT ;  /* 0x000000ff0800720c */ /* 0x000fce0003f25270 */
[----:B------:R-:W-:Y:S06]  /*0e30*/  @!P0 BRA `(.L_x_10) ;  /* 0x0000000000288947 */ /* 0x000fec0003800000 */
[C---:B------:R-:W-:Y:S02]  /*0e40*/  IMAD R7, R6.reuse, 0x4, R11 ;  /* 0x0000000406077824 */ /* 0x040fe400078e020b */
[----:B------:R-:W-:-:S03]  /*0e50*/  VIADD R6, R6, 0x100 ;  /* 0x0000010006067836 */ /* 0x000fc60000000000 */
[----:B------:R0:W-:Y:S04]  /*0e60*/  STS [R7], RZ ;  /* 0x000000ff07007388 */ /* 0x0001e80000000800 */
[----:B------:R0:W-:Y:S04]  /*0e70*/  STS [R7+0x80], RZ ;  /* 0x000080ff07007388 */ /* 0x0001e80000000800 */
[----:B------:R0:W-:Y:S04]  /*0e80*/  STS [R7+0x100], RZ ;  /* 0x000100ff07007388 */ /* 0x0001e80000000800 */
[----:B------:R0:W-:Y:S04]  /*0e90*/  STS [R7+0x180], RZ ;  /* 0x000180ff07007388 */ /* 0x0001e80000000800 */
[----:B------:R0:W-:Y:S04]  /*0ea0*/  STS [R7+0x200], RZ ;  /* 0x000200ff07007388 */ /* 0x0001e80000000800 */
[----:B------:R0:W-:Y:S04]  /*0eb0*/  STS [R7+0x280], RZ ;  /* 0x000280ff07007388 */ /* 0x0001e80000000800 */
[----:B------:R0:W-:Y:S04]  /*0ec0*/  STS [R7+0x300], RZ ;  /* 0x000300ff07007388 */ /* 0x0001e80000000800 */
[----:B------:R0:W-:Y:S02]  /*0ed0*/  STS [R7+0x380], RZ ;  /* 0x000380ff07007388 */ /* 0x0001e40000000800 */
.L_x_10:
[----:B------:R-:W-:Y:S05]  /*0ee0*/  BSYNC.RECONVERGENT B1 ;  /* 0x0000000000017941 */ /* 0x000fea0003800200 */
.L_x_9:
[----:B------:R-:W-:Y:S05]  /*0ef0*/  @!P1 BRA `(.L_x_8) ;  /* 0x0000000000489947 */ /* 0x000fea0003800000 */
[----:B------:R-:W-:Y:S02]  /*0f00*/  ISETP.GE.U32.AND P0, PT, R8, 0x4, PT ;  /* 0x000000040800780c */ /* 0x000fe40003f06070 */
[----:B------:R-:W-:-:S04]  /*0f10*/  LOP3.LUT R10, R10, 0x3, RZ, 0xc0, !PT ;  /* 0x000000030a0a7812 */ /* 0x000fc800078ec0ff */
[----:B------:R-:W-:-:S07]  /*0f20*/  ISETP.NE.AND P1, PT, R10, RZ, PT ;  /* 0x000000ff0a00720c */ /* 0x000fce0003f25270 */
[C---:B0-----:R-:W-:Y:S02]  /*0f30*/  @P0 IMAD R7, R6.reuse, 0x4, R11 ;  /* 0x0000000406070824 */ /* 0x041fe400078e020b */
[----:B------:R-:W-:-:S03]  /*0f40*/  @P0 VIADD R6, R6, 0x80 ;  /* 0x0000008006060836 */ /* 0x000fc60000000000 */
[----:B------:R1:W-:Y:S04]  /*0f50*/  @P0 STS [R7], RZ ;  /* 0x000000ff07000388 */ /* 0x0003e80000000800 */
[----:B------:R1:W-:Y:S04]  /*0f60*/  @P0 STS [R7+0x80], RZ ;  /* 0x000080ff07000388 */ /* 0x0003e80000000800 */
[----:B------:R1:W-:Y:S04]  /*0f70*/  @P0 STS [R7+0x100], RZ ;  /* 0x000100ff07000388 */ /* 0x0003e80000000800 */
[----:B------:R1:W-:Y:S01]  /*0f80*/  @P0 STS [R7+0x180], RZ ;  /* 0x000180ff07000388 */ /* 0x0003e20000000800 */
[----:B------:R-:W-:Y:S05]  /*0f90*/  @!P1 BRA `(.L_x_8) ;  /* 0x0000000000209947 */ /* 0x000fea0003800000 */
[----:B------:R-:W-:Y:S02]  /*0fa0*/  IMAD R4, R6, 0x4, R4 ;  /* 0x0000000406047824 */ /* 0x000fe400078e0204 */
[----:B------:R-:W-:Y:S02]  /*0fb0*/  IMAD.MOV R10, RZ, RZ, -R10 ;  /* 0x000000ffff0a7224 */ /* 0x000fe400078e0a0a */
[----:B------:R-:W-:-:S07]  /*0fc0*/  IMAD.IADD R4, R23, 0x1, R4 ;  /* 0x0000000117047824 */ /* 0x000fce00078e0204 */
.L_x_11:
[----:B------:R-:W-:Y:S01]  /*0fd0*/  VIADD R10, R10, 0x1 ;  /* 0x000000010a0a7836 */ /* 0x000fe20000000000 */
[----:B------:R0:W-:Y:S04]  /*0fe0*/  STS [R4], RZ ;  /* 0x000000ff04007388 */ /* 0x0001e80000000800 */
[----:B------:R-:W-:Y:S01]  /*0ff0*/  ISETP.NE.AND P0, PT, R10, RZ, PT ;  /* 0x000000ff0a00720c */ /* 0x000fe20003f05270 */
[----:B0-----:R-:W-:-:S12]  /*1000*/  VIADD R4, R4, 0x80 ;  /* 0x0000008004047836 */ /* 0x001fd80000000000 */
[----:B------:R-:W-:Y:S05]  /*1010*/  @P0 BRA `(.L_x_11) ;  /* 0xfffffffc00ec0947 */ /* 0x000fea000383ffff */
.L_x_8:
[----:B------:R-:W-:Y:S05]  /*1020*/  BSYNC.RECONVERGENT B0 ;  /* 0x0000000000007941 */ /* 0x000fea0003800200 */
.L_x_7:
[----:B------:R-:W2:Y:S01]  /*1030*/  LDCU UR4, c[0x0][0x3c4] ;  /* 0x00007880ff0477ac */ /* 0x000ea20008000800 */
[----:B------:R-:W-:Y:S01]  /*1040*/  ISETP.NE.AND P0, PT, R13, 0x7fffffff, PT ;  /* 0x7fffffff0d00780c */ /* 0x000fe20003f05270 */
[----:B------:R-:W-:Y:S01]  /*1050*/  BSSY.RECONVERGENT B0, `(.L_x_12) ;  /* 0x0000091000007945 */ /* 0x000fe20003800200 */
[C---:B------:R-:W-:Y:S01]  /*1060*/  ISETP.NE.AND P1, PT, R12.reuse, 0x7fffffff, PT ;  /* 0x7fffffff0c00780c */ /* 0x040fe20003f25270 */
[----:B------:R-:W-:Y:S01]  /*1070*/  IMAD R22, R3, 0x4, R23 ;  /* 0x0000000403167824 */ /* 0x000fe200078e0217 */
[----:B------:R-:W-:Y:S02]  /*1080*/  SEL R4, R13, 0x80000000, P0 ;  /* 0x800000000d047807 */ /* 0x000fe40000000000 */
[----:B------:R-:W-:Y:S02]  /*1090*/  SEL R6, R12, 0x80000000, P1 ;  /* 0x800000000c067807 */ /* 0x000fe40000800000 */
[----:B------:R-:W-:Y:S02]  /*10a0*/  ISETP.NE.AND P0, PT, R43, 0x7fffffff, PT ;  /* 0x7fffffff2b00780c */ /* 0x000fe40003f05270 */
[----:B------:R-:W-:-:S02]  /*10b0*/  ISETP.NE.AND P1, PT, R24, 0x7fffffff, PT ;  /* 0x7fffffff1800780c */ /* 0x000fc40003f25270 */
[----:B------:R-:W-:Y:S02]  /*10c0*/  ISETP.NE.AND P2, PT, R27, 0x7fffffff, PT ;  /* 0x7fffffff1b00780c */ /* 0x000fe40003f45270 */
[----:B01----:R-:W-:Y:S02]  /*10d0*/  SEL R7, R43, 0x80000000, P0 ;  /* 0x800000002b077807 */ /* 0x003fe40000000000 */
[----:B------:R-:W-:Y:S02]  /*10e0*/  SEL R8, R24, 0x80000000, P1 ;  /* 0x8000000018087807 */ /* 0x000fe40000800000 */
[----:B--2---:R-:W-:Y:S02]  /*10f0*/  SHF.R.U32.HI R4, RZ, UR4, R4 ;  /* 0x00000004ff047c19 */ /* 0x004fe40008011604 */
[----:B------:R-:W-:Y:S02]  /*1100*/  SHF.R.U32.HI R6, RZ, UR4, R6 ;  /* 0x00000004ff067c19 */ /* 0x000fe40008011606 */
[----:B------:R-:W-:-:S02]  /*1110*/  LOP3.LUT R45, R4, R19, RZ, 0x30, !PT ;  /* 0x00000013042d7212 */ /* 0x000fc400078e30ff */
[----:B------:R-:W-:Y:S02]  /*1120*/  LOP3.LUT R52, R6, R19, RZ, 0x30, !PT ;  /* 0x0000001306347212 */ /* 0x000fe400078e30ff */
[----:B------:R-:W-:Y:S01]  /*1130*/  SEL R9, R27, 0x80000000, P2 ;  /* 0x800000001b097807 */ /* 0x000fe20001000000 */
[----:B------:R-:W-:Y:S01]  /*1140*/  IMAD R4, R45, 0x4, R11 ;  /* 0x000000042d047824 */ /* 0x000fe200078e020b */
[----:B------:R-:W-:Y:S01]  /*1150*/  SHF.R.U32.HI R54, RZ, UR4, R7 ;  /* 0x00000004ff367c19 */ /* 0x000fe20008011607 */
[----:B------:R-:W-:Y:S01]  /*1160*/  IMAD R6, R52, 0x4, R11 ;  /* 0x0000000434067824 */ /* 0x000fe200078e020b */
[----:B------:R-:W-:Y:S01]  /*1170*/  SHF.R.U32.HI R8, RZ, UR4, R8 ;  /* 0x00000004ff087c19 */ /* 0x000fe20008011608 */
[----:B------:R-:W-:Y:S01]  /*1180*/  NOP ;  /* 0x0000000000007918 */ /* 0x000fe20000000000 */
[----:B------:R-:W-:Y:S01]  /*1190*/  ISETP.NE.AND P3, PT, R25, 0x7fffffff, PT ;  /* 0x7fffffff1900780c */ /* 0x000fe20003f65270 */
[----:B------:R0:W-:Y:S01]  /*11a0*/  ATOMS.POPC.INC.32 RZ, [R4+URZ] ;  /* 0x0000000004ff7f8c */ /* 0x0001e2000d8000ff */
[----:B------:R-:W-:-:S02]  /*11b0*/  SHF.R.U32.HI R46, RZ, UR4, R9 ;  /* 0x00000004ff2e7c19 */ /* 0x000fc40008011609 */
[-C--:B------:R-:W-:Y:S01]  /*11c0*/  LOP3.LUT R54, R54, R19.reuse, RZ, 0x30, !PT ;  /* 0x0000001336367212 */ /* 0x080fe200078e30ff */
[----:B------:R1:W-:Y:S01]  /*11d0*/  ATOMS.POPC.INC.32 RZ, [R6+URZ] ;  /* 0x0000000006ff7f8c */ /* 0x0003e2000d8000ff */
[-C--:B------:R-:W-:Y:S02]  /*11e0*/  LOP3.LUT R48, R8, R19.reuse, RZ, 0x30, !PT ;  /* 0x0000001308307212 */ /* 0x080fe400078e30ff */
[----:B------:R-:W-:Y:S01]  /*11f0*/  SEL R10, R25, 0x80000000, P3 ;  /* 0x80000000190a7807 */ /* 0x000fe20001800000 */
[--C-:B0-----:R-:W-:Y:S01]  /*1200*/  IMAD R4, R54, 0x4, R11.reuse ;  /* 0x0000000436047824 */ /* 0x101fe200078e020b */
[----:B------:R-:W-:Y:S02]  /*1210*/  LOP3.LUT R46, R46, R19, RZ, 0x30, !PT ;  /* 0x000000132e2e7212 */ /* 0x000fe400078e30ff */
[----:B------:R-:W-:Y:S01]  /*1220*/  ISETP.NE.AND P4, PT, R17, 0x7fffffff, PT ;  /* 0x7fffffff1100780c */ /* 0x000fe20003f85270 */
[--C-:B-1----:R-:W-:Y:S01]  /*1230*/  IMAD R6, R48, 0x4, R11.reuse ;  /* 0x0000000430067824 */ /* 0x102fe200078e020b */
[----:B------:R-:W-:Y:S01]  /*1240*/  ISETP.NE.AND P0, PT, R41, 0x7fffffff, PT ;  /* 0x7fffffff2900780c */ /* 0x000fe20003f05270 */
[----:B------:R-:W-:Y:S01]  /*1250*/  IMAD R7, R46, 0x4, R11 ;  /* 0x000000042e077824 */ /* 0x000fe200078e020b */
[----:B------:R-:W-:Y:S01]  /*1260*/  SHF.R.U32.HI R10, RZ, UR4, R10 ;  /* 0x00000004ff0a7c19 */ /* 0x000fe2000801160a */
[----:B------:R0:W-:Y:S01]  /*1270*/  ATOMS.POPC.INC.32 RZ, [R4+URZ] ;  /* 0x0000000004ff7f8c */ /* 0x0001e2000d8000ff */
[----:B------:R-:W-:-:S02]  /*1280*/  ISETP.NE.AND P1, PT, R36, 0x7fffffff, PT ;  /* 0x7fffffff2400780c */ /* 0x000fc40003f25270 */
[----:B------:R-:W-:Y:S01]  /*1290*/  SEL R14, R17, 0x80000000, P4 ;  /* 0x80000000110e7807 */ /* 0x000fe20002000000 */
[----:B------:R1:W-:Y:S01]  /*12a0*/  ATOMS.POPC.INC.32 RZ, [R6+URZ] ;  /* 0x0000000006ff7f8c */ /* 0x0003e2000d8000ff */
[----:B------:R-:W-:Y:S02]  /*12b0*/  ISETP.NE.AND P2, PT, R39, 0x7fffffff, PT ;  /* 0x7fffffff2700780c */ /* 0x000fe40003f45270 */
[----:B------:R-:W-:Y:S01]  /*12c0*/  ISETP.NE.AND P3, PT, R34, 0x7fffffff, PT ;  /* 0x7fffffff2200780c */ /* 0x000fe20003f65270 */
[----:B------:R2:W-:Y:S01]  /*12d0*/  ATOMS.POPC.INC.32 RZ, [R7+URZ] ;  /* 0x0000000007ff7f8c */ /* 0x0005e2000d8000ff */
[----:B0-----:R-:W-:Y:S02]  /*12e0*/  SEL R4, R41, 0x80000000, P0 ;  /* 0x8000000029047807 */ /* 0x001fe40000000000 */
[----:B------:R-:W-:Y:S02]  /*12f0*/  LOP3.LUT R44, R10, R19, RZ, 0x30, !PT ;  /* 0x000000130a2c7212 */ /* 0x000fe400078e30ff */
[----:B-1----:R-:W-:-:S02]  /*1300*/  SEL R6, R36, 0x80000000, P1 ;  /* 0x8000000024067807 */ /* 0x002fc40000800000 */
[----:B------:R-:W-:Y:S01]  /*1310*/  SHF.R.U32.HI R14, RZ, UR4, R14 ;  /* 0x00000004ff0e7c19 */ /* 0x000fe2000801160e */
[----:B------:R-:W-:Y:S01]  /*1320*/  IMAD R8, R44, 0x4, R11 ;  /* 0x000000042c087824 */ /* 0x000fe200078e020b */
[----:B------:R-:W-:Y:S02]  /*1330*/  SEL R10, R39, 0x80000000, P2 ;  /* 0x80000000270a7807 */ /* 0x000fe40001000000 */
[----:B------:R-:W-:Y:S02]  /*1340*/  ISETP.NE.AND P4, PT, R37, 0x7fffffff, PT ;  /* 0x7fffffff2500780c */ /* 0x000fe40003f85270 */
[----:B--2---:R-:W-:Y:S01]  /*1350*/  SEL R7, R34, 0x80000000, P3 ;  /* 0x8000000022077807 */ /* 0x004fe20001800000 */
[----:B------:R0:W-:Y:S01]  /*1360*/  ATOMS.POPC.INC.32 RZ, [R8+URZ] ;  /* 0x0000000008ff7f8c */ /* 0x0001e2000d8000ff */
[----:B------:R-:W-:Y:S02]  /*1370*/  SHF.R.U32.HI R4, RZ, UR4, R4 ;  /* 0x00000004ff047c19 */ /* 0x000fe40008011604 */
[----:B------:R-:W-:-:S02]  /*1380*/  SHF.R.U32.HI R6, RZ, UR4, R6 ;  /* 0x00000004ff067c19 */ /* 0x000fc40008011606 */
[-C--:B------:R-:W-:Y:S02]  /*1390*/  LOP3.LUT R42, R14, R19.reuse, RZ, 0x30, !PT ;  /* 0x000000130e2a7212 */ /* 0x080fe400078e30ff */
[----:B------:R-:W-:Y:S02]  /*13a0*/  SHF.R.U32.HI R10, RZ, UR4, R10 ;  /* 0x00000004ff0a7c19 */ /* 0x000fe4000801160a */
[----:B------:R-:W-:Y:S01]  /*13b0*/  SEL R14, R37, 0x80000000, P4 ;  /* 0x80000000250e7807 */ /* 0x000fe20002000000 */
[----:B------:R-:W-:Y:S01]  /*13c0*/  IMAD R9, R42, 0x4, R11 ;  /* 0x000000042a097824 */ /* 0x000fe200078e020b */
[----:B------:R-:W-:Y:S02]  /*13d0*/  SHF.R.U32.HI R16, RZ, UR4, R7 ;  /* 0x00000004ff107c19 */ /* 0x000fe40008011607 */
[-C--:B------:R-:W-:Y:S02]  /*13e0*/  LOP3.LUT R40, R4, R19.reuse, RZ, 0x30, !PT ;  /* 0x0000001304287212 */ /* 0x080fe400078e30ff */
[-C--:B------:R-:W-:Y:S01]  /*13f0*/  LOP3.LUT R38, R6, R19.reuse, RZ, 0x30, !PT ;  /* 0x0000001306267212 */ /* 0x080fe200078e30ff */
[----:B------:R1:W-:Y:S01]  /*1400*/  ATOMS.POPC.INC.32 RZ, [R9+URZ] ;  /* 0x0000000009ff7f8c */ /* 0x0003e2000d8000ff */
[-C--:B------:R-:W-:Y:S01]  /*1410*/  LOP3.LUT R26, R10, R19.reuse, RZ, 0x30, !PT ;  /* 0x000000130a1a7212 */ /* 0x080fe200078e30ff */
[--C-:B------:R-:W-:Y:S01]  /*1420*/  IMAD R4, R40, 0x4, R11.reuse ;  /* 0x0000000428047824 */ /* 0x100fe200078e020b */
[----:B------:R-:W-:Y:S01]  /*1430*/  SHF.R.U32.HI R14, RZ, UR4, R14 ;  /* 0x00000004ff0e7c19 */ /* 0x000fe2000801160e */
[--C-:B------:R-:W-:Y:S01]  /*1440*/  IMAD R6, R38, 0x4, R11.reuse ;  /* 0x0000000426067824 */ /* 0x100fe200078e020b */
[-C--:B------:R-:W-:Y:S01]  /*1450*/  LOP3.LUT R16, R16, R19.reuse, RZ, 0x30, !PT ;  /* 0x0000001310107212 */ /* 0x080fe200078e30ff */
[--C-:B0-----:R-:W-:Y:S01]  /*1460*/  IMAD R8, R26, 0x4, R11.reuse ;  /* 0x000000041a087824 */ /* 0x101fe200078e020b */
[----:B------:R-:W-:Y:S01]  /*1470*/  LOP3.LUT R15, R14, R19, RZ, 0x30, !PT ;  /* 0x000000130e0f7212 */ /* 0x000fe200078e30ff */
[----:B------:R0:W-:Y:S01]  /*1480*/  ATOMS.POPC.INC.32 RZ, [R4+URZ] ;  /* 0x0000000004ff7f8c */ /* 0x0001e2000d8000ff */
[----:B------:R-:W-:Y:S01]  /*1490*/  ISETP.NE.AND P0, PT, R32, 0x7fffffff, PT ;  /* 0x7fffffff2000780c */ /* 0x000fe20003f05270 */
[--C-:B-1----:R-:W-:Y:S01]  /*14a0*/  IMAD R9, R16, 0x4, R11.reuse ;  /* 0x0000000410097824 */ /* 0x102fe200078e020b */
[----:B------:R-:W-:Y:S01]  /*14b0*/  ISETP.NE.AND P1, PT, R33, 0x7fffffff, PT ;  /* 0x7fffffff2100780c */ /* 0x000fe20003f25270 */
[----:B------:R1:W-:Y:S01]  /*14c0*/  ATOMS.POPC.INC.32 RZ, [R6+URZ] ;  /* 0x0000000006ff7f8c */ /* 0x0003e2000d8000ff */
[----:B------:R-:W-:Y:S01]  /*14d0*/  ISETP.NE.AND P2, PT, R30, 0x7fffffff, PT ;  /* 0x7fffffff1e00780c */ /* 0x000fe20003f45270 */
[----:B------:R-:W-:Y:S01]  /*14e0*/  IMAD R10, R15, 0x4, R11 ;  /* 0x000000040f0a7824 */ /* 0x000fe200078e020b */
[----:B------:R-:W-:Y:S01]  /*14f0*/  ISETP.NE.AND P3, PT, R31, 0x7fffffff, PT ;  /* 0x7fffffff1f00780c */ /* 0x000fe20003f65270 */
[----:B------:R2:W-:Y:S01]  /*1500*/  ATOMS.POPC.INC.32 RZ, [R8+URZ] ;  /* 0x0000000008ff7f8c */ /* 0x0005e2000d8000ff */
[----:B------:R-:W-:-:S02]  /*1510*/  ISETP.NE.AND P4, PT, R28, 0x7fffffff, PT ;  /* 0x7fffffff1c00780c */ /* 0x000fc40003f85270 */
[----:B0-----:R-:W-:Y:S01]  /*1520*/  SEL R4, R32, 0x80000000, P0 ;  /* 0x8000000020047807 */ /* 0x001fe20000000000 */
[----:B------:R0:W-:Y:S01]  /*1530*/  ATOMS.POPC.INC.32 RZ, [R9+URZ] ;  /* 0x0000000009ff7f8c */ /* 0x0001e2000d8000ff */
[----:B------:R-:W-:Y:S01]  /*1540*/  SEL R14, R30, 0x80000000, P2 ;  /* 0x800000001e0e7807 */ /* 0x000fe20001000000 */
[----:B-1----:R-:W1:Y:S01]  /*1550*/  LDC.64 R6, c[0x0][0x380] ;  /* 0x0000e000ff067b82 */ /* 0x002e620000000a00 */
[----:B------:R-:W-:Y:S01]  /*1560*/  SEL R20, R28, 0x80000000, P4 ;  /* 0x800000001c147807 */ /* 0x000fe20002000000 */
[----:B------:R3:W-:Y:S01]  /*1570*/  ATOMS.POPC.INC.32 RZ, [R10+URZ] ;  /* 0x000000000aff7f8c */ /* 0x0007e2000d8000ff */
[----:B--2---:R-:W-:Y:S02]  /*1580*/  SEL R8, R33, 0x80000000, P1 ;  /* 0x8000000021087807 */ /* 0x004fe40000800000 */
[----:B------:R-:W-:Y:S02]  /*1590*/  SHF.R.U32.HI R4, RZ, UR4, R4 ;  /* 0x00000004ff047c19 */ /* 0x000fe40008011604 */
[----:B0-----:R-:W-:-:S02]  /*15a0*/  SEL R9, R31, 0x80000000, P3 ;  /* 0x800000001f097807 */ /* 0x001fc40001800000 */
[----:B------:R-:W-:Y:S02]  /*15b0*/  SHF.R.U32.HI R8, RZ, UR4, R8 ;  /* 0x00000004ff087c19 */ /* 0x000fe40008011608 */
[----:B------:R-:W-:Y:S02]  /*15c0*/  SHF.R.U32.HI R14, RZ, UR4, R14 ;  /* 0x00000004ff0e7c19 */ /* 0x000fe4000801160e */
[----:B---3--:R-:W-:Y:S02]  /*15d0*/  SHF.R.U32.HI R10, RZ, UR4, R9 ;  /* 0x00000004ff0a7c19 */ /* 0x008fe40008011609 */
[----:B------:R-:W-:Y:S02]  /*15e0*/  SHF.R.U32.HI R20, RZ, UR4, R20 ;  /* 0x00000004ff147c19 */ /* 0x000fe40008011614 */
[-C--:B------:R-:W-:Y:S02]  /*15f0*/  LOP3.LUT R4, R4, R19.reuse, RZ, 0x30, !PT ;  /* 0x0000001304047212 */ /* 0x080fe400078e30ff */
[----:B------:R-:W-:-:S02]  /*1600*/  LOP3.LUT R8, R8, R19, RZ, 0x30, !PT ;  /* 0x0000001308087212 */ /* 0x000fc400078e30ff */
[-C--:B------:R-:W-:Y:S01]  /*1610*/  LOP3.LUT R9, R14, R19.reuse, RZ, 0x30, !PT ;  /* 0x000000130e097212 */ /* 0x080fe200078e30ff */
[--C-:B------:R-:W-:Y:S01]  /*1620*/  IMAD R29, R4, 0x4, R11.reuse ;  /* 0x00000004041d7824 */ /* 0x100fe200078e020b */
[----:B------:R-:W-:Y:S01]  /*1630*/  ISETP.GT.U32.AND P5, PT, R3, 0xff, PT ;  /* 0x000000ff0300780c */ /* 0x000fe20003fa4070 */
[--C-:B------:R-:W-:Y:S01]  /*1640*/  IMAD R49, R8, 0x4, R11.reuse ;  /* 0x0000000408317824 */ /* 0x100fe200078e020b */
[-C--:B------:R-:W-:Y:S01]  /*1650*/  LOP3.LUT R10, R10, R19.reuse, RZ, 0x30, !PT ;  /* 0x000000130a0a7212 */ /* 0x080fe200078e30ff */
[--C-:B------:R-:W-:Y:S01]  /*1660*/  IMAD R51, R9, 0x4, R11.reuse ;  /* 0x0000000409337824 */ /* 0x100fe200078e020b */
[----:B------:R-:W-:Y:S01]  /*1670*/  LOP3.LUT R14, R20, R19, RZ, 0x30, !PT ;  /* 0x00000013140e7212 */ /* 0x000fe200078e30ff */
[----:B------:R0:W-:Y:S01]  /*1680*/  ATOMS.POPC.INC.32 RZ, [R29+URZ] ;  /* 0x000000001dff7f8c */ /* 0x0001e2000d8000ff */
[----:B------:R-:W-:Y:S01]  /*1690*/  P2R R58, PR, RZ, 0x20 ;  /* 0x00000020ff3a7803 */ /* 0x000fe20000000000 */
[--C-:B------:R-:W-:Y:S02]  /*16a0*/  IMAD R53, R10, 0x4, R11.reuse ;  /* 0x000000040a357824 */ /* 0x100fe400078e020b */
[----:B------:R-:W-:Y:S01]  /*16b0*/  IMAD R11, R14, 0x4, R11 ;  /* 0x000000040e0b7824 */ /* 0x000fe200078e020b */
[----:B------:R0:W-:Y:S01]  /*16c0*/  ATOMS.POPC.INC.32 RZ, [R49+URZ] ;  /* 0x0000000031ff7f8c */ /* 0x0001e2000d8000ff */
[----:B------:R-:W-:-:S03]  /*16d0*/  IMAD.MOV.U32 R20, RZ, RZ, RZ ;  /* 0x000000ffff147224 */ /* 0x000fc600078e00ff */
[----:B------:R0:W-:Y:S04]  /*16e0*/  ATOMS.POPC.INC.32 RZ, [R51+URZ] ;  /* 0x0000000033ff7f8c */ /* 0x0001e8000d8000ff */
[----:B------:R0:W-:Y:S04]  /*16f0*/  ATOMS.POPC.INC.32 RZ, [R53+URZ] ;  /* 0x0000000035ff7f8c */ /* 0x0001e8000d8000ff */
[----:B------:R0:W-:Y:S01]  /*1700*/  ATOMS.POPC.INC.32 RZ, [R11+URZ] ;  /* 0x000000000bff7f8c */ /* 0x0001e2000d8000ff */
[----:B------:R-:W-:Y:S06]  /*1710*/  BAR.SYNC.DEFER_BLOCKING 0x0 ;  /* 0x0000000000007b1d */ /* 0x000fec0000010000 */
[----:B-1----:R-:W-:Y:S05]  /*1720*/  @P5 BRA `(.L_x_13) ;  /* 0x00000000008c5947 */ /* 0x002fea0003800000 */
[----:B0-----:R-:W-:Y:S04]  /*1730*/  LDS R11, [R22] ;  /* 0x00000000160b7984 */ /* 0x001fe80000000800 */
[----:B------:R-:W0:Y:S04]  /*1740*/  LDS R20, [R22+0x400] ;  /* 0x0004000016147984 */ /* 0x000e280000000800 */
[----:B------:R-:W1:Y:S04]  /*1750*/  LDS R56, [R22+0x800] ;  /* 0x0008000016387984 */ /* 0x000e680000000800 */
[----:B------:R-:W2:Y:S04]  /*1760*/  LDS R60, [R22+0xc00] ;  /* 0x000c0000163c7984 */ /* 0x000ea80000000800 */
[----:B------:R-:W3:Y:S04]  /*1770*/  LDS R62, [R22+0x1000] ;  /* 0x00100000163e7984 */ /* 0x000ee80000000800 */
[----:B------:R-:W4:Y:S04]  /*1780*/  LDS R64, [R22+0x1400] ;  /* 0x0014000016407984 */ /* 0x000f280000000800 */
[----:B------:R-:W5:Y:S04]  /*1790*/  LDS R66, [R22+0x1800] ;  /* 0x0018000016427984 */ /* 0x000f680000000800 */
[----:B------:R-:W5:Y:S04]  /*17a0*/  LDS R68, [R22+0x1c00] ;  /* 0x001c000016447984 */ /* 0x000f680000000800 */
[----:B------:R-:W5:Y:S04]  /*17b0*/  LDS R70, [R22+0x2000] ;  /* 0x0020000016467984 */ /* 0x000f680000000800 */
[----:B------:R-:W5:Y:S04]  /*17c0*/  LDS R72, [R22+0x2400] ;  /* 0x0024000016487984 */ /* 0x000f680000000800 */
[----:B------:R-:W5:Y:S01]  /*17d0*/  LDS R74, [R22+0x2800] ;  /* 0x00280000164a7984 */ /* 0x000f620000000800 */
[----:B0-----:R-:W-:-:S03]  /*17e0*/  IMAD.IADD R29, R11, 0x1, R20 ;  /* 0x000000010b1d7824 */ /* 0x001fc600078e0214 */
[----:B------:R0:W-:Y:S01]  /*17f0*/  STS [R22+0x400], R11 ;  /* 0x0004000b16007388 */ /* 0x0001e20000000800 */
[----:B-1----:R-:W-:-:S03]  /*1800*/  IMAD.IADD R49, R29, 0x1, R56 ;  /* 0x000000011d317824 */ /* 0x002fc600078e0238 */
[----:B------:R-:W1:Y:S01]  /*1810*/  LDS R20, [R22+0x2c00] ;  /* 0x002c000016147984 */ /* 0x000e620000000800 */
[----:B--2---:R-:W-:-:S03]  /*1820*/  IMAD.IADD R51, R49, 0x1, R60 ;  /* 0x0000000131337824 */ /* 0x004fc600078e023c */
[----:B------:R2:W-:Y:S01]  /*1830*/  STS [R22+0x800], R29 ;  /* 0x0008001d16007388 */ /* 0x0005e20000000800 */
[----:B---3--:R-:W-:-:S03]  /*1840*/  IMAD.IADD R53, R51, 0x1, R62 ;  /* 0x0000000133357824 */ /* 0x008fc600078e023e */
[----:B------:R3:W-:Y:S01]  /*1850*/  STS [R22+0xc00], R49 ;  /* 0x000c003116007388 */ /* 0x0007e20000000800 */
[----:B----4-:R-:W-:-:S03]  /*1860*/  IMAD.IADD R55, R53, 0x1, R64 ;  /* 0x0000000135377824 */ /* 0x010fc600078e0240 */
[----:B------:R3:W-:Y:S01]  /*1870*/  STS [R22+0x1000], R51 ;  /* 0x0010003316007388 */ /* 0x0007e20000000800 */
[----:B-----5:R-:W-:-:S03]  /*1880*/  IMAD.IADD R57, R55, 0x1, R66 ;  /* 0x0000000137397824 */ /* 0x020fc600078e0242 */
[----:B------:R3:W-:Y:S01]  /*1890*/  STS [R22+0x1400], R53 ;  /* 0x0014003516007388 */ /* 0x0007e20000000800 */
[----:B------:R-:W-:-:S03]  /*18a0*/  IMAD.IADD R59, R57, 0x1, R68 ;  /* 0x00000001393b7824 */ /* 0x000fc600078e0244 */
[----:B------:R3:W-:Y:S01]  /*18b0*/  STS [R22+0x1800], R55 ;  /* 0x0018003716007388 */ /* 0x0007e20000000800 */
[----:B------:R-:W-:-:S03]  /*18c0*/  IMAD.IADD R61, R59, 0x1, R70 ;  /* 0x000000013b3d7824 */ /* 0x000fc600078e0246 */
[----:B------:R3:W-:Y:S01]  /*18d0*/  STS [R22+0x1c00], R57 ;  /* 0x001c003916007388 */ /* 0x0007e20000000800 */
[----:B0-----:R-:W-:-:S03]  /*18e0*/  IMAD.IADD R11, R61, 0x1, R72 ;  /* 0x000000013d0b7824 */ /* 0x001fc600078e0248 */
[----:B------:R3:W-:Y:S01]  /*18f0*/  STS [R22+0x2000], R59 ;  /* 0x0020003b16007388 */ /* 0x0007e20000000800 */
[----:B--2---:R-:W-:-:S03]  /*1900*/  IMAD.IADD R29, R11, 0x1, R74 ;  /* 0x000000010b1d7824 */ /* 0x004fc600078e024a */
[----:B------:R3:W-:Y:S04]  /*1910*/  STS [R22+0x2400], R61 ;  /* 0x0024003d16007388 */ /* 0x0007e80000000800 */
[----:B------:R3:W-:Y:S04]  /*1920*/  STS [R22+0x2800], R11 ;  /* 0x0028000b16007388 */ /* 0x0007e80000000800 */
[----:B------:R3:W-:Y:S01]  /*1930*/  STS [R22], RZ ;  /* 0x000000ff16007388 */ /* 0x0007e20000000800 */
[----:B-1----:R-:W-:-:S03]  /*1940*/  IMAD.IADD R20, R29, 0x1, R20 ;  /* 0x000000011d147824 */ /* 0x002fc600078e0214 */
[----:B------:R3:W-:Y:S04]  /*1950*/  STS [R22+0x2c00], R29 ;  /* 0x002c001d16007388 */ /* 0x0007e80000000800 */
.L_x_13:
[----:B------:R-:W-:Y:S05]  /*1960*/  BSYNC.RECONVERGENT B0 ;  /* 0x0000000000007941 */ /* 0x000fea0003800200 */
.L_x_12:
[C---:B------:R-:W-:Y:S01]  /*1970*/  ISETP.NE.AND P0, PT, R20.reuse, 0x1980, PT ;  /* 0x000019801400780c */ /* 0x040fe20003f05270 */
[----:B0--3--:R-:W-:Y:S01]  /*1980*/  IMAD R29, R5, 0x100, R3 ;  /* 0x00000100051d7824 */ /* 0x009fe200078e0203 */
[----:B------:R-:W-:Y:S01]  /*1990*/  @!P5 LOP3.LUT R49, R20, 0x40000000, RZ, 0xfc, !PT ;  /* 0x400000001431d812 */ /* 0x000fe200078efcff */
[----:B------:R-:W-:Y:S01]  /*19a0*/  IMAD R21, R21, 0x11, RZ ;  /* 0x0000001115157824 */ /* 0x000fe200078e02ff */
[----:B------:R-:W-:Y:S01]  /*19b0*/  ISETP.LT.U32.AND P0, PT, R3, 0x100, !P0 ;  /* 0x000001000300780c */ /* 0x000fe20004701070 */
[----:B------:R-:W-:-:S03]  /*19c0*/  IMAD.WIDE R6, R29, 0x4, R6 ;  /* 0x000000041d067825 */ /* 0x000fc600078e0206 */
[----:B------:R-:W-:Y:S02]  /*19d0*/  LOP3.LUT R11, R21, R50, RZ, 0xfc, !PT ;  /* 0x00000032150b7212 */ /* 0x000fe400078efcff */
[----:B------:R0:W-:Y:S07]  /*19e0*/  @!P5 STG.E.STRONG.SYS desc[UR6][R6.64], R49 ;  /* 0x000000310600d986 */ /* 0x0001ee000c115906 */
[----:B------:R-:W-:Y:S06]  /*19f0*/  BAR.RED.OR.DEFER_BLOCKING 0x0, P0 ;  /* 0x0000000000007b1d */ /* 0x000fec0000014800 */
[----:B------:R-:W1:Y:S02]  /*1a00*/  B2R.RESULT RZ, P0 ;  /* 0x0000000000ff731c */ /* 0x000e640000004000 */
[----:B01----:R-:W-:Y:S05]  /*1a10*/  @!P0 BRA `(.L_x_14) ;  /* 0x00000014008c8947 */ /* 0x003fea0003800000 */
[----:B------:R-:W0:Y:S01]  /*1a20*/  LDCU.64 UR4, c[0x0][0x3b8] ;  /* 0x00007700ff0477ac */ /* 0x000e220008000a00 */
[----:B------:R-:W-:Y:S01]  /*1a30*/  IADD3 R0, P0, PT, R18, R11, RZ ;  /* 0x0000000b12007210 */ /* 0x000fe20007f1e0ff */
[----:B------:R-:W-:Y:S01]  /*1a40*/  BSSY B1, `(.L_x_15) ;  /* 0x0000033000017945 */ /* 0x000fe20003800000 */
[----:B------:R-:W-:-:S03]  /*1a50*/  IMAD R19, R3, 0x8, R23 ;  /* 0x0000000803137824 */ /* 0x000fc600078e0217 */
[----:B------:R-:W-:Y:S01]  /*1a60*/  IMAD.X R47, RZ, RZ, R47, P0 ;  /* 0x000000ffff2f7224 */ /* 0x000fe200000e062f */
[----:B0-----:R-:W-:-:S04]  /*1a70*/  LEA R8, P0, R0, UR4, 0x2 ;  /* 0x0000000400087c11 */ /* 0x001fc8000f8010ff */
[----:B------:R-:W-:Y:S01]  /*1a80*/  LEA.HI.X R9, R0, UR5, R47, 0x2, P0 ;  /* 0x0000000500097c11 */ /* 0x000fe200080f142f */
[----:B------:R-:W-:Y:S08]  /*1a90*/  @P5 BRA `(.L_x_16) ;  /* 0x0000000000b45947 */ /* 0x000ff00003800000 */
[----:B------:R-:W0:Y:S02]  /*1aa0*/  LDCU.64 UR4, c[0x0][0x398] ;  /* 0x00007300ff0477ac */ /* 0x000e240008000a00 */
[----:B0-----:R-:W-:-:S04]  /*1ab0*/  LEA R46, P0, R3, UR4, 0x3 ;  /* 0x00000004032e7c11 */ /* 0x001fc8000f8018ff */
[----:B------:R-:W-:-:S05]  /*1ac0*/  LEA.HI.X R47, R3, UR5, RZ, 0x3, P0 ;  /* 0x00000005032f7c11 */ /* 0x000fca00080f1cff */
[----:B------:R-:W2:Y:S01]  /*1ad0*/  LDG.E.64 R14, desc[UR6][R46.64] ;  /* 0x000000062e0e7981 */ /* 0x000ea2000c1e1b00 */
[----:B------:R-:W-:-:S04]  /*1ae0*/  ISETP.GT.U32.AND P0, PT, R3, R45, PT ;  /* 0x0000002d0300720c */ /* 0x000fc80003f04070 */
[----:B------:R-:W-:-:S04]  /*1af0*/  SEL R21, RZ, 0x1980, !P0 ;  /* 0x00001980ff157807 */ /* 0x000fc80004000000 */
[----:B--2---:R-:W-:Y:S01]  /*1b00*/  IADD3 R14, P0, PT, R14, -R21, RZ ;  /* 0x800000150e0e7210 */ /* 0x004fe20007f1e0ff */
[----:B------:R-:W-:-:S03]  /*1b10*/  IMAD.MOV.U32 R21, RZ, RZ, R20 ;  /* 0x000000ffff157224 */ /* 0x000fc600078e0014 */
[----:B------:R-:W-:Y:S02]  /*1b20*/  IADD3.X R15, PT, PT, R15, -0x1, RZ, P0, !PT ;  /* 0xffffffff0f0f7810 */ /* 0x000fe400007fe4ff */
[----:B------:R-:W-:-:S03]  /*1b30*/  ISETP.GE.AND P0, PT, R5, 0x1, PT ;  /* 0x000000010500780c */ /* 0x000fc60003f06270 */
[----:B------:R0:W-:Y:S10]  /*1b40*/  STS.64 [R19+0x6600], R14 ;  /* 0x0066000e13007388 */ /* 0x0001f40000000a00 */
[----:B------:R-:W-:Y:S05]  /*1b50*/  @!P0 BRA `(.L_x_17) ;  /* 0x00000000006c8947 */ /* 0x000fea0003800000 */
[----:B------:R-:W-:Y:S01]  /*1b60*/  BSSY B0, `(.L_x_18) ;  /* 0x0000019000007945 */ /* 0x000fe20003800000 */
[----:B------:R-:W-:Y:S02]  /*1b70*/  IMAD.MOV.U32 R0, RZ, RZ, -0x1 ;  /* 0xffffffffff007424 */ /* 0x000fe400078e00ff */
[----:B------:R-:W-:Y:S02]  /*1b80*/  IMAD.MOV.U32 R4, RZ, RZ, R5 ;  /* 0x000000ffff047224 */ /* 0x000fe400078e0005 */
[----:B------:R-:W-:-:S07]  /*1b90*/  IMAD.MOV.U32 R21, RZ, RZ, R20 ;  /* 0x000000ffff157224 */ /* 0x000fce00078e0014 */
.L_x_22:
[----:B0-----:R-:W0:Y:S01]  /*1ba0*/  LDC.64 R14, c[0x0][0x380] ;  /* 0x0000e000ff0e7b82 */ /* 0x001e220000000a00 */
[----:B------:R-:W-:Y:S01]  /*1bb0*/  VIADD R47, R4, 0xffffffff ;  /* 0xffffffff042f7836 */ /* 0x000fe20000000000 */
[----:B------:R-:W-:Y:S03]  /*1bc0*/  BSSY B2, `(.L_x_19) ;  /* 0x0000008000027945 */ /* 0x000fe60003800000 */
[----:B------:R-:W-:-:S04]  /*1bd0*/  IMAD R29, R47, 0x100, R3 ;  /* 0x000001002f1d7824 */ /* 0x000fc800078e0203 */
[----:B0-----:R-:W-:-:S07]  /*1be0*/  IMAD.WIDE R14, R29, 0x4, R14 ;  /* 0x000000041d0e7825 */ /* 0x001fce00078e020e */
.L_x_20:
[----:B------:R-:W-:Y:S05]  /*1bf0*/  YIELD ;  /* 0x0000000000007946 */ /* 0x000fea0003800000 */
[----:B------:R0:W-:Y:S06]  /*1c00*/  MEMBAR.SC.CTA ;  /* 0x0000000000007992 */ /* 0x0001ec0000000000 */
[----:B0-----:R-:W2:Y:S02]  /*1c10*/  LDG.E.STRONG.SYS R10, desc[UR6][R14.64] ;  /* 0x000000060e0a7981 */ /* 0x001ea4000c1f5900 */
[----:B--2---:R-:W-:-:S13]  /*1c20*/  ISETP.NE.AND P0, PT, R10, RZ, PT ;  /* 0x000000ff0a00720c */ /* 0x004fda0003f05270 */
[----:B------:R-:W-:Y:S05]  /*1c30*/  @!P0 BRA `(.L_x_20) ;  /* 0xfffffffc00ec8947 */ /* 0x000fea000383ffff */
[----:B------:R-:W-:Y:S05]  /*1c40*/  BSYNC B2 ;  /* 0x0000000000027941 */ /* 0x000fea0003800000 */
.L_x_19:
[----:B------:R-:W-:Y:S01]  /*1c50*/  BSSY.RECONVERGENT B2, `(.L_x_21) ;  /* 0x0000006000027945 */ /* 0x000fe20003800200 */
[C---:B------:R-:W-:Y:S02]  /*1c60*/  ISETP.GT.AND P0, PT, R10.reuse, -0x1, PT ;  /* 0xffffffff0a00780c */ /* 0x040fe40003f04270 */
[----:B------:R-:W-:Y:S01]  /*1c70*/  LOP3.LUT R10, R10, 0x3fffffff, RZ, 0xc0, !PT ;  /* 0x3fffffff0a0a7812 */ /* 0x000fe200078ec0ff */
[----:B------:R-:W-:Y:S05]  /*1c80*/  WARPSYNC.EXCLUSIVE R0 ;  /* 0x0000000000007348 */ /* 0x000fea0003a00000 */
[----:B------:R-:W-:-:S05]  /*1c90*/  IMAD.IADD R21, R10, 0x1, R21 ;  /* 0x000000010a157824 */ /* 0x000fca00078e0215 */
[----:B------:R-:W-:-:S07]  /*1ca0*/  VOTE.ANY R0, PT, P0 ;  /* 0x0000000000007806 */ /* 0x000fce00000e0100 */
[----:B------:R-:W-:Y:S05]  /*1cb0*/  BSYNC.RECONVERGENT B2 ;  /* 0x0000000000027941 */ /* 0x000fea0003800200 */
.L_x_21:
[----:B------:R-:W-:Y:S01]  /*1cc0*/  ISETP.GT.U32.AND P1, PT, R4, 0x1, PT ;  /* 0x000000010400780c */ /* 0x000fe20003f24070 */
[----:B------:R-:W-:-:S12]  /*1cd0*/  IMAD.MOV.U32 R4, RZ, RZ, R47 ;  /* 0x000000ffff047224 */ /* 0x000fd800078e002f */
[----:B------:R-:W-:Y:S05]  /*1ce0*/  @P0 BRA P1, `(.L_x_22) ;  /* 0xfffffffc00ac0947 */ /* 0x000fea000083ffff */
[----:B------:R-:W-:Y:S05]  /*1cf0*/  BSYNC B0 ;  /* 0x0000000000007941 */ /* 0x000fea0003800000 */
.L_x_18:
[----:B------:R1:W2:Y:S02]  /*1d00*/  LDS.64 R14, [R19+0x6600] ;  /* 0x00660000130e7984 */ /* 0x0002a40000000a00 */
.L_x_17:
[C---:B------:R-:W-:Y:S01]  /*1d10*/  IMAD.IADD R29, R21.reuse, 0x1, -R20 ;  /* 0x00000001151d7824 */ /* 0x040fe200078e0a14 */
[----:B------:R-:W-:-:S04]  /*1d20*/  LOP3.LUT R21, R21, 0x80000000, RZ, 0xfc, !PT ;  /* 0x8000000015157812 */ /* 0x000fc800078efcff */
[C---:B0-2---:R-:W-:Y:S01]  /*1d30*/  IADD3 R14, P0, PT, R29.reuse, R14, RZ ;  /* 0x0000000e1d0e7210 */ /* 0x045fe20007f1e0ff */
[----:B------:R0:W-:Y:S03]  /*1d40*/  STG.E.STRONG.SYS desc[UR6][R6.64], R21 ;  /* 0x0000001506007986 */ /* 0x0001e6000c115906 */
[----:B------:R-:W-:-:S05]  /*1d50*/  LEA.HI.X.SX32 R15, R29, R15, 0x1, P0 ;  /* 0x0000000f1d0f7211 */ /* 0x000fca00000f0eff */
[----:B------:R0:W-:Y:S04]  /*1d60*/  STS.64 [R19+0x6600], R14 ;  /* 0x0066000e13007388 */ /* 0x0001e80000000a00 */
.L_x_16:
[----:B------:R-:W-:Y:S05]  /*1d70*/  BSYNC B1 ;  /* 0x0000000000017941 */ /* 0x000fea0003800000 */
.L_x_15:
[----:B------:R-:W2:Y:S01]  /*1d80*/  LDC R0, c[0x0][0x3c0] ;  /* 0x0000f000ff007b82 */ /* 0x000ea20000000800 */
[----:B------:R-:W-:Y:S01]  /*1d90*/  IMAD.MOV.U32 R16, RZ, RZ, -0x1 ;  /* 0xffffffffff107424 */ /* 0x000fe200078e00ff */
[----:B------:R-:W-:Y:S01]  /*1da0*/  ISETP.GT.AND P0, PT, R13, -0x1, PT ;  /* 0xffffffff0d00780c */ /* 0x000fe20003f04270 */
[----:B------:R-:W-:Y:S01]  /*1db0*/  IMAD R23, R45, 0x8, R23 ;  /* 0x000000082d177824 */ /* 0x000fe200078e0217 */
[----:B------:R-:W-:Y:S02]  /*1dc0*/  ISETP.GT.AND P3, PT, R12, -0x1, PT ;  /* 0xffffffff0c00780c */ /* 0x000fe40003f64270 */
[----:B------:R-:W-:Y:S02]  /*1dd0*/  SEL R4, R16, 0x80000000, P0 ;  /* 0x8000000010047807 */ /* 0x000fe40000000000 */
[----:B0-----:R-:W0:Y:S01]  /*1de0*/  LDC.64 R6, c[0x0][0x390] ;  /* 0x0000e400ff067b82 */ /* 0x001e220000000a00 */
[----:B------:R-:W-:Y:S02]  /*1df0*/  ISETP.GT.AND P4, PT, R43, -0x1, PT ;  /* 0xffffffff2b00780c */ /* 0x000fe40003f84270 */
[----:B------:R-:W-:-:S02]  /*1e00*/  ISETP.GT.AND P2, PT, R24, -0x1, PT ;  /* 0xffffffff1800780c */ /* 0x000fc40003f44270 */
[----:B------:R-:W-:Y:S02]  /*1e10*/  LOP3.LUT R13, R4, R13, RZ, 0x3c, !PT ;  /* 0x0000000d040d7212 */ /* 0x000fe400078e3cff */
[C---:B------:R-:W-:Y:S02]  /*1e20*/  SEL R15, R16.reuse, 0x80000000, P3 ;  /* 0x80000000100f7807 */ /* 0x040fe40001800000 */
[C---:B------:R-:W-:Y:S02]  /*1e30*/  SEL R4, R16.reuse, 0x80000000, P4 ;  /* 0x8000000010047807 */ /* 0x040fe40002000000 */
[----:B------:R-:W-:Y:S02]  /*1e40*/  SEL R21, R16, 0x80000000, P2 ;  /* 0x8000000010157807 */ /* 0x000fe40001000000 */
[----:B------:R-:W-:Y:S02]  /*1e50*/  LOP3.LUT R12, R15, R12, RZ, 0x3c, !PT ;  /* 0x0000000c0f0c7212 */ /* 0x000fe400078e3cff */
[----:B------:R-:W-:-:S02]  /*1e60*/  LOP3.LUT R43, R4, R43, RZ, 0x3c, !PT ;  /* 0x0000002b042b7212 */ /* 0x000fc400078e3cff */
[----:B--2---:R-:W-:Y:S02]  /*1e70*/  ISETP.GE.AND P0, PT, R35, R0, PT ;  /* 0x000000002300720c */ /* 0x004fe40003f06270 */
[----:B------:R-:W-:Y:S02]  /*1e80*/  LOP3.LUT R24, R21, R24, RZ, 0x3c, !PT ;  /* 0x0000001815187212 */ /* 0x000fe400078e3cff */
[----:B0-----:R-:W-:-:S04]  /*1e90*/  ISETP.EQ.U32.AND P1, PT, R6, RZ, PT ;  /* 0x000000ff0600720c */ /* 0x001fc80003f22070 */
[----:B------:R-:W-:Y:S02]  /*1ea0*/  ISETP.EQ.OR.EX P0, PT, R7, RZ, !P0, P1 ;  /* 0x000000ff0700720c */ /* 0x000fe40004702710 */
[----:B------:R-:W-:Y:S02]  /*1eb0*/  ISETP.GT.AND P1, PT, R27, -0x1, PT ;  /* 0xffffffff1b00780c */ /* 0x000fe40003f24270 */
[----:B------:R-:W-:Y:S02]  /*1ec0*/  ISETP.GT.U32.OR P0, PT, R3, 0xff, P0 ;  /* 0x000000ff0300780c */ /* 0x000fe40000704470 */
[----:B------:R-:W-:-:S04]  /*1ed0*/  SEL R10, R16, 0x80000000, P1 ;  /* 0x80000000100a7807 */ /* 0x000fc80000800000 */
[----:B------:R-:W-:-:S07]  /*1ee0*/  LOP3.LUT R27, R10, R27, RZ, 0x3c, !PT ;  /* 0x0000001b0a1b7212 */ /* 0x000fce00078e3cff */
[----:B------:R-:W-:Y:S05]  /*1ef0*/  @P0 BRA `(.L_x_23) ;  /* 0x0000000000240947 */ /* 0x000fea0003800000 */
[----:B------:R-:W0:Y:S01]  /*1f00*/  LDS.64 R14, [R19+0x6600] ;  /* 0x00660000130e7984 */ /* 0x000e220000000a00 */
[C---:B------:R-:W-:Y:S02]  /*1f10*/  ISETP.GT.U32.AND P0, PT, R3.reuse, R45, PT ;  /* 0x0000002d0300720c */ /* 0x040fe40003f04070 */
[----:B------:R-:W-:Y:S02]  /*1f20*/  SHF.R.S32.HI R21, RZ, 0x1f, R20 ;  /* 0x0000001fff157819 */ /* 0x000fe40000011414 */
[----:B------:R-:W-:Y:S02]  /*1f30*/  SEL R29, RZ, 0x1980, !P0 ;  /* 0x00001980ff1d7807 */ /* 0x000fe40004000000 */
[----:B------:R-:W-:-:S04]  /*1f40*/  LEA R6, P2, R3, R6, 0x3 ;  /* 0x0000000603067211 */ /* 0x000fc800078418ff */
[----:B------:R-:W-:Y:S02]  /*1f50*/  LEA.HI.X R7, R3, R7, RZ, 0x3, P2 ;  /* 0x0000000703077211 */ /* 0x000fe400010f1cff */
[----:B0-----:R-:W-:-:S04]  /*1f60*/  IADD3 R20, P0, P1, R14, R29, R20 ;  /* 0x0000001d0e147210 */ /* 0x001fc8000791e014 */
[----:B------:R-:W-:-:S05]  /*1f70*/  IADD3.X R21, PT, PT, R15, RZ, R21, P0, P1 ;  /* 0x000000ff0f157210 */ /* 0x000fca00007e2415 */
[----:B------:R0:W-:Y:S04]  /*1f80*/  STG.E.64 desc[UR6][R6.64], R20 ;  /* 0x0000001406007986 */ /* 0x0001e8000c101b06 */
.L_x_23:
[----:B------:R-:W-:Y:S05]  /*1f90*/  WARPSYNC.ALL ;  /* 0x0000000000007948 */ /* 0x000fea0003800000 */
[----:B------:R-:W-:Y:S01]  /*1fa0*/  BAR.SYNC.DEFER_BLOCKING 0x0 ;  /* 0x0000000000007b1d */ /* 0x000fe20000010000 */
[----:B------:R-:W-:Y:S02]  /*1fb0*/  ISETP.GT.AND P0, PT, R25, -0x1, PT ;  /* 0xffffffff1900780c */ /* 0x000fe40003f04270 */
[----:B------:R-:W-:Y:S02]  /*1fc0*/  ISETP.GT.AND P1, PT, R17, -0x1, PT ;  /* 0xffffffff1100780c */ /* 0x000fe40003f24270 */
[----:B------:R-:W-:-:S02]  /*1fd0*/  SEL R4, R16, 0x80000000, P0 ;  /* 0x8000000010047807 */ /* 0x000fc40000000000 */
[----:B------:R-:W-:Y:S02]  /*1fe0*/  ISETP.GT.AND P0, PT, R39, -0x1, PT ;  /* 0xffffffff2700780c */ /* 0x000fe40003f04270 */
[----:B------:R-:W-:Y:S02]  /*1ff0*/  ISETP.GT.AND P2, PT, R41, -0x1, PT ;  /* 0xffffffff2900780c */ /* 0x000fe40003f44270 */
[----:B------:R-:W-:Y:S02]  /*2000*/  ISETP.GT.AND P3, PT, R36, -0x1, PT ;  /* 0xffffffff2400780c */ /* 0x000fe40003f64270 */
[----:B------:R-:W-:Y:S02]  /*2010*/  LOP3.LUT R25, R4, R25, RZ, 0x3c, !PT ;  /* 0x0000001904197212 */ /* 0x000fe400078e3cff */
[----:B------:R-:W-:Y:S02]  /*2020*/  SEL R4, R16, 0x80000000, P0 ;  /* 0x8000000010047807 */ /* 0x000fe40000000000 */
[----:B------:R-:W-:-:S02]  /*2030*/  ISETP.GT.AND P0, PT, R35, R0, PT ;  /* 0x000000002300720c */ /* 0x000fc40003f04270 */
[C---:B0-----:R-:W-:Y:S02]  /*2040*/  SEL R6, R16.reuse, 0x80000000, P1 ;  /* 0x8000000010067807 */ /* 0x041fe40000800000 */
[C---:B------:R-:W-:Y:S02]  /*2050*/  SEL R10, R16.reuse, 0x80000000, P2 ;  /* 0x80000000100a7807 */ /* 0x040fe40001000000 */
[----:B------:R-:W-:Y:S01]  /*2060*/  SEL R7, R16, 0x80000000, P3 ;  /* 0x8000000010077807 */ /* 0x000fe20001800000 */
[----:B------:R0:W2:Y:S01]  /*2070*/  LDS.64 R2, [R23+0x6600] ;  /* 0x0066000017027984 */ /* 0x0000a20000000a00 */
[----:B------:R-:W-:Y:S02]  /*2080*/  ISETP.GT.AND P1, PT, R34, -0x1, PT ;  /* 0xffffffff2200780c */ /* 0x000fe40003f24270 */
[----:B------:R-:W-:Y:S02]  /*2090*/  ISETP.GT.AND P2, PT, R37, -0x1, PT ;  /* 0xffffffff2500780c */ /* 0x000fe40003f44270 */
[----:B------:R-:W-:-:S02]  /*20a0*/  ISETP.GT.AND P3, PT, R32, -0x1, PT ;  /* 0xffffffff2000780c */ /* 0x000fc40003f64270 */
[----:B------:R-:W-:Y:S02]  /*20b0*/  LOP3.LUT R21, R6, R17, RZ, 0x3c, !PT ;  /* 0x0000001106157212 */ /* 0x000fe400078e3cff */
[----:B------:R-:W-:Y:S02]  /*20c0*/  LOP3.LUT R29, R7, R36, RZ, 0x3c, !PT ;  /* 0x00000024071d7212 */ /* 0x000fe400078e3cff */
[C---:B------:R-:W-:Y:S02]  /*20d0*/  SEL R7, R16.reuse, 0x80000000, P1 ;  /* 0x8000000010077807 */ /* 0x040fe40000800000 */
[C---:B------:R-:W-:Y:S02]  /*20e0*/  SEL R6, R16.reuse, 0x80000000, P2 ;  /* 0x8000000010067807 */ /* 0x040fe40001000000 */
[----:B------:R-:W-:Y:S02]  /*20f0*/  SEL R15, R16, 0x80000000, P3 ;  /* 0x80000000100f7807 */ /* 0x000fe40001800000 */
[----:B------:R-:W-:-:S02]  /*2100*/  ISETP.GT.AND P1, PT, R33, -0x1, PT ;  /* 0xffffffff2100780c */ /* 0x000fc40003f24270 */
[----:B------:R-:W-:Y:S02]  /*2110*/  ISETP.GT.AND P2, PT, R30, -0x1, PT ;  /* 0xffffffff1e00780c */ /* 0x000fe40003f44270 */
[----:B------:R-:W-:Y:S02]  /*2120*/  ISETP.GT.AND P3, PT, R31, -0x1, PT ;  /* 0xffffffff1f00780c */ /* 0x000fe40003f64270 */
[----:B------:R-:W-:Y:S02]  /*2130*/  ISETP.GT.AND P4, PT, R28, -0x1, PT ;  /* 0xffffffff1c00780c */ /* 0x000fe40003f84270 */
[----:B------:R-:W-:Y:S02]  /*2140*/  LOP3.LUT R39, R4, R39, RZ, 0x3c, !PT ;  /* 0x0000002704277212 */ /* 0x000fe400078e3cff */
[----:B0-----:R-:W-:Y:S02]  /*2150*/  LOP3.LUT R23, R7, R34, RZ, 0x3c, !PT ;  /* 0x0000002207177212 */ /* 0x001fe400078e3cff */
[----:B------:R-:W-:-:S02]  /*2160*/  LOP3.LUT R37, R6, R37, RZ, 0x3c, !PT ;  /* 0x0000002506257212 */ /* 0x000fc400078e3cff */
[----:B------:R-:W-:Y:S02]  /*2170*/  LOP3.LUT R45, R15, R32, RZ, 0x3c, !PT ;  /* 0x000000200f2d7212 */ /* 0x000fe400078e3cff */
[C---:B------:R-:W-:Y:S02]  /*2180*/  SEL R4, R16.reuse, 0x80000000, P1 ;  /* 0x8000000010047807 */ /* 0x040fe40000800000 */
[C---:B------:R-:W-:Y:S02]  /*2190*/  SEL R7, R16.reuse, 0x80000000, P2 ;  /* 0x8000000010077807 */ /* 0x040fe40001000000 */
[C---:B------:R-:W-:Y:S02]  /*21a0*/  SEL R6, R16.reuse, 0x80000000, P3 ;  /* 0x8000000010067807 */ /* 0x040fe40001800000 */
[----:B------:R-:W-:Y:S02]  /*21b0*/  SEL R15, R16, 0x80000000, P4 ;  /* 0x80000000100f7807 */ /* 0x000fe40002000000 */
[----:B------:R-:W-:-:S02]  /*21c0*/  LOP3.LUT R41, R10, R41, RZ, 0x3c, !PT ;  /* 0x000000290a297212 */ /* 0x000fc400078e3cff */
[----:B------:R-:W-:Y:S02]  /*21d0*/  LOP3.LUT R33, R4, R33, RZ, 0x3c, !PT ;  /* 0x0000002104217212 */ /* 0x000fe400078e3cff */
[----:B------:R-:W-:Y:S02]  /*21e0*/  LOP3.LUT R35, R7, R30, RZ, 0x3c, !PT ;  /* 0x0000001e07237212 */ /* 0x000fe400078e3cff */
[----:B------:R-:W-:Y:S02]  /*21f0*/  LOP3.LUT R31, R6, R31, RZ, 0x3c, !PT ;  /* 0x0000001f061f7212 */ /* 0x000fe400078e3cff */
[----:B------:R-:W-:Y:S01]  /*2200*/  LOP3.LUT R47, R15, R28, RZ, 0x3c, !PT ;  /* 0x0000001c0f2f7212 */ /* 0x000fe200078e3cff */
[----:B--2---:R-:W-:Y:S06]  /*2210*/  @P0 BRA `(.L_x_24) ;  /* 0x00000000005c0947 */ /* 0x004fec0003800000 */
[----:B------:R-:W0:Y:S01]  /*2220*/  LDCU.64 UR4, c[0x0][0x3a0] ;  /* 0x00007400ff0477ac */ /* 0x000e220008000a00 */
[----:B------:R-:W-:-:S05]  /*2230*/  IADD3 R4, P1, PT, R11, R2, RZ ;  /* 0x000000020b047210 */ /* 0x000fca0007f3e0ff */
[----:B------:R-:W-:Y:S01]  /*2240*/  IMAD.X R7, RZ, RZ, R3, P1 ;  /* 0x000000ffff077224 */ /* 0x000fe200008e0603 */
[----:B0-----:R-:W-:-:S04]  /*2250*/  LEA R2, P1, R4, UR4, 0x2 ;  /* 0x0000000404027c11 */ /* 0x001fc8000f8210ff */
[----:B------:R-:W-:-:S05]  /*2260*/  LEA.HI.X R3, R4, UR5, R7, 0x2, P1 ;  /* 0x0000000504037c11 */ /* 0x000fca00088f1407 */
[----:B------:R0:W-:Y:S04]  /*2270*/  STG.E desc[UR6][R2.64], R13 ;  /* 0x0000000d02007986 */ /* 0x0001e8000c101906 */
        /* <DEDUP_REMOVED lines=15> */
[----:B------:R0:W-:Y:S01]  /*2370*/  STG.E desc[UR6][R2.64+0x800], R47 ;  /* 0x0008002f02007986 */ /* 0x0001e2000c101906 */
[----:B------:R-:W-:Y:S05]  /*2380*/  BRA `(.L_x_25) ;  /* 0x0000000000e07947 */ /* 0x000fea0003800000 */
.L_x_24:
[----:B------:R-:W0:Y:S01]  /*2390*/  LDCU.64 UR4, c[0x0][0x3a0] ;  /* 0x00007400ff0477ac */ /* 0x000e220008000a00 */
[----:B------:R-:W-:Y:S01]  /*23a0*/  IMAD R6, R5, -0x1980, R0 ;  /* 0xffffe68005067824 */ /* 0x000fe200078e0200 */
[C---:B------:R-:W-:Y:S01]  /*23b0*/  IADD3 R4, P1, PT, R11.reuse, R2, RZ ;  /* 0x000000020b047210 */ /* 0x040fe20007f3e0ff */
[C---:B------:R-:W-:Y:S02]  /*23c0*/  VIADD R15, R11.reuse, 0x20 ;  /* 0x000000200b0f7836 */ /* 0x040fe40000000000 */
[C---:B------:R-:W-:Y:S01]  /*23d0*/  VIADD R17, R11.reuse, 0x40 ;  /* 0x000000400b117836 */ /* 0x040fe20000000000 */
[-C--:B------:R-:W-:Y:S01]  /*23e0*/  ISETP.GE.AND P5, PT, R11, R6.reuse, PT ;  /* 0x000000060b00720c */ /* 0x080fe20003fa6270 */
[----:B------:R-:W-:Y:S01]  /*23f0*/  IMAD.X R7, RZ, RZ, R3, P1 ;  /* 0x000000ffff077224 */ /* 0x000fe200008e0603 */
[-C--:B------:R-:W-:Y:S01]  /*2400*/  ISETP.GE.AND P4, PT, R15, R6.reuse, PT ;  /* 0x000000060f00720c */ /* 0x080fe20003f86270 */
[----:B------:R-:W-:Y:S01]  /*2410*/  VIADD R15, R11, 0x60 ;  /* 0x000000600b0f7836 */ /* 0x000fe20000000000 */
[----:B------:R-:W-:Y:S01]  /*2420*/  ISETP.GE.AND P3, PT, R17, R6, PT ;  /* 0x000000061100720c */ /* 0x000fe20003f66270 */
[----:B------:R-:W-:-:S02]  /*2430*/  VIADD R17, R11, 0x80 ;  /* 0x000000800b117836 */ /* 0x000fc40000000000 */
[----:B-1----:R-:W-:Y:S01]  /*2440*/  VIADD R19, R11, 0xa0 ;  /* 0x000000a00b137836 */ /* 0x002fe20000000000 */
[-C--:B------:R-:W-:Y:S01]  /*2450*/  ISETP.GE.AND P2, PT, R15, R6.reuse, PT ;  /* 0x000000060f00720c */ /* 0x080fe20003f46270 */
[----:B------:R-:W-:Y:S01]  /*2460*/  VIADD R15, R11, 0xc0 ;  /* 0x000000c00b0f7836 */ /* 0x000fe20000000000 */
[C---:B0-----:R-:W-:Y:S02]  /*2470*/  LEA R2, P1, R4.reuse, UR4, 0x2 ;  /* 0x0000000404027c11 */ /* 0x041fe4000f8210ff */
[-C--:B------:R-:W-:Y:S02]  /*2480*/  ISETP.GE.AND P6, PT, R19, R6.reuse, PT ;  /* 0x000000061300720c */ /* 0x080fe40003fc6270 */
[----:B------:R-:W-:Y:S02]  /*2490*/  LEA.HI.X R3, R4, UR5, R7, 0x2, P1 ;  /* 0x0000000504037c11 */ /* 0x000fe400088f1407 */
[----:B------:R-:W-:Y:S01]  /*24a0*/  ISETP.GE.AND P1, PT, R17, R6, PT ;  /* 0x000000061100720c */ /* 0x000fe20003f26270 */
[----:B------:R-:W-:-:S02]  /*24b0*/  VIADD R17, R11, 0xe0 ;  /* 0x000000e00b117836 */ /* 0x000fc40000000000 */
[----:B------:R0:W-:Y:S01]  /*24c0*/  @!P5 STG.E desc[UR6][R2.64], R13 ;  /* 0x0000000d0200d986 */ /* 0x0001e2000c101906 */
[-C--:B------:R-:W-:Y:S01]  /*24d0*/  ISETP.GE.AND P5, PT, R15, R6.reuse, PT ;  /* 0x000000060f00720c */ /* 0x080fe20003fa6270 */
[----:B------:R-:W-:Y:S02]  /*24e0*/  VIADD R15, R11, 0x100 ;  /* 0x000001000b0f7836 */ /* 0x000fe40000000000 */
[----:B------:R1:W-:Y:S03]  /*24f0*/  @!P3 STG.E desc[UR6][R2.64+0x100], R43 ;  /* 0x0001002b0200b986 */ /* 0x0003e6000c101906 */
[-C--:B------:R-:W-:Y:S01]  /*2500*/  ISETP.GE.AND P3, PT, R15, R6.reuse, PT ;  /* 0x000000060f00720c */ /* 0x080fe20003f66270 */
[----:B------:R-:W-:Y:S01]  /*2510*/  VIADD R15, R11, 0x140 ;  /* 0x000001400b0f7836 */ /* 0x000fe20000000000 */
[----:B------:R1:W-:Y:S01]  /*2520*/  @!P4 STG.E desc[UR6][R2.64+0x80], R12 ;  /* 0x0000800c0200c986 */ /* 0x0003e2000c101906 */
[----:B------:R-:W-:Y:S01]  /*2530*/  ISETP.GE.AND P4, PT, R17, R6, PT ;  /* 0x000000061100720c */ /* 0x000fe20003f86270 */
[----:B------:R-:W-:-:S02]  /*2540*/  VIADD R17, R11, 0x120 ;  /* 0x000001200b117836 */ /* 0x000fc40000000000 */
[----:B------:R1:W-:Y:S01]  /*2550*/  @!P1 STG.E desc[UR6][R2.64+0x200], R27 ;  /* 0x0002001b02009986 */ /* 0x0003e2000c101906 */
[-C--:B------:R-:W-:Y:S01]  /*2560*/  ISETP.GE.AND P1, PT, R15, R6.reuse, PT ;  /* 0x000000060f00720c */ /* 0x080fe20003f26270 */
[C---:B0-----:R-:W-:Y:S02]  /*2570*/  VIADD R13, R11.reuse, 0x160 ;  /* 0x000001600b0d7836 */ /* 0x041fe40000000000 */
[----:B------:R-:W-:Y:S01]  /*2580*/  VIADD R15, R11, 0x180 ;  /* 0x000001800b0f7836 */ /* 0x000fe20000000000 */
[----:B------:R1:W-:Y:S01]  /*2590*/  @!P2 STG.E desc[UR6][R2.64+0x180], R24 ;  /* 0x000180180200a986 */ /* 0x0003e2000c101906 */
[----:B------:R-:W-:-:S03]  /*25a0*/  ISETP.GE.AND P2, PT, R17, R6, PT ;  /* 0x000000061100720c */ /* 0x000fc60003f46270 */
[----:B------:R1:W-:Y:S01]  /*25b0*/  @!P6 STG.E desc[UR6][R2.64+0x280], R25 ;  /* 0x000280190200e986 */ /* 0x0003e2000c101906 */
[-C--:B------:R-:W-:Y:S01]  /*25c0*/  ISETP.GE.AND P6, PT, R13, R6.reuse, PT ;  /* 0x000000060d00720c */ /* 0x080fe20003fc6270 */
[----:B------:R-:W-:Y:S02]  /*25d0*/  VIADD R13, R11, 0x1a0 ;  /* 0x000001a00b0d7836 */ /* 0x000fe40000000000 */
[----:B------:R1:W-:Y:S01]  /*25e0*/  @!P5 STG.E desc[UR6][R2.64+0x300], R21 ;  /* 0x000300150200d986 */ /* 0x0003e2000c101906 */
[-C--:B------:R-:W-:Y:S01]  /*25f0*/  ISETP.GE.AND P5, PT, R15, R6.reuse, PT ;  /* 0x000000060f00720c */ /* 0x080fe20003fa6270 */
[----:B------:R-:W-:Y:S02]  /*2600*/  VIADD R15, R11, 0x1c0 ;  /* 0x000001c00b0f7836 */ /* 0x000fe40000000000 */
[----:B------:R1:W-:Y:S01]  /*2610*/  @!P4 STG.E desc[UR6][R2.64+0x380], R41 ;  /* 0x000380290200c986 */ /* 0x0003e2000c101906 */
[----:B------:R-:W-:Y:S01]  /*2620*/  ISETP.GE.AND P4, PT, R13, R6, PT ;  /* 0x000000060d00720c */ /* 0x000fe20003f86270 */
[----:B------:R-:W-:-:S02]  /*2630*/  VIADD R13, R11, 0x1e0 ;  /* 0x000001e00b0d7836 */ /* 0x000fc40000000000 */
[----:B------:R1:W-:Y:S01]  /*2640*/  @!P3 STG.E desc[UR6][R2.64+0x400], R29 ;  /* 0x0004001d0200b986 */ /* 0x0003e2000c101906 */
[-C--:B------:R-:W-:Y:S01]  /*2650*/  ISETP.GE.AND P3, PT, R15, R6.reuse, PT ;  /* 0x000000060f00720c */ /* 0x080fe20003f66270 */
[----:B------:R-:W-:Y:S02]  /*2660*/  VIADD R15, R11, 0x200 ;  /* 0x000002000b0f7836 */ /* 0x000fe40000000000 */
[----:B------:R1:W-:Y:S01]  /*2670*/  @!P2 STG.E desc[UR6][R2.64+0x480], R39 ;  /* 0x000480270200a986 */ /* 0x0003e2000c101906 */
[----:B------:R-:W-:-:S03]  /*2680*/  ISETP.GE.AND P2, PT, R13, R6, PT ;  /* 0x000000060d00720c */ /* 0x000fc60003f46270 */
[----:B------:R1:W-:Y:S01]  /*2690*/  @!P1 STG.E desc[UR6][R2.64+0x500], R23 ;  /* 0x0005001702009986 */ /* 0x0003e2000c101906 */
[----:B------:R-:W-:-:S03]  /*26a0*/  ISETP.GE.AND P1, PT, R15, R6, PT ;  /* 0x000000060f00720c */ /* 0x000fc60003f26270 */
[----:B------:R1:W-:Y:S04]  /*26b0*/  @!P6 STG.E desc[UR6][R2.64+0x580], R37 ;  /* 0x000580250200e986 */ /* 0x0003e8000c101906 */
[----:B------:R1:W-:Y:S04]  /*26c0*/  @!P5 STG.E desc[UR6][R2.64+0x600], R45 ;  /* 0x0006002d0200d986 */ /* 0x0003e8000c101906 */
[----:B------:R1:W-:Y:S04]  /*26d0*/  @!P4 STG.E desc[UR6][R2.64+0x680], R33 ;  /* 0x000680210200c986 */ /* 0x0003e8000c101906 */
[----:B------:R1:W-:Y:S04]  /*26e0*/  @!P3 STG.E desc[UR6][R2.64+0x700], R35 ;  /* 0x000700230200b986 */ /* 0x0003e8000c101906 */
[----:B------:R1:W-:Y:S04]  /*26f0*/  @!P2 STG.E desc[UR6][R2.64+0x780], R31 ;  /* 0x0007801f0200a986 */ /* 0x0003e8000c101906 */
[----:B------:R1:W-:Y:S02]  /*2700*/  @!P1 STG.E desc[UR6][R2.64+0x800], R47 ;  /* 0x0008002f02009986 */ /* 0x0003e4000c101906 */
.L_x_25:
[----:B------:R-:W-:Y:S05]  /*2710*/  @P0 BRA `(.L_x_26) ;  /* 0x0000000000480947 */ /* 0x000fea0003800000 */
[----:B0-----:R0:W5:Y:S04]  /*2720*/  LDG.E R13, desc[UR6][R8.64] ;  /* 0x00000006080d7981 */ /* 0x001168000c1e1900 */
[----:B------:R0:W5:Y:S04]  /*2730*/  LDG.E R15, desc[UR6][R8.64+0x80] ;  /* 0x00008006080f7981 */ /* 0x000168000c1e1900 */
[----:B------:R0:W5:Y:S04]  /*2740*/  LDG.E R17, desc[UR6][R8.64+0x100] ;  /* 0x0001000608117981 */ /* 0x000168000c1e1900 */
[----:B-1----:R0:W5:Y:S04]  /*2750*/  LDG.E R19, desc[UR6][R8.64+0x180] ;  /* 0x0001800608137981 */ /* 0x002168000c1e1900 */
        /* <DEDUP_REMOVED lines=14> */
.L_x_26:
[----:B------:R-:W-:Y:S02]  /*2840*/  IMAD.IADD R18, R0, 0x1, -R18 ;  /* 0x0000000100127824 */ /* 0x000fe400078e0a12 */
[C---:B01----:R-:W-:Y:S02]  /*2850*/  VIADD R3, R11.reuse, 0x20 ;  /* 0x000000200b037836 */ /* 0x043fe40000000000 */
[C---:B------:R-:W-:Y:S01]  /*2860*/  VIADD R47, R11.reuse, 0x40 ;  /* 0x000000400b2f7836 */ /* 0x040fe20000000000 */
[CC--:B------:R-:W-:Y:S01]  /*2870*/  ISETP.GE.AND P5, PT, R11.reuse, R18.reuse, PT ;  /* 0x000000120b00720c */ /* 0x0c0fe20003fa6270 */
[----:B------:R-:W-:Y:S01]  /*2880*/  VIADD R49, R11, 0x80 ;  /* 0x000000800b317836 */ /* 0x000fe20000000000 */
[-C--:B------:R-:W-:Y:S01]  /*2890*/  ISETP.GE.AND P4, PT, R3, R18.reuse, PT ;  /* 0x000000120300720c */ /* 0x080fe20003f86270 */
[----:B------:R-:W-:Y:S01]  /*28a0*/  VIADD R3, R11, 0x60 ;  /* 0x000000600b037836 */ /* 0x000fe20000000000 */
[-C--:B------:R-:W-:Y:S01]  /*28b0*/  ISETP.GE.AND P3, PT, R47, R18.reuse, PT ;  /* 0x000000122f00720c */ /* 0x080fe20003f66270 */
[----:B------:R-:W-:Y:S01]  /*28c0*/  VIADD R47, R11, 0xa0 ;  /* 0x000000a00b2f7836 */ /* 0x000fe20000000000 */
[----:B------:R-:W-:-:S02]  /*28d0*/  ISETP.GE.AND P1, PT, R49, R18, PT ;  /* 0x000000123100720c */ /* 0x000fc40003f26270 */
[-C--:B------:R-:W-:Y:S01]  /*28e0*/  ISETP.GE.AND P2, PT, R3, R18.reuse, PT ;  /* 0x000000120300720c */ /* 0x080fe20003f46270 */
[----:B------:R-:W-:Y:S01]  /*28f0*/  VIADD R3, R11, 0xc0 ;  /* 0x000000c00b037836 */ /* 0x000fe20000000000 */
[-C--:B------:R-:W-:Y:S01]  /*2900*/  ISETP.GE.AND P6, PT, R47, R18.reuse, PT ;  /* 0x000000122f00720c */ /* 0x080fe20003fc6270 */
[----:B------:R-:W-:Y:S02]  /*2910*/  VIADD R47, R11, 0xe0 ;  /* 0x000000e00b2f7836 */ /* 0x000fe40000000000 */
[----:B------:R1:W5:Y:S01]  /*2920*/  @!P5 LDG.E R13, desc[UR6][R8.64] ;  /* 0x00000006080dd981 */ /* 0x000362000c1e1900 */
[-C--:B------:R-:W-:Y:S01]  /*2930*/  ISETP.GE.AND P5, PT, R3, R18.reuse, PT ;  /* 0x000000120300720c */ /* 0x080fe20003fa6270 */
[----:B------:R-:W-:Y:S02]  /*2940*/  VIADD R3, R11, 0x100 ;  /* 0x000001000b037836 */ /* 0x000fe40000000000 */
[----:B------:R1:W5:Y:S01]  /*2950*/  @!P4 LDG.E R15, desc[UR6][R8.64+0x80] ;  /* 0x00008006080fc981 */ /* 0x000362000c1e1900 */
[----:B------:R-:W-:Y:S01]  /*2960*/  ISETP.GE.AND P4, PT, R47, R18, PT ;  /* 0x000000122f00720c */ /* 0x000fe20003f86270 */
[----:B------:R-:W-:-:S02]  /*2970*/  VIADD R47, R11, 0x120 ;  /* 0x000001200b2f7836 */ /* 0x000fc40000000000 */
[----:B------:R1:W5:Y:S01]  /*2980*/  @!P3 LDG.E R17, desc[UR6][R8.64+0x100] ;  /* 0x000100060811b981 */ /* 0x000362000c1e1900 */
        /* <DEDUP_REMOVED lines=21> */
[----:B------:R-:W-:-:S03]  /*2ae0*/  ISETP.GE.AND P2, PT, R47, R18, PT ;  /* 0x000000122f00720c */ /* 0x000fc60003f46270 */
[----:B------:R1:W5:Y:S01]  /*2af0*/  @!P1 LDG.E R33, desc[UR6][R8.64+0x500] ;  /* 0x0005000608219981 */ /* 0x000362000c1e1900 */
[----:B------:R-:W-:-:S03]  /*2b00*/  ISETP.GE.AND P1, PT, R3, R18, PT ;  /* 0x000000120300720c */ /* 0x000fc60003f26270 */
[----:B------:R1:W5:Y:S04]  /*2b10*/  @!P6 LDG.E R35, desc[UR6][R8.64+0x580] ;  /* 0x000580060823e981 */ /* 0x000368000c1e1900 */
[----:B------:R1:W5:Y:S04]  /*2b20*/  @!P5 LDG.E R37, desc[UR6][R8.64+0x600] ;  /* 0x000600060825d981 */ /* 0x000368000c1e1900 */
[----:B------:R1:W5:Y:S04]  /*2b30*/  @!P4 LDG.E R39, desc[UR6][R8.64+0x680] ;  /* 0x000680060827c981 */ /* 0x000368000c1e1900 */
[----:B------:R1:W5:Y:S04]  /*2b40*/  @!P3 LDG.E R41, desc[UR6][R8.64+0x700] ;  /* 0x000700060829b981 */ /* 0x000368000c1e1900 */
[----:B------:R1:W5:Y:S04]  /*2b50*/  @!P2 LDG.E R43, desc[UR6][R8.64+0x780] ;  /* 0x00078006082ba981 */ /* 0x000368000c1e1900 */
[----:B------:R1:W5:Y:S02]  /*2b60*/  @!P1 LDG.E R45, desc[UR6][R8.64+0x800] ;  /* 0x00080006082d9981 */ /* 0x000364000c1e1900 */
.L_x_27:
[----:B------:R-:W-:Y:S05]  /*2b70*/  @P0 BRA `(.L_x_28) ;  /* 0x0000000000540947 */ /* 0x000fea0003800000 */
[----:B------:R-:W2:Y:S02]  /*2b80*/  LDCU.64 UR4, c[0x0][0x3b0] ;  /* 0x00007600ff0477ac */ /* 0x000ea40008000a00 */
[----:B--2---:R-:W-:-:S04]  /*2b90*/  LEA R2, P0, R4, UR4, 0x2 ;  /* 0x0000000404027c11 */ /* 0x004fc8000f8010ff */
[----:B------:R-:W-:-:S05]  /*2ba0*/  LEA.HI.X R3, R4, UR5, R7, 0x2, P0 ;  /* 0x0000000504037c11 */ /* 0x000fca00080f1407 */
[----:B-----5:R-:W-:Y:S04]  /*2bb0*/  STG.E desc[UR6][R2.64], R13 ;  /* 0x0000000d02007986 */ /* 0x020fe8000c101906 */
[----:B------:R-:W-:Y:S04]  /*2bc0*/  STG.E desc[UR6][R2.64+0x80], R15 ;  /* 0x0000800f02007986 */ /* 0x000fe8000c101906 */
        /* <DEDUP_REMOVED lines=14> */
[----:B------:R-:W-:Y:S01]  /*2cb0*/  STG.E desc[UR6][R2.64+0x800], R45 ;  /* 0x0008002d02007986 */ /* 0x000fe2000c101906 */
[----:B------:R-:W-:Y:S05]  /*2cc0*/  EXIT ;  /* 0x000000000000794d */ /* 0x000fea0003800000 */
.L_x_28:
[----:B------:R-:W2:Y:S01]  /*2cd0*/  LDCU.64 UR4, c[0x0][0x3b0] ;  /* 0x00007600ff0477ac */ /* 0x000ea20008000a00 */
[----:B------:R-:W-:Y:S02]  /*2ce0*/  IMAD R0, R5, -0x1980, R0 ;  /* 0xffffe68005007824 */ /* 0x000fe400078e0200 */
[C---:B------:R-:W-:Y:S02]  /*2cf0*/  VIADD R5, R11.reuse, 0x40 ;  /* 0x000000400b057836 */ /* 0x040fe40000000000 */
[C---:B------:R-:W-:Y:S01]  /*2d00*/  VIADD R3, R11.reuse, 0x20 ;  /* 0x000000200b037836 */ /* 0x040fe20000000000 */
[CC--:B------:R-:W-:Y:S01]  /*2d10*/  ISETP.GE.AND P3, PT, R11.reuse, R0.reuse, PT ;  /* 0x000000000b00720c */ /* 0x0c0fe20003f66270 */
[----:B01----:R-:W-:Y:S01]  /*2d20*/  VIADD R9, R11, 0x60 ;  /* 0x000000600b097836 */ /* 0x003fe20000000000 */
[-C--:B------:R-:W-:Y:S01]  /*2d30*/  ISETP.GE.AND P1, PT, R5, R0.reuse, PT ;  /* 0x000000000500720c */ /* 0x080fe20003f26270 */
[----:B------:R-:W-:Y:S01]  /*2d40*/  VIADD R5, R11, 0x80 ;  /* 0x000000800b057836 */ /* 0x000fe20000000000 */
[-C--:B------:R-:W-:Y:S01]  /*2d50*/  ISETP.GE.AND P2, PT, R3, R0.reuse, PT ;  /* 0x000000000300720c */ /* 0x080fe20003f46270 */
[----:B------:R-:W-:Y:S01]  /*2d60*/  VIADD R47, R11, 0xc0 ;  /* 0x000000c00b2f7836 */ /* 0x000fe20000000000 */
[-C--:B------:R-:W-:Y:S01]  /*2d70*/  ISETP.GE.AND P0, PT, R9, R0.reuse, PT ;  /* 0x000000000900720c */ /* 0x080fe20003f06270 */
[----:B------:R-:W-:Y:S01]  /*2d80*/  VIADD R9, R11, 0xa0 ;  /* 0x000000a00b097836 */ /* 0x000fe20000000000 */
[----:B------:R-:W-:Y:S01]  /*2d90*/  ISETP.GE.AND P6, PT, R5, R0, PT ;  /* 0x000000000500720c */ /* 0x000fe20003fc6270 */
[----:B------:R-:W-:Y:S01]  /*2da0*/  VIADD R5, R11, 0xe0 ;  /* 0x000000e00b057836 */ /* 0x000fe20000000000 */
[----:B--2---:R-:W-:-:S02]  /*2db0*/  LEA R2, P4, R4, UR4, 0x2 ;  /* 0x0000000404027c11 */ /* 0x004fc4000f8810ff */
[-C--:B------:R-:W-:Y:S02]  /*2dc0*/  ISETP.GE.AND P5, PT, R9, R0.reuse, PT ;  /* 0x000000000900720c */ /* 0x080fe40003fa6270 */
[----:B------:R-:W-:Y:S01]  /*2dd0*/  LEA.HI.X R3, R4, UR5, R7, 0x2, P4 ;  /* 0x0000000504037c11 */ /* 0x000fe2000a0f1407 */
[----:B------:R-:W-:Y:S01]  /*2de0*/  VIADD R7, R11, 0x100 ;  /* 0x000001000b077836 */ /* 0x000fe20000000000 */
[----:B------:R-:W-:-:S03]  /*2df0*/  ISETP.GE.AND P4, PT, R47, R0, PT ;  /* 0x000000002f00720c */ /* 0x000fc60003f86270 */
[----:B-----5:R0:W-:Y:S01]  /*2e00*/  @!P3 STG.E desc[UR6][R2.64], R13 ;  /* 0x0000000d0200b986 */ /* 0x0201e2000c101906 */
        /* <DEDUP_REMOVED lines=19> */
[C---:B------:R-:W-:Y:S02]  /*2f40*/  VIADD R5, R11.reuse, 0x1e0 ;  /* 0x000001e00b057836 */ /* 0x040fe40000000000 */
[----:B------:R-:W-:Y:S01]  /*2f50*/  VIADD R11, R11, 0x200 ;  /* 0x000002000b0b7836 */ /* 0x000fe20000000000 */
[----:B------:R0:W-:Y:S01]  /*2f60*/  @!P3 STG.E desc[UR6][R2.64+0x380], R27 ;  /* 0x0003801b0200b986 */ /* 0x0001e2000c101906 */
[----:B------:R-:W-:-:S03]  /*2f70*/  ISETP.GE.AND P3, PT, R7, R0, PT ;  /* 0x000000000700720c */ /* 0x000fc60003f66270 */
        /* <DEDUP_REMOVED lines=9> */
[----:B------:R0:W-:Y:S01]  /*3010*/  @!P2 STG.E desc[UR6][R2.64+0x780], R43 ;  /* 0x0007802b0200a986 */ /* 0x0001e2000c101906 */
[----:B------:R-:W-:Y:S05]  /*3020*/  @P1 EXIT ;  /* 0x000000000000194d */ /* 0x000fea0003800000 */
[----:B------:R-:W-:Y:S01]  /*3030*/  STG.E desc[UR6][R2.64+0x800], R45 ;  /* 0x0008002d02007986 */ /* 0x000fe2000c101906 */
[----:B------:R-:W-:Y:S05]  /*3040*/  EXIT ;  /* 0x000000000000794d */ /* 0x000fea0003800000 */
.L_x_14:
[----:B------:R-:W-:Y:S01]  /*3050*/  IMAD.MOV.U32 R2, RZ, RZ, RZ ;  /* 0x000000ffff027224 */ /* 0x000fe200078e00ff */
[C---:B------:R-:W-:Y:S01]  /*3060*/  ISETP.GT.U32.AND P0, PT, R3.reuse, 0x1f, PT ;  /* 0x0000001f0300780c */ /* 0x040fe20003f04070 */
[----:B------:R-:W-:Y:S05]  /*3070*/  WARPSYNC.ALL ;  /* 0x0000000000007948 */ /* 0x000fea0003800000 */
[----:B------:R-:W-:-:S04]  /*3080*/  IMAD.HI.U32 R6, R3, 0x15555556, R2 ;  /* 0x1555555603067827 */ /* 0x000fc800078e0002 */
[----:B------:R-:W-:-:S05]  /*3090*/  IMAD R35, R6, 0x4, R23 ;  /* 0x0000000406237824 */ /* 0x000fca00078e0217 */
[----:B------:R0:W-:Y:S01]  /*30a0*/  STS [R35+0x3410], R20 ;  /* 0x0034101423007388 */ /* 0x0001e20000000800 */
[----:B------:R-:W-:Y:S06]  /*30b0*/  BAR.SYNC.DEFER_BLOCKING 0x0 ;  /* 0x0000000000007b1d */ /* 0x000fec0000010000 */
[----:B------:R-:W-:Y:S05]  /*30c0*/  @P0 BRA `(.L_x_29) ;  /* 0x0000000000dc0947 */ /* 0x000fea0003800000 */
[----:B------:R-:W-:Y:S01]  /*30d0*/  IMAD R6, R3, 0x34, R23 ;  /* 0x0000003403067824 */ /* 0x000fe200078e0217 */
[----:B------:R-:W-:-:S04]  /*30e0*/  UMOV UR4, 0xffffffff ;  /* 0xffffffff00047882 */ /* 0x000fc80000000000 */
[----:B------:R-:W-:Y:S04]  /*30f0*/  LDS R55, [R6+0x3410] ;  /* 0x0034100006377984 */ /* 0x000fe80000000800 */
[----:B------:R-:W-:Y:S04]  /*3100*/  LDS R64, [R6+0x3414] ;  /* 0x0034140006407984 */ /* 0x000fe80000000800 */
[----:B------:R-:W1:Y:S04]  /*3110*/  LDS R53, [R6+0x3418] ;  /* 0x0034180006357984 */ /* 0x000e680000000800 */
[----:B------:R-:W-:Y:S04]  /*3120*/  LDS R62, [R6+0x341c] ;  /* 0x00341c00063e7984 */ /* 0x000fe80000000800 */
[----:B------:R-:W2:Y:S04]  /*3130*/  LDS R51, [R6+0x3420] ;  /* 0x0034200006337984 */ /* 0x000ea80000000800 */
[----:B------:R-:W-:Y:S04]  /*3140*/  LDS R60, [R6+0x3424] ;  /* 0x00342400063c7984 */ /* 0x000fe80000000800 */
[----:B------:R-:W3:Y:S04]  /*3150*/  LDS R49, [R6+0x3428] ;  /* 0x0034280006317984 */ /* 0x000ee80000000800 */
[----:B------:R-:W-:Y:S04]  /*3160*/  LDS R56, [R6+0x342c] ;  /* 0x00342c0006387984 */ /* 0x000fe80000000800 */
[----:B------:R-:W4:Y:S04]  /*3170*/  LDS R47, [R6+0x3430] ;  /* 0x00343000062f7984 */ /* 0x000f280000000800 */
[----:B------:R-:W-:Y:S04]  /*3180*/  LDS R50, [R6+0x3434] ;  /* 0x0034340006327984 */ /* 0x000fe80000000800 */
[----:B------:R-:W5:Y:S04]  /*3190*/  LDS R7, [R6+0x3438] ;  /* 0x0034380006077984 */ /* 0x000f680000000800 */
[----:B------:R-:W0:Y:S01]  /*31a0*/  LDS R57, [R6+0x343c] ;  /* 0x00343c0006397984 */ /* 0x000e220000000800 */
[----:B-1----:R-:W-:-:S04]  /*31b0*/  IADD3 R59, PT, PT, R53, R64, R55 ;  /* 0x00000040353b7210 */ /* 0x002fc80007ffe037 */
[----:B--2---:R-:W-:-:S04]  /*31c0*/  IADD3 R59, PT, PT, R51, R59, R62 ;  /* 0x0000003b333b7210 */ /* 0x004fc80007ffe03e */
[----:B---3--:R-:W-:-:S04]  /*31d0*/  IADD3 R59, PT, PT, R49, R59, R60 ;  /* 0x0000003b313b7210 */ /* 0x008fc80007ffe03c */
[----:B----4-:R-:W-:-:S04]  /*31e0*/  IADD3 R59, PT, PT, R47, R59, R56 ;  /* 0x0000003b2f3b7210 */ /* 0x010fc80007ffe038 */
[----:B-----5:R-:W-:-:S05]  /*31f0*/  IADD3 R66, PT, PT, R7, R59, R50 ;  /* 0x0000003b07427210 */ /* 0x020fca0007ffe032 */
[----:B0-----:R-:W-:Y:S01]  /*3200*/  IMAD.IADD R57, R57, 0x1, R66 ;  /* 0x0000000139397824 */ /* 0x001fe200078e0242 */
[----:B------:R-:W-:Y:S06]  /*3210*/  BRA.DIV UR4, `(.L_x_30) ;  /* 0x0000008204847947 */ /* 0x000fec000b800000 */
[----:B------:R-:W0:Y:S02]  /*3220*/  SHFL.UP P0, R66, R57, 0x1, RZ ;  /* 0x0420000039427989 */ /* 0x000e2400000000ff */
[----:B0-----:R-:W-:-:S05]  /*3230*/  @P0 IMAD.IADD R66, R57, 0x1, R66 ;  /* 0x0000000139420824 */ /* 0x001fca00078e0242 */
[----:B------:R-:W0:Y:S02]  /*3240*/  SHFL.UP P0, R59, R66, 0x2, RZ ;  /* 0x04400000423b7989 */ /* 0x000e2400000000ff */
[----:B0-----:R-:W-:-:S05]  /*3250*/  @P0 IMAD.IADD R59, R66, 0x1, R59 ;  /* 0x00000001423b0824 */ /* 0x001fca00078e023b */
[----:B------:R-:W0:Y:S02]  /*3260*/  SHFL.UP P0, R68, R59, 0x4, RZ ;  /* 0x048000003b447989 */ /* 0x000e2400000000ff */
[----:B0-----:R-:W-:-:S05]  /*3270*/  @P0 IMAD.IADD R68, R59, 0x1, R68 ;  /* 0x000000013b440824 */ /* 0x001fca00078e0244 */
[----:B------:R-:W0:Y:S02]  /*3280*/  SHFL.UP P0, R61, R68, 0x8, RZ ;  /* 0x05000000443d7989 */ /* 0x000e2400000000ff */
[----:B0-----:R-:W-:-:S05]  /*3290*/  @P0 IMAD.IADD R61, R68, 0x1, R61 ;  /* 0x00000001443d0824 */ /* 0x001fca00078e023d */
[----:B------:R0:W1:Y:S02]  /*32a0*/  SHFL.UP P0, R70, R61, 0x10, RZ ;  /* 0x060000003d467989 */ /* 0x00006400000000ff */
.L_x_120:
[----:B-1----:R-:W-:-:S04]  /*32b0*/  @P0 IMAD.IADD R70, R61, 0x1, R70 ;  /* 0x000000013d460824 */ /* 0x002fc800078e0246 */
[----:B------:R-:W-:-:S04]  /*32c0*/  IMAD.IADD R57, R70, 0x1, -R57 ;  /* 0x0000000146397824 */ /* 0x000fc800078e0a39 */
[----:B------:R-:W-:Y:S01]  /*32d0*/  IMAD.IADD R55, R55, 0x1, R57 ;  /* 0x0000000137377824 */ /* 0x000fe200078e0239 */
[----:B------:R1:W-:Y:S03]  /*32e0*/  STS [R6+0x3410], R57 ;  /* 0x0034103906007388 */ /* 0x0003e60000000800 */
        /* <DEDUP_REMOVED lines=19> */
[----:B------:R1:W-:Y:S04]  /*3420*/  STS [R6+0x3438], R50 ;  /* 0x0034383206007388 */ /* 0x0003e80000000800 */
[----:B------:R1:W-:Y:S02]  /*3430*/  STS [R6+0x343c], R7 ;  /* 0x00343c0706007388 */ /* 0x0003e40000000800 */
.L_x_29:
[----:B------:R-:W-:Y:S05]  /*3440*/  WARPSYNC.ALL ;  /* 0x0000000000007948 */ /* 0x000fea0003800000 */
[----:B------:R-:W-:Y:S01]  /*3450*/  BAR.SYNC.DEFER_BLOCKING 0x0 ;  /* 0x0000000000007b1d */ /* 0x000fe20000010000 */
[----:B------:R-:W-:-:S05]  /*3460*/  ISETP.NE.AND P0, PT, R58, RZ, PT ;  /* 0x000000ff3a00720c */ /* 0x000fca0003f05270 */
[----:B------:R-:W-:Y:S01]  /*3470*/  BSSY.RECONVERGENT B0, `(.L_x_31) ;  /* 0x0000027000007945 */ /* 0x000fe20003800200 */
[----:B0-----:R-:W0:Y:S07]  /*3480*/  LDS R35, [R35+0x3410] ;  /* 0x0034100023237984 */ /* 0x001e2e0000000800 */
[----:B------:R-:W-:Y:S05]  /*3490*/  @P0 BRA `(.L_x_32) ;  /* 0x0000000000900947 */ /* 0x000fea0003800000 */
[----:B-1----:R-:W0:Y:S04]  /*34a0*/  LDS R6, [R22] ;  /* 0x0000000016067984 */ /* 0x002e280000000800 */
        /* <DEDUP_REMOVED lines=8> */
[----:B------:R-:W5:Y:S04]  /*3530*/  LDS R72, [R22+0x2400] ;  /* 0x0024000016487984 */ /* 0x000f680000000800 */
[----:B------:R-:W5:Y:S01]  /*3540*/  LDS R74, [R22+0x2800] ;  /* 0x00280000164a7984 */ /* 0x000f620000000800 */
[----:B0-----:R-:W-:-:S03]  /*3550*/  IMAD.IADD R7, R35, 0x1, R6 ;  /* 0x0000000123077824 */ /* 0x001fc600078e0206 */
[----:B------:R-:W0:Y:S01]  /*3560*/  LDS R76, [R22+0x2c00] ;  /* 0x002c0000164c7984 */ /* 0x000e220000000800 */
[C---:B-1----:R-:W-:Y:S02]  /*3570*/  IMAD.IADD R47, R35.reuse, 0x1, R50 ;  /* 0x00000001232f7824 */ /* 0x042fe400078e0232 */
[C---:B--2---:R-:W-:Y:S01]  /*3580*/  IMAD.IADD R49, R35.reuse, 0x1, R56 ;  /* 0x0000000123317824 */ /* 0x044fe200078e0238 */
[----:B------:R1:W-:Y:S01]  /*3590*/  STS [R22], R7 ;  /* 0x0000000716007388 */ /* 0x0003e20000000800 */
        /* <DEDUP_REMOVED lines=8> */
[----:B-1----:R-:W-:-:S03]  /*3620*/  IMAD.IADD R7, R35, 0x1, R68 ;  /* 0x0000000123077824 */ /* 0x002fc600078e0244 */
[----:B------:R4:W-:Y:S01]  /*3630*/  STS [R22+0x1400], R55 ;  /* 0x0014003716007388 */ /* 0x0009e20000000800 */
[----:B--2---:R-:W-:-:S03]  /*3640*/  IMAD.IADD R47, R35, 0x1, R70 ;  /* 0x00000001232f7824 */ /* 0x004fc600078e0246 */
[----:B------:R4:W-:Y:S01]  /*3650*/  STS [R22+0x1800], R57 ;  /* 0x0018003916007388 */ /* 0x0009e20000000800 */
[----:B---3--:R-:W-:-:S03]  /*3660*/  IMAD.IADD R49, R35, 0x1, R72 ;  /* 0x0000000123317824 */ /* 0x008fc600078e0248 */
[----:B------:R4:W-:Y:S01]  /*3670*/  STS [R22+0x1c00], R7 ;  /* 0x001c000716007388 */ /* 0x0009e20000000800 */
[----:B------:R-:W-:-:S03]  /*3680*/  IMAD.IADD R59, R35, 0x1, R74 ;  /* 0x00000001233b7824 */ /* 0x000fc600078e024a */
[----:B------:R4:W-:Y:S01]  /*3690*/  STS [R22+0x2000], R47 ;  /* 0x0020002f16007388 */ /* 0x0009e20000000800 */
[----:B0-----:R-:W-:-:S03]  /*36a0*/  IMAD.IADD R61, R35, 0x1, R76 ;  /* 0x00000001233d7824 */ /* 0x001fc600078e024c */
[----:B------:R4:W-:Y:S04]  /*36b0*/  STS [R22+0x2400], R49 ;  /* 0x0024003116007388 */ /* 0x0009e80000000800 */
[----:B------:R4:W-:Y:S04]  /*36c0*/  STS [R22+0x2800], R59 ;  /* 0x0028003b16007388 */ /* 0x0009e80000000800 */
[----:B------:R4:W-:Y:S02]  /*36d0*/  STS [R22+0x2c00], R61 ;  /* 0x002c003d16007388 */ /* 0x0009e40000000800 */
.L_x_32:
[----:B------:R-:W-:Y:S05]  /*36e0*/  BSYNC.RECONVERGENT B0 ;  /* 0x0000000000007941 */ /* 0x000fea0003800200 */
.L_x_31:
[----:B------:R-:W-:Y:S01]  /*36f0*/  BAR.SYNC.DEFER_BLOCKING 0x0 ;  /* 0x0000000000007b1d */ /* 0x000fe20000010000 */
[----:B------:R-:W-:Y:S01]  /*3700*/  R2P PR, R45, 0x7f ;  /* 0x0000007f2d007804 */ /* 0x000fe20000000000 */
[----:B-1----:R-:W-:-:S04]  /*3710*/  IMAD.MOV.U32 R60, RZ, RZ, RZ ;  /* 0x000000ffff3c7224 */ /* 0x002fc800078e00ff */
[----:B------:R-:W-:Y:S08]  /*3720*/  BSSY.RECONVERGENT B0, `(.L_x_33) ;  /* 0x0000024000007945 */ /* 0x000ff00003800200 */
[----:B------:R-:W-:Y:S02]  /*3730*/  VOTE.ANY R6, PT, P0 ;  /* 0x0000000000067806 */ /* 0x000fe400000e0100 */
[----:B----4-:R-:W-:-:S02]  /*3740*/  VOTE.ANY R7, PT, P1 ;  /* 0x0000000000077806 */ /* 0x010fc400008e0100 */
[----:B------:R-:W-:Y:S02]  /*3750*/  @!P0 LOP3.LUT R6, RZ, R6, RZ, 0x33, !PT ;  /* 0x00000006ff068212 */ /* 0x000fe400078e33ff */
[----:B------:R-:W-:Y:S02]  /*3760*/  VOTE.ANY R47, PT, P2 ;  /* 0x00000000002f7806 */ /* 0x000fe400010e0100 */
[----:B------:R-:W-:Y:S02]  /*3770*/  @!P1 LOP3.LUT R7, RZ, R7, RZ, 0x33, !PT ;  /* 0x00000007ff079212 */ /* 0x000fe400078e33ff */
[----:B------:R-:W-:Y:S02]  /*3780*/  VOTE.ANY R49, PT, P3 ;  /* 0x0000000000317806 */ /* 0x000fe400018e0100 */
[----:B------:R-:W-:Y:S02]  /*3790*/  @!P2 LOP3.LUT R47, RZ, R47, RZ, 0x33, !PT ;  /* 0x0000002fff2fa212 */ /* 0x000fe400078e33ff */
[----:B------:R-:W-:-:S02]  /*37a0*/  LOP3.LUT R6, R7, R6, RZ, 0xc0, !PT ;  /* 0x0000000607067212 */ /* 0x000fc400078ec0ff */
[----:B------:R-:W-:Y:S02]  /*37b0*/  @!P3 LOP3.LUT R49, RZ, R49, RZ, 0x33, !PT ;  /* 0x00000031ff31b212 */ /* 0x000fe400078e33ff */
[----:B------:R-:W-:Y:S02]  /*37c0*/  LOP3.LUT R6, R47, R6, RZ, 0xc0, !PT ;  /* 0x000000062f067212 */ /* 0x000fe400078ec0ff */
[----:B------:R-:W-:Y:S02]  /*37d0*/  VOTE.ANY R7, PT, P4 ;  /* 0x0000000000077806 */ /* 0x000fe400020e0100 */
[----:B------:R-:W-:Y:S02]  /*37e0*/  LOP3.LUT R6, R49, R6, RZ, 0xc0, !PT ;  /* 0x0000000631067212 */ /* 0x000fe400078ec0ff */
[----:B------:R-:W-:Y:S02]  /*37f0*/  @!P4 LOP3.LUT R7, RZ, R7, RZ, 0x33, !PT ;  /* 0x00000007ff07c212 */ /* 0x000fe400078e33ff */
[----:B------:R-:W-:-:S02]  /*3800*/  VOTE.ANY R47, PT, P5 ;  /* 0x00000000002f7806 */ /* 0x000fc400028e0100 */
[----:B------:R-:W-:Y:S01]  /*3810*/  LOP3.LUT R6, R7, R6, RZ, 0xc0, !PT ;  /* 0x0000000607067212 */ /* 0x000fe200078ec0ff */
[----:B------:R-:W-:Y:S01]  /*3820*/  IMAD.SHL.U32 R7, R3, 0x20, RZ ;  /* 0x0000002003077824 */ /* 0x000fe200078e00ff */
[----:B------:R-:W-:Y:S02]  /*3830*/  LOP3.LUT P0, RZ, R45, 0x80, RZ, 0xc0, !PT ;  /* 0x000000802dff7812 */ /* 0x000fe4000780c0ff */
[----:B------:R-:W-:Y:S02]  /*3840*/  @!P5 LOP3.LUT R47, RZ, R47, RZ, 0x33, !PT ;  /* 0x0000002fff2fd212 */ /* 0x000fe400078e33ff */
[----:B------:R-:W-:Y:S02]  /*3850*/  VOTE.ANY R50, PT, P6 ;  /* 0x0000000000327806 */ /* 0x000fe400030e0100 */
[----:B------:R-:W-:Y:S02]  /*3860*/  LOP3.LUT R47, R47, R6, RZ, 0xc0, !PT ;  /* 0x000000062f2f7212 */ /* 0x000fe400078ec0ff */
[----:B------:R-:W1:Y:S01]  /*3870*/  S2R R6, SR_LEMASK ;  /* 0x0000000000067919 */ /* 0x000e620000003a00 */
[----:B------:R-:W-:-:S04]  /*3880*/  @!P6 LOP3.LUT R50, RZ, R50, RZ, 0x33, !PT ;  /* 0x00000032ff32e212 */ /* 0x000fc800078e33ff */
[----:B------:R-:W-:Y:S02]  /*3890*/  VOTE.ANY R56, PT, P0 ;  /* 0x0000000000387806 */ /* 0x000fe400000e0100 */
[----:B------:R-:W-:Y:S02]  /*38a0*/  LOP3.LUT R47, R50, R47, RZ, 0xc0, !PT ;  /* 0x0000002f322f7212 */ /* 0x000fe400078ec0ff */
[----:B------:R-:W-:Y:S02]  /*38b0*/  @!P0 LOP3.LUT R56, RZ, R56, RZ, 0x33, !PT ;  /* 0x00000038ff388212 */ /* 0x000fe400078e33ff */
[----:B------:R-:W-:Y:S02]  /*38c0*/  LOP3.LUT R50, R7, 0x7c00, RZ, 0xc0, !PT ;  /* 0x00007c0007327812 */ /* 0x000fe400078ec0ff */
[----:B------:R-:W-:-:S03]  /*38d0*/  LOP3.LUT R47, R56, R47, RZ, 0xc0, !PT ;  /* 0x0000002f382f7212 */ /* 0x000fc600078ec0ff */
[----:B------:R-:W-:Y:S01]  /*38e0*/  IMAD.IADD R7, R23, 0x1, R50 ;  /* 0x0000000117077824 */ /* 0x000fe200078e0232 */
[----:B------:R-:W2:Y:S01]  /*38f0*/  FLO.U32 R49, R47 ;  /* 0x0000002f00317300 */ /* 0x000ea200000e0000 */
[----:B-1----:R-:W-:Y:S02]  /*3900*/  LOP3.LUT R55, R6, R47, RZ, 0xc0, !PT ;  /* 0x0000002f06377212 */ /* 0x002fe400078ec0ff */
[----:B--2---:R-:W-:-:S05]  /*3910*/  ISETP.NE.AND P0, PT, R0, R49, PT ;  /* 0x000000310000720c */ /* 0x004fca0003f05270 */
[----:B------:R-:W1:Y:S08]  /*3920*/  POPC R55, R55 ;  /* 0x0000003700377309 */ /* 0x000e700000000000 */
[----:B------:R-:W-:Y:S05]  /*3930*/  @P0 BRA `(.L_x_34) ;  /* 0x0000000000080947 */ /* 0x000fea0003800000 */
[----:B------:R-:W-:-:S06]  /*3940*/  IMAD R60, R45, 0x4, R7 ;  /* 0x000000042d3c7824 */ /* 0x000fcc00078e0207 */
[----:B-1----:R2:W3:Y:S02]  /*3950*/  ATOMS.ADD R60, [R60], R55 ;  /* 0x000000373c3c738c */ /* 0x0024e40000000000 */
.L_x_34:
[----:B------:R-:W-:Y:S05]  /*3960*/  BSYNC.RECONVERGENT B0 ;  /* 0x0000000000007941 */ /* 0x000fea0003800200 */
.L_x_33:
[----:B------:R-:W-:Y:S01]  /*3970*/  R2P PR, R52, 0x7f ;  /* 0x0000007f34007804 */ /* 0x000fe20000000000 */
[----:B---3--:R3:W4:Y:S01]  /*3980*/  SHFL.IDX PT, R60, R60, R49, 0x1f ;  /* 0x00001f313c3c7589 */ /* 0x00872200000e0000 */
[----:B------:R-:W-:Y:S11]  /*3990*/  BSSY.RECONVERGENT B0, `(.L_x_35) ;  /* 0x0000021000007945 */ /* 0x000ff60003800200 */
[----:B------:R-:W-:-:S02]  /*39a0*/  VOTE.ANY R45, PT, P0 ;  /* 0x00000000002d7806 */ /* 0x000fc400000e0100 */
[----:B------:R-:W-:Y:S02]  /*39b0*/  VOTE.ANY R50, PT, P1 ;  /* 0x0000000000327806 */ /* 0x000fe400008e0100 */
[----:B------:R-:W-:Y:S02]  /*39c0*/  @!P0 LOP3.LUT R45, RZ, R45, RZ, 0x33, !PT ;  /* 0x0000002dff2d8212 */ /* 0x000fe400078e33ff */
[----:B------:R-:W-:Y:S02]  /*39d0*/  VOTE.ANY R56, PT, P2 ;  /* 0x0000000000387806 */ /* 0x000fe400010e0100 */
[----:B------:R-:W-:Y:S02]  /*39e0*/  @!P1 LOP3.LUT R50, RZ, R50, RZ, 0x33, !PT ;  /* 0x00000032ff329212 */ /* 0x000fe400078e33ff */
[----:B------:R-:W-:Y:S02]  /*39f0*/  @!P2 LOP3.LUT R56, RZ, R56, RZ, 0x33, !PT ;  /* 0x00000038ff38a212 */ /* 0x000fe400078e33ff */
[----:B------:R-:W-:-:S02]  /*3a00*/  LOP3.LUT R45, R50, R45, RZ, 0xc0, !PT ;  /* 0x0000002d322d7212 */ /* 0x000fc400078ec0ff */
[----:B------:R-:W-:Y:S02]  /*3a10*/  VOTE.ANY R50, PT, P3 ;  /* 0x0000000000327806 */ /* 0x000fe400018e0100 */
[----:B------:R-:W-:Y:S02]  /*3a20*/  LOP3.LUT R45, R56, R45, RZ, 0xc0, !PT ;  /* 0x0000002d382d7212 */ /* 0x000fe400078ec0ff */
[----:B------:R-:W-:Y:S02]  /*3a30*/  LOP3.LUT P0, RZ, R52, 0x80, RZ, 0xc0, !PT ;  /* 0x0000008034ff7812 */ /* 0x000fe4000780c0ff */
[----:B------:R-:W-:Y:S02]  /*3a40*/  VOTE.ANY R56, PT, P4 ;  /* 0x0000000000387806 */ /* 0x000fe400020e0100 */
[----:B------:R-:W-:Y:S02]  /*3a50*/  @!P3 LOP3.LUT R50, RZ, R50, RZ, 0x33, !PT ;  /* 0x00000032ff32b212 */ /* 0x000fe400078e33ff */
[----:B------:R-:W-:-:S02]  /*3a60*/  @!P4 LOP3.LUT R56, RZ, R56, RZ, 0x33, !PT ;  /* 0x00000038ff38c212 */ /* 0x000fc400078e33ff */
[----:B------:R-:W-:Y:S02]  /*3a70*/  LOP3.LUT R45, R50, R45, RZ, 0xc0, !PT ;  /* 0x0000002d322d7212 */ /* 0x000fe400078ec0ff */
[----:B------:R-:W-:Y:S02]  /*3a80*/  VOTE.ANY R50, PT, P5 ;  /* 0x0000000000327806 */ /* 0x000fe400028e0100 */
[----:B------:R-:W-:Y:S02]  /*3a90*/  LOP3.LUT R45, R56, R45, RZ, 0xc0, !PT ;  /* 0x0000002d382d7212 */ /* 0x000fe400078ec0ff */
[----:B------:R-:W-:Y:S02]  /*3aa0*/  VOTE.ANY R56, PT, P6 ;  /* 0x0000000000387806 */ /* 0x000fe400030e0100 */
[----:B------:R-:W-:Y:S02]  /*3ab0*/  @!P5 LOP3.LUT R50, RZ, R50, RZ, 0x33, !PT ;  /* 0x00000032ff32d212 */ /* 0x000fe400078e33ff */
[----:B------:R-:W-:-:S02]  /*3ac0*/  VOTE.ANY R62, PT, P0 ;  /* 0x00000000003e7806 */ /* 0x000fc400000e0100 */
[----:B------:R-:W-:Y:S02]  /*3ad0*/  @!P6 LOP3.LUT R56, RZ, R56, RZ, 0x33, !PT ;  /* 0x00000038ff38e212 */ /* 0x000fe400078e33ff */
[----:B------:R-:W-:Y:S02]  /*3ae0*/  LOP3.LUT R45, R50, R45, RZ, 0xc0, !PT ;  /* 0x0000002d322d7212 */ /* 0x000fe400078ec0ff */
[----:B------:R-:W-:Y:S02]  /*3af0*/  @!P0 LOP3.LUT R62, RZ, R62, RZ, 0x33, !PT ;  /* 0x0000003eff3e8212 */ /* 0x000fe400078e33ff */
[----:B------:R-:W-:-:S04]  /*3b00*/  LOP3.LUT R45, R56, R45, RZ, 0xc0, !PT ;  /* 0x0000002d382d7212 */ /* 0x000fc800078ec0ff */
[----:B------:R-:W-:Y:S01]  /*3b10*/  LOP3.LUT R45, R62, R45, RZ, 0xc0, !PT ;  /* 0x0000002d3e2d7212 */ /* 0x000fe200078ec0ff */
[----:B------:R-:W-:-:S03]  /*3b20*/  IMAD.MOV.U32 R62, RZ, RZ, RZ ;  /* 0x000000ffff3e7224 */ /* 0x000fc600078e00ff */
[----:B------:R-:W5:Y:S01]  /*3b30*/  FLO.U32 R47, R45 ;  /* 0x0000002d002f7300 */ /* 0x000f6200000e0000 */
[----:B------:R-:W-:-:S07]  /*3b40*/  LOP3.LUT R57, R6, R45, RZ, 0xc0, !PT ;  /* 0x0000002d06397212 */ /* 0x000fce00078ec0ff */
[----:B------:R-:W0:Y:S01]  /*3b50*/  POPC R57, R57 ;  /* 0x0000003900397309 */ /* 0x000e220000000000 */
[----:B-----5:R-:W-:-:S13]  /*3b60*/  ISETP.NE.AND P0, PT, R0, R47, PT ;  /* 0x0000002f0000720c */ /* 0x020fda0003f05270 */
[----:B0--34-:R-:W-:Y:S05]  /*3b70*/  @P0 BRA `(.L_x_36) ;  /* 0x0000000000080947 */ /* 0x019fea0003800000 */
[----:B------:R-:W-:-:S05]  /*3b80*/  IMAD R52, R52, 0x4, R7 ;  /* 0x0000000434347824 */ /* 0x000fca00078e0207 */
[----:B------:R0:W3:Y:S02]  /*3b90*/  ATOMS.ADD R62, [R52], R57 ;  /* 0x00000039343e738c */ /* 0x0000e40000000000 */
.L_x_36:
[----:B------:R-:W-:Y:S05]  /*3ba0*/  BSYNC.RECONVERGENT B0 ;  /* 0x0000000000007941 */ /* 0x000fea0003800200 */
.L_x_35:
[----:B------:R-:W-:Y:S01]  /*3bb0*/  R2P PR, R54, 0x7f ;  /* 0x0000007f36007804 */ /* 0x000fe20000000000 */
[----:B---3--:R3:W4:Y:S01]  /*3bc0*/  SHFL.IDX PT, R62, R62, R47, 0x1f ;  /* 0x00001f2f3e3e7589 */ /* 0x00872200000e0000 */
[----:B------:R-:W-:Y:S01]  /*3bd0*/  BSSY.RECONVERGENT B0, `(.L_x_37) ;  /* 0x0000021000007945 */ /* 0x000fe20003800200 */
[----:B------:R-:W-:-:S10]  /*3be0*/  IMAD.MOV.U32 R56, RZ, RZ, RZ ;  /* 0x000000ffff387224 */ /* 0x000fd400078e00ff */
[----:B------:R-:W-:Y:S02]  /*3bf0*/  VOTE.ANY R45, PT, P0 ;  /* 0x00000000002d7806 */ /* 0x000fe400000e0100 */
[----:B------:R-:W-:Y:S02]  /*3c00*/  VOTE.ANY R50, PT, P1 ;  /* 0x0000000000327806 */ /* 0x000fe400008e0100 */
[----:B------:R-:W-:Y:S02]  /*3c10*/  @!P0 LOP3.LUT R45, RZ, R45, RZ, 0x33, !PT ;  /* 0x0000002dff2d8212 */ /* 0x000fe400078e33ff */
[----:B------:R-:W-:Y:S02]  /*3c20*/  @!P1 LOP3.LUT R50, RZ, R50, RZ, 0x33, !PT ;  /* 0x00000032ff329212 */ /* 0x000fe400078e33ff */
[----:B0-----:R-:W-:Y:S02]  /*3c30*/  VOTE.ANY R52, PT, P2 ;  /* 0x0000000000347806 */ /* 0x001fe400010e0100 */
[----:B------:R-:W-:-:S02]  /*3c40*/  LOP3.LUT R45, R50, R45, RZ, 0xc0, !PT ;  /* 0x0000002d322d7212 */ /* 0x000fc400078ec0ff */
[----:B------:R-:W-:Y:S02]  /*3c50*/  VOTE.ANY R50, PT, P3 ;  /* 0x0000000000327806 */ /* 0x000fe400018e0100 */
[----:B------:R-:W-:Y:S02]  /*3c60*/  @!P2 LOP3.LUT R52, RZ, R52, RZ, 0x33, !PT ;  /* 0x00000034ff34a212 */ /* 0x000fe400078e33ff */
[----:B------:R-:W-:Y:S02]  /*3c70*/  @!P3 LOP3.LUT R50, RZ, R50, RZ, 0x33, !PT ;  /* 0x00000032ff32b212 */ /* 0x000fe400078e33ff */
[----:B------:R-:W-:Y:S02]  /*3c80*/  LOP3.LUT R45, R52, R45, RZ, 0xc0, !PT ;  /* 0x0000002d342d7212 */ /* 0x000fe400078ec0ff */
[----:B------:R-:W-:Y:S02]  /*3c90*/  LOP3.LUT P0, RZ, R54, 0x80, RZ, 0xc0, !PT ;  /* 0x0000008036ff7812 */ /* 0x000fe4000780c0ff */
[----:B------:R-:W-:-:S02]  /*3ca0*/  VOTE.ANY R52, PT, P4 ;  /* 0x0000000000347806 */ /* 0x000fc400020e0100 */
[----:B------:R-:W-:Y:S02]  /*3cb0*/  LOP3.LUT R45, R50, R45, RZ, 0xc0, !PT ;  /* 0x0000002d322d7212 */ /* 0x000fe400078ec0ff */
[----:B------:R-:W-:Y:S02]  /*3cc0*/  VOTE.ANY R50, PT, P5 ;  /* 0x0000000000327806 */ /* 0x000fe400028e0100 */
[----:B------:R-:W-:Y:S02]  /*3cd0*/  @!P4 LOP3.LUT R52, RZ, R52, RZ, 0x33, !PT ;  /* 0x00000034ff34c212 */ /* 0x000fe400078e33ff */
[----:B------:R-:W-:Y:S02]  /*3ce0*/  @!P5 LOP3.LUT R50, RZ, R50, RZ, 0x33, !PT ;  /* 0x00000032ff32d212 */ /* 0x000fe400078e33ff */
[----:B------:R-:W-:Y:S02]  /*3cf0*/  LOP3.LUT R45, R52, R45, RZ, 0xc0, !PT ;  /* 0x0000002d342d7212 */ /* 0x000fe400078ec0ff */
[----:B------:R-:W-:-:S02]  /*3d00*/  VOTE.ANY R52, PT, P6 ;  /* 0x0000000000347806 */ /* 0x000fc400030e0100 */
[----:B------:R-:W-:Y:S02]  /*3d10*/  LOP3.LUT R45, R50, R45, RZ, 0xc0, !PT ;  /* 0x0000002d322d7212 */ /* 0x000fe400078ec0ff */
[----:B------:R-:W-:Y:S02]  /*3d20*/  VOTE.ANY R50, PT, P0 ;  /* 0x0000000000327806 */ /* 0x000fe400000e0100 */
[----:B------:R-:W-:Y:S02]  /*3d30*/  @!P6 LOP3.LUT R52, RZ, R52, RZ, 0x33, !PT ;  /* 0x00000034ff34e212 */ /* 0x000fe400078e33ff */
[----:B------:R-:W-:Y:S02]  /*3d40*/  @!P0 LOP3.LUT R50, RZ, R50, RZ, 0x33, !PT ;  /* 0x00000032ff328212 */ /* 0x000fe400078e33ff */
[----:B------:R-:W-:-:S04]  /*3d50*/  LOP3.LUT R45, R52, R45, RZ, 0xc0, !PT ;  /* 0x0000002d342d7212 */ /* 0x000fc800078ec0ff */
[----:B------:R-:W-:-:S04]  /*3d60*/  LOP3.LUT R45, R50, R45, RZ, 0xc0, !PT ;  /* 0x0000002d322d7212 */ /* 0x000fc800078ec0ff */
[----:B------:R-:W0:Y:S01]  /*3d70*/  FLO.U32 R49, R45 ;  /* 0x0000002d00317300 */ /* 0x000e2200000e0000 */
[----:B------:R-:W-:-:S07]  /*3d80*/  LOP3.LUT R51, R6, R45, RZ, 0xc0, !PT ;  /* 0x0000002d06337212 */ /* 0x000fce00078ec0ff */
[----:B------:R-:W1:Y:S01]  /*3d90*/  POPC R51, R51 ;  /* 0x0000003300337309 */ /* 0x000e620000000000 */
[----:B0-----:R-:W-:-:S13]  /*3da0*/  ISETP.NE.AND P0, PT, R0, R49, PT ;  /* 0x000000310000720c */ /* 0x001fda0003f05270 */
[----:B-1-34-:R-:W-:Y:S05]  /*3db0*/  @P0 BRA `(.L_x_38) ;  /* 0x0000000000080947 */ /* 0x01afea0003800000 */
[----:B------:R-:W-:-:S05]  /*3dc0*/  IMAD R54, R54, 0x4, R7 ;  /* 0x0000000436367824 */ /* 0x000fca00078e0207 */
[----:B------:R0:W1:Y:S02]  /*3dd0*/  ATOMS.ADD R56, [R54], R51 ;  /* 0x000000333638738c */ /* 0x0000640000000000 */
.L_x_38:
[----:B------:R-:W-:Y:S05]  /*3de0*/  BSYNC.RECONVERGENT B0 ;  /* 0x0000000000007941 */ /* 0x000fea0003800200 */
.L_x_37:
[----:B------:R-:W-:Y:S01]  /*3df0*/  R2P PR, R48, 0x7f ;  /* 0x0000007f30007804 */ /* 0x000fe20000000000 */
[----:B-1----:R1:W3:Y:S01]  /*3e00*/  SHFL.IDX PT, R56, R56, R49, 0x1f ;  /* 0x00001f3138387589 */ /* 0x0022e200000e0000 */
[----:B------:R-:W-:Y:S11]  /*3e10*/  BSSY.RECONVERGENT B0, `(.L_x_39) ;  /* 0x0000021000007945 */ /* 0x000ff60003800200 */
[----:B------:R-:W-:-:S02]  /*3e20*/  VOTE.ANY R45, PT, P0 ;  /* 0x00000000002d7806 */ /* 0x000fc400000e0100 */
[----:B------:R-:W-:Y:S02]  /*3e30*/  VOTE.ANY R50, PT, P1 ;  /* 0x0000000000327806 */ /* 0x000fe400008e0100 */
[----:B------:R-:W-:Y:S02]  /*3e40*/  @!P0 LOP3.LUT R45, RZ, R45, RZ, 0x33, !PT ;  /* 0x0000002dff2d8212 */ /* 0x000fe400078e33ff */
[----:B------:R-:W-:Y:S02]  /*3e50*/  @!P1 LOP3.LUT R50, RZ, R50, RZ, 0x33, !PT ;  /* 0x00000032ff329212 */ /* 0x000fe400078e33ff */
[----:B------:R-:W-:Y:S02]  /*3e60*/  VOTE.ANY R52, PT, P2 ;  /* 0x0000000000347806 */ /* 0x000fe400010e0100 */
[----:B------:R-:W-:Y:S02]  /*3e70*/  LOP3.LUT R45, R50, R45, RZ, 0xc0, !PT ;  /* 0x0000002d322d7212 */ /* 0x000fe400078ec0ff */
[----:B------:R-:W-:-:S02]  /*3e80*/  @!P2 LOP3.LUT R52, RZ, R52, RZ, 0x33, !PT ;  /* 0x00000034ff34a212 */ /* 0x000fc400078e33ff */
[----:B------:R-:W-:Y:S02]  /*3e90*/  VOTE.ANY R50, PT, P3 ;  /* 0x0000000000327806 */ /* 0x000fe400018e0100 */
[----:B------:R-:W-:Y:S02]  /*3ea0*/  LOP3.LUT R45, R52, R45, RZ, 0xc0, !PT ;  /* 0x0000002d342d7212 */ /* 0x000fe400078ec0ff */
[----:B------:R-:W-:Y:S02]  /*3eb0*/  @!P3 LOP3.LUT R50, RZ, R50, RZ, 0x33, !PT ;  /* 0x00000032ff32b212 */ /* 0x000fe400078e33ff */
[----:B------:R-:W-:Y:S02]  /*3ec0*/  LOP3.LUT P0, RZ, R48, 0x80, RZ, 0xc0, !PT ;  /* 0x0000008030ff7812 */ /* 0x000fe4000780c0ff */
[----:B------:R-:W-:Y:S02]  /*3ed0*/  LOP3.LUT R45, R50, R45, RZ, 0xc0, !PT ;  /* 0x0000002d322d7212 */ /* 0x000fe400078ec0ff */
[----:B------:R-:W-:-:S02]  /*3ee0*/  VOTE.ANY R50, PT, P4 ;  /* 0x0000000000327806 */ /* 0x000fc400020e0100 */
[----:B------:R-:W-:Y:S02]  /*3ef0*/  VOTE.ANY R52, PT, P5 ;  /* 0x0000000000347806 */ /* 0x000fe400028e0100 */
[----:B------:R-:W-:Y:S02]  /*3f00*/  @!P4 LOP3.LUT R50, RZ, R50, RZ, 0x33, !PT ;  /* 0x00000032ff32c212 */ /* 0x000fe400078e33ff */
[----:B------:R-:W-:Y:S02]  /*3f10*/  @!P5 LOP3.LUT R52, RZ, R52, RZ, 0x33, !PT ;  /* 0x00000034ff34d212 */ /* 0x000fe400078e33ff */
[----:B------:R-:W-:Y:S02]  /*3f20*/  LOP3.LUT R45, R50, R45, RZ, 0xc0, !PT ;  /* 0x0000002d322d7212 */ /* 0x000fe400078ec0ff */
[----:B------:R-:W-:Y:S02]  /*3f30*/  VOTE.ANY R50, PT, P6 ;  /* 0x0000000000327806 */ /* 0x000fe400030e0100 */
[----:B------:R-:W-:-:S02]  /*3f40*/  LOP3.LUT R45, R52, R45, RZ, 0xc0, !PT ;  /* 0x0000002d342d7212 */ /* 0x000fc400078ec0ff */
[----:B------:R-:W-:Y:S02]  /*3f50*/  @!P6 LOP3.LUT R50, RZ, R50, RZ, 0x33, !PT ;  /* 0x00000032ff32e212 */ /* 0x000fe400078e33ff */
[----:B------:R-:W-:Y:S02]  /*3f60*/  VOTE.ANY R52, PT, P0 ;  /* 0x0000000000347806 */ /* 0x000fe400000e0100 */
[----:B------:R-:W-:Y:S01]  /*3f70*/  LOP3.LUT R45, R50, R45, RZ, 0xc0, !PT ;  /* 0x0000002d322d7212 */ /* 0x000fe200078ec0ff */
[----:B------:R-:W-:Y:S01]  /*3f80*/  IMAD.MOV.U32 R50, RZ, RZ, RZ ;  /* 0x000000ffff327224 */ /* 0x000fe200078e00ff */
[----:B------:R-:W-:-:S04]  /*3f90*/  @!P0 LOP3.LUT R52, RZ, R52, RZ, 0x33, !PT ;  /* 0x00000034ff348212 */ /* 0x000fc800078e33ff */
[----:B------:R-:W-:-:S04]  /*3fa0*/  LOP3.LUT R45, R52, R45, RZ, 0xc0, !PT ;  /* 0x0000002d342d7212 */ /* 0x000fc800078ec0ff */
[----:B------:R-:W4:Y:S01]  /*3fb0*/  FLO.U32 R53, R45 ;  /* 0x0000002d00357300 */ /* 0x000f2200000e0000 */
[----:B------:R-:W-:-:S07]  /*3fc0*/  LOP3.LUT R47, R6, R45, RZ, 0xc0, !PT ;  /* 0x0000002d062f7212 */ /* 0x000fce00078ec0ff */
[----:B------:R-:W0:Y:S01]  /*3fd0*/  POPC R47, R47 ;  /* 0x0000002f002f7309 */ /* 0x000e220000000000 */
[----:B----4-:R-:W-:-:S13]  /*3fe0*/  ISETP.NE.AND P0, PT, R0, R53, PT ;  /* 0x000000350000720c */ /* 0x010fda0003f05270 */
[----:B01-3--:R-:W-:Y:S05]  /*3ff0*/  @P0 BRA `(.L_x_40) ;  /* 0x0000000000080947 */ /* 0x00bfea0003800000 */
[----:B------:R-:W-:-:S05]  /*4000*/  IMAD R48, R48, 0x4, R7 ;  /* 0x0000000430307824 */ /* 0x000fca00078e0207 */
[----:B------:R0:W1:Y:S02]  /*4010*/  ATOMS.ADD R50, [R48], R47 ;  /* 0x0000002f3032738c */ /* 0x0000640000000000 */
.L_x_40:
[----:B------:R-:W-:Y:S05]  /*4020*/  BSYNC.RECONVERGENT B0 ;  /* 0x0000000000007941 */ /* 0x000fea0003800200 */
.L_x_39:
[----:B------:R-:W-:Y:S01]  /*4030*/  R2P PR, R46, 0x7f ;  /* 0x0000007f2e007804 */ /* 0x000fe20000000000 */
[----:B-1----:R1:W3:Y:S01]  /*4040*/  SHFL.IDX PT, R50, R50, R53, 0x1f ;  /* 0x00001f3532327589 */ /* 0x0022e200000e0000 */
[----:B------:R-:W-:Y:S11]  /*4050*/  BSSY.RECONVERGENT B0, `(.L_x_41) ;  /* 0x0000021000007945 */ /* 0x000ff60003800200 */
[----:B------:R-:W-:-:S02]  /*4060*/  VOTE.ANY R45, PT, P0 ;  /* 0x00000000002d7806 */ /* 0x000fc400000e0100 */
[----:B0-----:R-:W-:Y:S02]  /*4070*/  VOTE.ANY R48, PT, P1 ;  /* 0x0000000000307806 */ /* 0x001fe400008e0100 */
[----:B------:R-:W-:Y:S02]  /*4080*/  @!P0 LOP3.LUT R45, RZ, R45, RZ, 0x33, !PT ;  /* 0x0000002dff2d8212 */ /* 0x000fe400078e33ff */
[----:B------:R-:W-:Y:S02]  /*4090*/  @!P1 LOP3.LUT R48, RZ, R48, RZ, 0x33, !PT ;  /* 0x00000030ff309212 */ /* 0x000fe400078e33ff */
[----:B------:R-:W-:Y:S02]  /*40a0*/  LOP3.LUT P0, RZ, R46, 0x80, RZ, 0xc0, !PT ;  /* 0x000000802eff7812 */ /* 0x000fe4000780c0ff */
[----:B------:R-:W-:Y:S02]  /*40b0*/  LOP3.LUT R45, R48, R45, RZ, 0xc0, !PT ;  /* 0x0000002d302d7212 */ /* 0x000fe400078ec0ff */
[----:B------:R-:W-:-:S04]  /*40c0*/  VOTE.ANY R48, PT, P2 ;  /* 0x0000000000307806 */ /* 0x000fc800010e0100 */
[----:B------:R-:W-:-:S04]  /*40d0*/  @!P2 LOP3.LUT R48, RZ, R48, RZ, 0x33, !PT ;  /* 0x00000030ff30a212 */ /* 0x000fc800078e33ff */
        /* <DEDUP_REMOVED lines=15> */
[----:B------:R-:W-:Y:S01]  /*41d0*/  LOP3.LUT R59, R48, R45, RZ, 0xc0, !PT ;  /* 0x0000002d303b7212 */ /* 0x000fe200078ec0ff */
[----:B------:R-:W-:-:S03]  /*41e0*/  IMAD.MOV.U32 R48, RZ, RZ, RZ ;  /* 0x000000ffff307224 */ /* 0x000fc600078e00ff */
[----:B------:R-:W0:Y:S01]  /*41f0*/  FLO.U32 R49, R59 ;  /* 0x0000003b00317300 */ /* 0x000e2200000e0000 */
[----:B------:R-:W-:-:S07]  /*4200*/  LOP3.LUT R45, R6, R59, RZ, 0xc0, !PT ;  /* 0x0000003b062d7212 */ /* 0x000fce00078ec0ff */
[----:B------:R-:W4:Y:S01]  /*4210*/  POPC R45, R45 ;  /* 0x0000002d002d7309 */ /* 0x000f220000000000 */
[----:B0-----:R-:W-:-:S13]  /*4220*/  ISETP.NE.AND P0, PT, R0, R49, PT ;  /* 0x000000310000720c */ /* 0x001fda0003f05270 */
[----:B-1-34-:R-:W-:Y:S05]  /*4230*/  @P0 BRA `(.L_x_42) ;  /* 0x0000000000080947 */ /* 0x01afea0003800000 */
[----:B------:R-:W-:-:S05]  /*4240*/  IMAD R46, R46, 0x4, R7 ;  /* 0x000000042e2e7824 */ /* 0x000fca00078e0207 */
[----:B------:R0:W1:Y:S02]  /*4250*/  ATOMS.ADD R48, [R46], R45 ;  /* 0x0000002d2e30738c */ /* 0x0000640000000000 */
.L_x_42:
[----:B------:R-:W-:Y:S05]  /*4260*/  BSYNC.RECONVERGENT B0 ;  /* 0x0000000000007941 */ /* 0x000fea0003800200 */
.L_x_41:
[----:B------:R-:W-:Y:S01]  /*4270*/  R2P PR, R44, 0x7f ;  /* 0x0000007f2c007804 */ /* 0x000fe20000000000 */
[----:B-1----:R1:W3:Y:S01]  /*4280*/  SHFL.IDX PT, R48, R48, R49, 0x1f ;  /* 0x00001f3130307589 */ /* 0x0022e200000e0000 */
[----:B------:R-:W-:Y:S01]  /*4290*/  BSSY.RECONVERGENT B0, `(.L_x_43) ;  /* 0x0000021000007945 */ /* 0x000fe20003800200 */
[----:B------:R-:W-:-:S10]  /*42a0*/  IMAD.MOV.U32 R52, RZ, RZ, RZ ;  /* 0x000000ffff347224 */ /* 0x000fd400078e00ff */
[----:B0-----:R-:W-:Y:S02]  /*42b0*/  VOTE.ANY R46, PT, P0 ;  /* 0x00000000002e7806 */ /* 0x001fe400000e0100 */
[----:B------:R-:W-:Y:S02]  /*42c0*/  VOTE.ANY R53, PT, P1 ;  /* 0x0000000000357806 */ /* 0x000fe400008e0100 */
[----:B------:R-:W-:Y:S02]  /*42d0*/  @!P0 LOP3.LUT R46, RZ, R46, RZ, 0x33, !PT ;  /* 0x0000002eff2e8212 */ /* 0x000fe400078e33ff */
[----:B------:R-:W-:Y:S02]  /*42e0*/  @!P1 LOP3.LUT R53, RZ, R53, RZ, 0x33, !PT ;  /* 0x00000035ff359212 */ /* 0x000fe400078e33ff */
[----:B------:R-:W-:Y:S02]  /*42f0*/  LOP3.LUT P0, RZ, R44, 0x80, RZ, 0xc0, !PT ;  /* 0x000000802cff7812 */ /* 0x000fe4000780c0ff */
[----:B------:R-:W-:-:S02]  /*4300*/  LOP3.LUT R46, R53, R46, RZ, 0xc0, !PT ;  /* 0x0000002e352e7212 */ /* 0x000fc400078ec0ff */
        /* <DEDUP_REMOVED lines=17> */
[----:B------:R-:W-:-:S04]  /*4420*/  LOP3.LUT R59, R53, R46, RZ, 0xc0, !PT ;  /* 0x0000002e353b7212 */ /* 0x000fc800078ec0ff */
[----:B------:R-:W0:Y:S01]  /*4430*/  FLO.U32 R53, R59 ;  /* 0x0000003b00357300 */ /* 0x000e2200000e0000 */
[----:B------:R-:W-:-:S07]  /*4440*/  LOP3.LUT R46, R6, R59, RZ, 0xc0, !PT ;  /* 0x0000003b062e7212 */ /* 0x000fce00078ec0ff */
[----:B------:R-:W4:Y:S01]  /*4450*/  POPC R46, R46 ;  /* 0x0000002e002e7309 */ /* 0x000f220000000000 */
[----:B0-----:R-:W-:-:S13]  /*4460*/  ISETP.NE.AND P0, PT, R0, R53, PT ;  /* 0x000000350000720c */ /* 0x001fda0003f05270 */
[----:B-1-34-:R-:W-:Y:S05]  /*4470*/  @P0 BRA `(.L_x_44) ;  /* 0x0000000000080947 */ /* 0x01afea0003800000 */
[----:B------:R-:W-:-:S05]  /*4480*/  IMAD R49, R44, 0x4, R7 ;  /* 0x000000042c317824 */ /* 0x000fca00078e0207 */
[----:B------:R0:W1:Y:S02]  /*4490*/  ATOMS.ADD R52, [R49], R46 ;  /* 0x0000002e3134738c */ /* 0x0000640000000000 */
.L_x_44:
[----:B------:R-:W-:Y:S05]  /*44a0*/  BSYNC.RECONVERGENT B0 ;  /* 0x0000000000007941 */ /* 0x000fea0003800200 */
.L_x_43:
[----:B------:R-:W-:Y:S01]  /*44b0*/  R2P PR, R42, 0x7f ;  /* 0x0000007f2a007804 */ /* 0x000fe20000000000 */
[----:B------:R-:W-:Y:S01]  /*44c0*/  BSSY.RECONVERGENT B0, `(.L_x_45) ;  /* 0x0000022000007945 */ /* 0x000fe20003800200 */
[----:B------:R-:W-:-:S11]  /*44d0*/  IMAD.MOV.U32 R64, RZ, RZ, RZ ;  /* 0x000000ffff407224 */ /* 0x000fd600078e00ff */
[----:B------:R-:W-:Y:S02]  /*44e0*/  VOTE.ANY R44, PT, P0 ;  /* 0x00000000002c7806 */ /* 0x000fe400000e0100 */
[----:B0-----:R-:W-:Y:S02]  /*44f0*/  VOTE.ANY R49, PT, P1 ;  /* 0x0000000000317806 */ /* 0x001fe400008e0100 */
        /* <DEDUP_REMOVED lines=22> */
[----:B-1----:R0:W1:Y:S02]  /*4660*/  SHFL.IDX PT, R49, R52, R53, 0x1f ;  /* 0x00001f3534317589 */ /* 0x00206400000e0000 */
[----:B------:R-:W3:Y:S01]  /*4670*/  FLO.U32 R59, R61 ;  /* 0x0000003d003b7300 */ /* 0x000ee200000e0000 */
[----:B------:R-:W-:-:S07]  /*4680*/  LOP3.LUT R44, R6, R61, RZ, 0xc0, !PT ;  /* 0x0000003d062c7212 */ /* 0x000fce00078ec0ff */
[----:B------:R-:W4:Y:S01]  /*4690*/  POPC R44, R44 ;  /* 0x0000002c002c7309 */ /* 0x000f220000000000 */
[----:B---3--:R-:W-:-:S13]  /*46a0*/  ISETP.NE.AND P0, PT, R0, R59, PT ;  /* 0x0000003b0000720c */ /* 0x008fda0003f05270 */
[----:B01--4-:R-:W-:Y:S05]  /*46b0*/  @P0 BRA `(.L_x_46) ;  /* 0x0000000000080947 */ /* 0x013fea0003800000 */
[----:B------:R-:W-:-:S05]  /*46c0*/  IMAD R53, R42, 0x4, R7 ;  /* 0x000000042a357824 */ /* 0x000fca00078e0207 */
[----:B------:R0:W1:Y:S02]  /*46d0*/  ATOMS.ADD R64, [R53], R44 ;  /* 0x0000002c3540738c */ /* 0x0000640000000000 */
.L_x_46:
[----:B------:R-:W-:Y:S05]  /*46e0*/  BSYNC.RECONVERGENT B0 ;  /* 0x0000000000007941 */ /* 0x000fea0003800200 */
.L_x_45:
        /* <DEDUP_REMOVED lines=35> */
.L_x_48:
[----:B------:R-:W-:Y:S05]  /*4920*/  BSYNC.RECONVERGENT B0 ;  /* 0x0000000000007941 */ /* 0x000fea0003800200 */
.L_x_47:
[----:B------:R-:W-:Y:S01]  /*4930*/  R2P PR, R38, 0x7f ;  /* 0x0000007f26007804 */ /* 0x000fe20000000000 */
[----:B------:R-:W-:Y:S01]  /*4940*/  IMAD.IADD R40, R55, 0x1, R60 ;  /* 0x0000000137287824 */ /* 0x000fe200078e023c */
[----:B------:R-:W-:Y:S01]  /*4950*/  BSSY.RECONVERGENT B0, `(.L_x_49) ;  /* 0x0000022000007945 */ /* 0x000fe20003800200 */
[----:B------:R-:W-:-:S10]  /*4960*/  IMAD.MOV.U32 R60, RZ, RZ, RZ ;  /* 0x000000ffff3c7224 */ /* 0x000fd400078e00ff */
[----:B------:R-:W-:Y:S02]  /*4970*/  VOTE.ANY R52, PT, P0 ;  /* 0x0000000000347806 */ /* 0x000fe400000e0100 */
[----:B--2---:R-:W-:Y:S02]  /*4980*/  VOTE.ANY R55, PT, P1 ;  /* 0x0000000000377806 */ /* 0x004fe400008e0100 */
        /* <DEDUP_REMOVED lines=22> */
[----:B-1----:R1:W2:Y:S02]  /*4af0*/  SHFL.IDX PT, R55, R54, R61, 0x1f ;  /* 0x00001f3d36377589 */ /* 0x0022a400000e0000 */
[----:B0-----:R-:W0:Y:S01]  /*4b00*/  FLO.U32 R59, R63 ;  /* 0x0000003f003b7300 */ /* 0x001e2200000e0000 */
[----:B------:R-:W-:-:S07]  /*4b10*/  LOP3.LUT R52, R6, R63, RZ, 0xc0, !PT ;  /* 0x0000003f06347212 */ /* 0x000fce00078ec0ff */
[----:B------:R-:W3:Y:S01]  /*4b20*/  POPC R52, R52 ;  /* 0x0000003400347309 */ /* 0x000ee20000000000 */
[----:B0-----:R-:W-:-:S13]  /*4b30*/  ISETP.NE.AND P0, PT, R0, R59, PT ;  /* 0x0000003b0000720c */ /* 0x001fda0003f05270 */
[----:B-123--:R-:W-:Y:S05]  /*4b40*/  @P0 BRA `(.L_x_50) ;  /* 0x0000000000080947 */ /* 0x00efea0003800000 */
[----:B------:R-:W-:-:S05]  /*4b50*/  IMAD R61, R38, 0x4, R7 ;  /* 0x00000004263d7824 */ /* 0x000fca00078e0207 */
[----:B------:R0:W1:Y:S02]  /*4b60*/  ATOMS.ADD R60, [R61], R52 ;  /* 0x000000343d3c738c */ /* 0x0000640000000000 */
.L_x_50:
[----:B------:R-:W-:Y:S05]  /*4b70*/  BSYNC.RECONVERGENT B0 ;  /* 0x0000000000007941 */ /* 0x000fea0003800200 */
.L_x_49:
[----:B------:R-:W-:Y:S01]  /*4b80*/  R2P PR, R26, 0x7f ;  /* 0x0000007f1a007804 */ /* 0x000fe20000000000 */
[----:B------:R-:W-:Y:S01]  /*4b90*/  IMAD.IADD R38, R57, 0x1, R62 ;  /* 0x0000000139267824 */ /* 0x000fe200078e023e */
[----:B------:R-:W-:Y:S01]  /*4ba0*/  BSSY.RECONVERGENT B0, `(.L_x_51) ;  /* 0x0000022000007945 */ /* 0x000fe20003800200 */
[----:B------:R-:W-:-:S10]  /*4bb0*/  IMAD.MOV.U32 R62, RZ, RZ, RZ ;  /* 0x000000ffff3e7224 */ /* 0x000fd400078e00ff */
[----:B------:R-:W-:Y:S02]  /*4bc0*/  VOTE.ANY R54, PT, P0 ;  /* 0x0000000000367806 */ /* 0x000fe400000e0100 */
        /* <DEDUP_REMOVED lines=31> */
.L_x_52:
[----:B------:R-:W-:Y:S05]  /*4dc0*/  BSYNC.RECONVERGENT B0 ;  /* 0x0000000000007941 */ /* 0x000fea0003800200 */
.L_x_51:
[----:B------:R-:W-:Y:S01]  /*4dd0*/  R2P PR, R16, 0x7f ;  /* 0x0000007f10007804 */ /* 0x000fe20000000000 */
[----:B------:R-:W-:Y:S01]  /*4de0*/  IMAD.IADD R26, R51, 0x1, R56 ;  /* 0x00000001331a7824 */ /* 0x000fe200078e0238 */
[----:B------:R-:W-:Y:S11]  /*4df0*/  BSSY.RECONVERGENT B0, `(.L_x_53) ;  /* 0x0000022000007945 */ /* 0x000ff60003800200 */
[----:B0-----:R-:W-:-:S02]  /*4e00*/  VOTE.ANY R59, PT, P0 ;  /* 0x00000000003b7806 */ /* 0x001fc400000e0100 */
[----:B------:R-:W-:Y:S02]  /*4e10*/  VOTE.ANY R56, PT, P1 ;  /* 0x0000000000387806 */ /* 0x000fe400008e0100 */
[----:B------:R-:W-:Y:S02]  /*4e20*/  @!P0 LOP3.LUT R59, RZ, R59, RZ, 0x33, !PT ;  /* 0x0000003bff3b8212 */ /* 0x000fe400078e33ff */
[----:B------:R-:W-:Y:S02]  /*4e30*/  @!P1 LOP3.LUT R56, RZ, R56, RZ, 0x33, !PT ;  /* 0x00000038ff389212 */ /* 0x000fe400078e33ff */
[----:B------:R-:W-:Y:S02]  /*4e40*/  VOTE.ANY R51, PT, P2 ;  /* 0x0000000000337806 */ /* 0x000fe400010e0100 */
[----:B------:R-:W-:Y:S02]  /*4e50*/  LOP3.LUT R56, R56, R59, RZ, 0xc0, !PT ;  /* 0x0000003b38387212 */ /* 0x000fe400078ec0ff */
[----:B------:R-:W-:Y:S01]  /*4e60*/  @!P2 LOP3.LUT R51, RZ, R51, RZ, 0x33, !PT ;  /* 0x00000033ff33a212 */ /* 0x000fe200078e33ff */
[----:B-1----:R0:W1:Y:S01]  /*4e70*/  SHFL.IDX PT, R59, R62, R61, 0x1f ;  /* 0x00001f3d3e3b7589 */ /* 0x00206200000e0000 */
[----:B------:R-:W-:-:S02]  /*4e80*/  LOP3.LUT P0, RZ, R16, 0x80, RZ, 0xc0, !PT ;  /* 0x0000008010ff7812 */ /* 0x000fc4000780c0ff */
        /* <DEDUP_REMOVED lines=17> */
[----:B------:R-:W2:Y:S01]  /*4fa0*/  FLO.U32 R63, R65 ;  /* 0x00000041003f7300 */ /* 0x000ea200000e0000 */
[----:B------:R-:W-:-:S07]  /*4fb0*/  LOP3.LUT R51, R6, R65, RZ, 0xc0, !PT ;  /* 0x0000004106337212 */ /* 0x000fce00078ec0ff */
[----:B------:R-:W3:Y:S01]  /*4fc0*/  POPC R51, R51 ;  /* 0x0000003300337309 */ /* 0x000ee20000000000 */
[----:B--2---:R-:W-:-:S13]  /*4fd0*/  ISETP.NE.AND P0, PT, R0, R63, PT ;  /* 0x0000003f0000720c */ /* 0x004fda0003f05270 */
[----:B01-3--:R-:W-:Y:S05]  /*4fe0*/  @P0 BRA `(.L_x_54) ;  /* 0x0000000000080947 */ /* 0x00bfea0003800000 */
[----:B------:R-:W-:-:S05]  /*4ff0*/  IMAD R16, R16, 0x4, R7 ;  /* 0x0000000410107824 */ /* 0x000fca00078e0207 */
[----:B------:R0:W1:Y:S02]  /*5000*/  ATOMS.ADD R56, [R16], R51 ;  /* 0x000000331038738c */ /* 0x0000640000000000 */
.L_x_54:
[----:B------:R-:W-:Y:S05]  /*5010*/  BSYNC.RECONVERGENT B0 ;  /* 0x0000000000007941 */ /* 0x000fea0003800200 */
.L_x_53:
[----:B------:R-:W-:Y:S01]  /*5020*/  R2P PR, R15, 0x7f ;  /* 0x0000007f0f007804 */ /* 0x000fe20000000000 */
[----:B------:R-:W-:Y:S01]  /*5030*/  IMAD.IADD R50, R47, 0x1, R50 ;  /* 0x000000012f327824 */ /* 0x000fe200078e0232 */
[----:B-1----:R1:W2:Y:S01]  /*5040*/  SHFL.IDX PT, R56, R56, R63, 0x1f ;  /* 0x00001f3f38387589 */ /* 0x0022a200000e0000 */
[----:B------:R-:W-:Y:S01]  /*5050*/  BSSY.RECONVERGENT B0, `(.L_x_55) ;  /* 0x0000021000007945 */ /* 0x000fe20003800200 */
[----:B------:R-:W-:-:S09]  /*5060*/  IMAD.MOV.U32 R60, RZ, RZ, RZ ;  /* 0x000000ffff3c7224 */ /* 0x000fd200078e00ff */
        /* <DEDUP_REMOVED lines=26> */
[----:B------:R-:W3:Y:S01]  /*5210*/  POPC R16, R16 ;  /* 0x0000001000107309 */ /* 0x000ee20000000000 */
[----:B0-----:R-:W-:-:S13]  /*5220*/  ISETP.NE.AND P0, PT, R0, R47, PT ;  /* 0x0000002f0000720c */ /* 0x001fda0003f05270 */
[----:B-123--:R-:W-:Y:S05]  /*5230*/  @P0 BRA `(.L_x_56) ;  /* 0x0000000000080947 */ /* 0x00efea0003800000 */
[----:B------:R-:W-:-:S05]  /*5240*/  IMAD R15, R15, 0x4, R7 ;  /* 0x000000040f0f7824 */ /* 0x000fca00078e0207 */
[----:B------:R0:W1:Y:S02]  /*5250*/  ATOMS.ADD R60, [R15], R16 ;  /* 0x000000100f3c738c */ /* 0x0000640000000000 */
.L_x_56:
[----:B------:R-:W-:Y:S05]  /*5260*/  BSYNC.RECONVERGENT B0 ;  /* 0x0000000000007941 */ /* 0x000fea0003800200 */
.L_x_55:
[----:B------:R-:W-:Y:S01]  /*5270*/  R2P PR, R4, 0x7f ;  /* 0x0000007f04007804 */ /* 0x000fe20000000000 */
[----:B------:R-:W-:Y:S01]  /*5280*/  IMAD.IADD R48, R45, 0x1, R48 ;  /* 0x000000012d307824 */ /* 0x000fe200078e0230 */
[----:B-1----:R1:W2:Y:S01]  /*5290*/  SHFL.IDX PT, R47, R60, R47, 0x1f ;  /* 0x00001f2f3c2f7589 */ /* 0x0022a200000e0000 */
[----:B------:R-:W-:Y:S10]  /*52a0*/  BSSY.RECONVERGENT B0, `(.L_x_57) ;  /* 0x0000021000007945 */ /* 0x000ff40003800200 */
[----:B0-----:R-:W-:-:S02]  /*52b0*/  VOTE.ANY R15, PT, P0 ;  /* 0x00000000000f7806 */ /* 0x001fc400000e0100 */
[----:B------:R-:W-:Y:S02]  /*52c0*/  VOTE.ANY R62, PT, P1 ;  /* 0x00000000003e7806 */ /* 0x000fe400008e0100 */
        /* <DEDUP_REMOVED lines=25> */
[----:B------:R-:W3:Y:S01]  /*5460*/  POPC R15, R15 ;  /* 0x0000000f000f7309 */ /* 0x000ee20000000000 */
[----:B0-----:R-:W-:-:S13]  /*5470*/  ISETP.NE.AND P0, PT, R0, R45, PT ;  /* 0x0000002d0000720c */ /* 0x001fda0003f05270 */
[----:B-123--:R-:W-:Y:S05]  /*5480*/  @P0 BRA `(.L_x_58) ;  /* 0x0000000000080947 */ /* 0x00efea0003800000 */
[----:B------:R-:W-:-:S05]  /*5490*/  IMAD R4, R4, 0x4, R7 ;  /* 0x0000000404047824 */ /* 0x000fca00078e0207 */
[----:B------:R0:W1:Y:S02]  /*54a0*/  ATOMS.ADD R62, [R4], R15 ;  /* 0x0000000f043e738c */ /* 0x0000640000000000 */
.L_x_58:
[----:B------:R-:W-:Y:S05]  /*54b0*/  BSYNC.RECONVERGENT B0 ;  /* 0x0000000000007941 */ /* 0x000fea0003800200 */
.L_x_57:
[----:B------:R-:W-:Y:S01]  /*54c0*/  R2P PR, R8, 0x7f ;  /* 0x0000007f08007804 */ /* 0x000fe20000000000 */
[----:B0-----:R-:W-:Y:S01]  /*54d0*/  IMAD.IADD R4, R46, 0x1, R49 ;  /* 0x000000012e047824 */ /* 0x001fe200078e0231 */
[----:B-1----:R0:W1:Y:S01]  /*54e0*/  SHFL.IDX PT, R62, R62, R45, 0x1f ;  /* 0x00001f2d3e3e7589 */ /* 0x00206200000e0000 */
[----:B------:R-:W-:Y:S10]  /*54f0*/  BSSY.RECONVERGENT B0, `(.L_x_59) ;  /* 0x0000021000007945 */ /* 0x000ff40003800200 */
[----:B------:R-:W-:-:S02]  /*5500*/  VOTE.ANY R60, PT, P0 ;  /* 0x00000000003c7806 */ /* 0x000fc400000e0100 */
[----:B------:R-:W-:Y:S02]  /*5510*/  VOTE.ANY R49, PT, P1 ;  /* 0x0000000000317806 */ /* 0x000fe400008e0100 */
[----:B------:R-:W-:Y:S02]  /*5520*/  @!P0 LOP3.LUT R60, RZ, R60, RZ, 0x33, !PT ;  /* 0x0000003cff3c8212 */ /* 0x000fe400078e33ff */
[----:B------:R-:W-:Y:S02]  /*5530*/  @!P1 LOP3.LUT R49, RZ, R49, RZ, 0x33, !PT ;  /* 0x00000031ff319212 */ /* 0x000fe400078e33ff */
[----:B------:R-:W-:Y:S02]  /*5540*/  VOTE.ANY R46, PT, P2 ;  /* 0x00000000002e7806 */ /* 0x000fe400010e0100 */
[----:B------:R-:W-:Y:S01]  /*5550*/  LOP3.LUT R49, R49, R60, RZ, 0xc0, !PT ;  /* 0x0000003c31317212 */ /* 0x000fe200078ec0ff */
[----:B------:R-:W-:Y:S01]  /*5560*/  IMAD.MOV.U32 R60, RZ, RZ, RZ ;  /* 0x000000ffff3c7224 */ /* 0x000fe200078e00ff */
[----:B------:R-:W-:-:S02]  /*5570*/  @!P2 LOP3.LUT R46, RZ, R46, RZ, 0x33, !PT ;  /* 0x0000002eff2ea212 */ /* 0x000fc400078e33ff */
        /* <DEDUP_REMOVED lines=17> */
[----:B------:R-:W2:Y:S01]  /*5690*/  FLO.U32 R49, R61 ;  /* 0x0000003d00317300 */ /* 0x000ea200000e0000 */
[----:B------:R-:W-:-:S07]  /*56a0*/  LOP3.LUT R46, R6, R61, RZ, 0xc0, !PT ;  /* 0x0000003d062e7212 */ /* 0x000fce00078ec0ff */
[----:B------:R-:W3:Y:S01]  /*56b0*/  POPC R46, R46 ;  /* 0x0000002e002e7309 */ /* 0x000ee20000000000 */
[----:B--2---:R-:W-:-:S13]  /*56c0*/  ISETP.NE.AND P0, PT, R0, R49, PT ;  /* 0x000000310000720c */ /* 0x004fda0003f05270 */
[----:B01-3--:R-:W-:Y:S05]  /*56d0*/  @P0 BRA `(.L_x_60) ;  /* 0x0000000000080947 */ /* 0x00bfea0003800000 */
[----:B------:R-:W-:-:S05]  /*56e0*/  IMAD R45, R8, 0x4, R7 ;  /* 0x00000004082d7824 */ /* 0x000fca00078e0207 */
[----:B------:R0:W1:Y:S02]  /*56f0*/  ATOMS.ADD R60, [R45], R46 ;  /* 0x0000002e2d3c738c */ /* 0x0000640000000000 */
.L_x_60:
[----:B------:R-:W-:Y:S05]  /*5700*/  BSYNC.RECONVERGENT B0 ;  /* 0x0000000000007941 */ /* 0x000fea0003800200 */
.L_x_59:
[----:B------:R-:W-:Y:S01]  /*5710*/  R2P PR, R9, 0x7f ;  /* 0x0000007f09007804 */ /* 0x000fe20000000000 */
[----:B------:R-:W-:Y:S01]  /*5720*/  IMAD.IADD R44, R44, 0x1, R53 ;  /* 0x000000012c2c7824 */ /* 0x000fe200078e0235 */
[----:B-1----:R1:W2:Y:S01]  /*5730*/  SHFL.IDX PT, R49, R60, R49, 0x1f ;  /* 0x00001f313c317589 */ /* 0x0022a200000e0000 */
[----:B------:R-:W-:Y:S01]  /*5740*/  BSSY.RECONVERGENT B0, `(.L_x_61) ;  /* 0x0000021000007945 */ /* 0x000fe20003800200 */
[----:B------:R-:W-:-:S09]  /*5750*/  IMAD.MOV.U32 R64, RZ, RZ, RZ ;  /* 0x000000ffff407224 */ /* 0x000fd200078e00ff */
        /* <DEDUP_REMOVED lines=31> */
.L_x_62:
[----:B------:R-:W-:Y:S05]  /*5950*/  BSYNC.RECONVERGENT B0 ;  /* 0x0000000000007941 */ /* 0x000fea0003800200 */
.L_x_61:
        /* <DEDUP_REMOVED lines=36> */
.L_x_64:
[----:B------:R-:W-:Y:S05]  /*5ba0*/  BSYNC.RECONVERGENT B0 ;  /* 0x0000000000007941 */ /* 0x000fea0003800200 */
.L_x_63:
[----:B------:R-:W-:Y:S01]  /*5bb0*/  R2P PR, R14, 0x7f ;  /* 0x0000007f0e007804 */ /* 0x000fe20000000000 */
[----:B-1----:R1:W2:Y:S01]  /*5bc0*/  SHFL.IDX PT, R60, R60, R55, 0x1f ;  /* 0x00001f373c3c7589 */ /* 0x0022a200000e0000 */
        /* <DEDUP_REMOVED lines=25> */
[----:B-1----:R-:W0:Y:S01]  /*5d60*/  FLO.U32 R55, R9 ;  /* 0x0000000900377300 */ /* 0x002e2200000e0000 */
[----:B------:R-:W-:-:S07]  /*5d70*/  LOP3.LUT R6, R6, R9, RZ, 0xc0, !PT ;  /* 0x0000000906067212 */ /* 0x000fce00078ec0ff */
[----:B------:R1:W3:Y:S01]  /*5d80*/  POPC R61, R6 ;  /* 0x00000006003d7309 */ /* 0x0002e20000000000 */
[----:B0-----:R-:W-:Y:S01]  /*5d90*/  ISETP.NE.AND P0, PT, R0, R55, PT ;  /* 0x000000370000720c */ /* 0x001fe20003f05270 */
[----:B------:R-:W-:-:S12]  /*5da0*/  IMAD.MOV.U32 R0, RZ, RZ, RZ ;  /* 0x000000ffff007224 */ /* 0x000fd800078e00ff */
[----:B-123--:R-:W-:Y:S05]  /*5db0*/  @P0 BRA `(.L_x_66) ;  /* 0x0000000000080947 */ /* 0x00efea0003800000 */
[----:B------:R-:W-:-:S06]  /*5dc0*/  IMAD R0, R14, 0x4, R7 ;  /* 0x000000040e007824 */ /* 0x000fcc00078e0207 */
[----:B------:R0:W1:Y:S02]  /*5dd0*/  ATOMS.ADD R0, [R0], R61 ;  /* 0x0000003d0000738c */ /* 0x0000640000000000 */
.L_x_66:
[----:B------:R-:W-:Y:S05]  /*5de0*/  BSYNC.RECONVERGENT B0 ;  /* 0x0000000000007941 */ /* 0x000fea0003800200 */
.L_x_65:
[----:B-1----:R-:W1:Y:S01]  /*5df0*/  SHFL.IDX PT, R0, R0, R55, 0x1f ;  /* 0x00001f3700007589 */ /* 0x002e6200000e0000 */
[----:B------:R-:W-:Y:S01]  /*5e00*/  IMAD.IADD R14, R54, 0x1, R59 ;  /* 0x00000001360e7824 */ /* 0x000fe200078e023b */
[----:B------:R-:W-:Y:S01]  /*5e10*/  ISETP.NE.AND P0, PT, R58, RZ, PT ;  /* 0x000000ff3a00720c */ /* 0x000fe20003f05270 */
[----:B------:R-:W-:Y:S01]  /*5e20*/  IMAD R10, R40, 0x4, R23 ;  /* 0x00000004280a7824 */ /* 0x000fe200078e0217 */
[----:B------:R-:W-:Y:S01]  /*5e30*/  BAR.SYNC.DEFER_BLOCKING 0x0 ;  /* 0x0000000000007b1d */ /* 0x000fe20000010000 */
[----:B------:R-:W-:Y:S02]  /*5e40*/  IMAD.IADD R54, R8, 0x1, R45 ;  /* 0x0000000108367824 */ /* 0x000fe400078e022d */
[--C-:B------:R-:W-:Y:S02]  /*5e50*/  IMAD R9, R38, 0x4, R23.reuse ;  /* 0x0000000426097824 */ /* 0x100fe400078e0217 */
[--C-:B------:R-:W-:Y:S01]  /*5e60*/  IMAD R8, R26, 0x4, R23.reuse ;  /* 0x000000041a087824 */ /* 0x100fe200078e0217 */
[----:B------:R-:W-:Y:S01]  /*5e70*/  BSSY B1, `(.L_x_67) ;  /* 0x0000057000017945 */ /* 0x000fe20003800000 */
[----:B------:R-:W-:-:S02]  /*5e80*/  IMAD R7, R50, 0x4, R23 ;  /* 0x0000000432077824 */ /* 0x000fc400078e0217 */
[----:B------:R-:W-:Y:S02]  /*5e90*/  IMAD.IADD R52, R52, 0x1, R57 ;  /* 0x0000000134347824 */ /* 0x000fe400078e0239 */
[--C-:B------:R-:W-:Y:S02]  /*5ea0*/  IMAD R6, R48, 0x4, R23.reuse ;  /* 0x0000000430067824 */ /* 0x100fe400078e0217 */
[----:B------:R-:W-:Y:S02]  /*5eb0*/  IMAD R4, R4, 0x4, R23 ;  /* 0x0000000404047824 */ /* 0x000fe400078e0217 */
[----:B------:R-:W-:Y:S02]  /*5ec0*/  IMAD.IADD R56, R51, 0x1, R56 ;  /* 0x0000000133387824 */ /* 0x000fe400078e0238 */
[----:B------:R-:W-:Y:S02]  /*5ed0*/  IMAD.IADD R16, R16, 0x1, R47 ;  /* 0x0000000110107824 */ /* 0x000fe400078e022f */
[----:B------:R-:W-:-:S02]  /*5ee0*/  IMAD.IADD R62, R15, 0x1, R62 ;  /* 0x000000010f3e7824 */ /* 0x000fc400078e023e */
[----:B-1----:R-:W-:Y:S02]  /*5ef0*/  IMAD.IADD R38, R61, 0x1, R0 ;  /* 0x000000013d267824 */ /* 0x002fe400078e0200 */
[----:B------:R-:W-:Y:S01]  /*5f00*/  IMAD R0, R44, 0x4, R23 ;  /* 0x000000042c007824 */ /* 0x000fe200078e0217 */
[----:B------:R1:W-:Y:S01]  /*5f10*/  STS [R10+-0x4], R13 ;  /* 0xfffffc0d0a007388 */ /* 0x0003e20000000800 */
[----:B------:R-:W-:Y:S02]  /*5f20*/  IMAD.IADD R46, R46, 0x1, R49 ;  /* 0x000000012e2e7824 */ /* 0x000fe400078e0231 */
[--C-:B------:R-:W-:Y:S01]  /*5f30*/  IMAD R14, R14, 0x4, R23.reuse ;  /* 0x000000040e0e7824 */ /* 0x100fe200078e0217 */
[----:B------:R2:W-:Y:S01]  /*5f40*/  STS [R9+-0x4], R12 ;  /* 0xfffffc0c09007388 */ /* 0x0005e20000000800 */
[--C-:B------:R-:W-:Y:S02]  /*5f50*/  IMAD R15, R56, 0x4, R23.reuse ;  /* 0x00000004380f7824 */ /* 0x100fe400078e0217 */
[----:B------:R-:W-:Y:S01]  /*5f60*/  IMAD.IADD R60, R53, 0x1, R60 ;  /* 0x00000001353c7824 */ /* 0x000fe200078e023c */
[----:B------:R-:W-:Y:S01]  /*5f70*/  STS [R8+-0x4], R43 ;  /* 0xfffffc2b08007388 */ /* 0x000fe20000000800 */
[----:B------:R-:W-:-:S02]  /*5f80*/  IMAD R16, R16, 0x4, R23 ;  /* 0x0000000410107824 */ /* 0x000fc400078e0217 */
[--C-:B-1----:R-:W-:Y:S01]  /*5f90*/  IMAD R13, R52, 0x4, R23.reuse ;  /* 0x00000004340d7824 */ /* 0x102fe200078e0217 */
[----:B------:R1:W-:Y:S01]  /*5fa0*/  STS [R7+-0x4], R24 ;  /* 0xfffffc1807007388 */ /* 0x0003e20000000800 */
[--C-:B------:R-:W-:Y:S02]  /*5fb0*/  IMAD R26, R46, 0x4, R23.reuse ;  /* 0x000000042e1a7824 */ /* 0x100fe400078e0217 */
[--C-:B--2---:R-:W-:Y:S01]  /*5fc0*/  IMAD R12, R42, 0x4, R23.reuse ;  /* 0x000000042a0c7824 */ /* 0x104fe200078e0217 */
[----:B------:R2:W-:Y:S04]  /*5fd0*/  STS [R6+-0x4], R27 ;  /* 0xfffffc1b06007388 */ /* 0x0005e80000000800 */
[----:B------:R3:W-:Y:S01]  /*5fe0*/  STS [R4+-0x4], R25 ;  /* 0xfffffc1904007388 */ /* 0x0007e20000000800 */
[----:B-1----:R-:W-:-:S03]  /*5ff0*/  IMAD R24, R60, 0x4, R23 ;  /* 0x000000043c187824 */ /* 0x002fc600078e0217 */
[----:B------:R1:W-:Y:S01]  /*6000*/  STS [R0+-0x4], R17 ;  /* 0xfffffc1100007388 */ /* 0x0003e20000000800 */
[----:B--2---:R-:W-:-:S03]  /*6010*/  IMAD R27, R62, 0x4, R23 ;  /* 0x000000043e1b7824 */ /* 0x004fc600078e0217 */
[----:B------:R2:W-:Y:S01]  /*6020*/  STS [R12+-0x4], R41 ;  /* 0xfffffc290c007388 */ /* 0x0005e20000000800 */
[----:B---3--:R-:W-:-:S03]  /*6030*/  IMAD R25, R54, 0x4, R23 ;  /* 0x0000000436197824 */ /* 0x008fc600078e0217 */
[----:B------:R3:W-:Y:S01]  /*6040*/  STS [R13+-0x4], R36 ;  /* 0xfffffc240d007388 */ /* 0x0007e20000000800 */
[----:B-1----:R-:W-:-:S03]  /*6050*/  IMAD R17, R38, 0x4, R23 ;  /* 0x0000000426117824 */ /* 0x002fc600078e0217 */
[----:B------:R3:W-:Y:S01]  /*6060*/  STS [R14+-0x4], R39 ;  /* 0xfffffc270e007388 */ /* 0x0007e20000000800 */
[----:B--2---:R-:W-:-:S03]  /*6070*/  IMAD R41, R3, 0x8, R23 ;  /* 0x0000000803297824 */ /* 0x004fc600078e0217 */
[----:B------:R3:W-:Y:S04]  /*6080*/  STS [R15+-0x4], R34 ;  /* 0xfffffc220f007388 */ /* 0x0007e80000000800 */
[----:B------:R3:W-:Y:S04]  /*6090*/  STS [R16+-0x4], R37 ;  /* 0xfffffc2510007388 */ /* 0x0007e80000000800 */
[----:B------:R3:W-:Y:S04]  /*60a0*/  STS [R27+-0x4], R32 ;  /* 0xfffffc201b007388 */ /* 0x0007e80000000800 */
[----:B------:R3:W-:Y:S04]  /*60b0*/  STS [R26+-0x4], R33 ;  /* 0xfffffc211a007388 */ /* 0x0007e80000000800 */
[----:B------:R3:W-:Y:S04]  /*60c0*/  STS [R25+-0x4], R30 ;  /* 0xfffffc1e19007388 */ /* 0x0007e80000000800 */
[----:B------:R3:W-:Y:S04]  /*60d0*/  STS [R24+-0x4], R31 ;  /* 0xfffffc1f18007388 */ /* 0x0007e80000000800 */
[----:B------:R3:W-:Y:S01]  /*60e0*/  STS [R17+-0x4], R28 ;  /* 0xfffffc1c11007388 */ /* 0x0007e20000000800 */
[----:B------:R-:W-:Y:S05]  /*60f0*/  @P0 BRA `(.L_x_68) ;  /* 0x0000000000b80947 */ /* 0x000fea0003800000 */
[----:B------:R-:W3:Y:S02]  /*6100*/  LDCU.64 UR4, c[0x0][0x398] ;  /* 0x00007300ff0477ac */ /* 0x000ee40008000a00 */
[----:B---3--:R-:W-:-:S04]  /*6110*/  LEA R32, P0, R3, UR4, 0x3 ;  /* 0x0000000403207c11 */ /* 0x008fc8000f8018ff */
[----:B------:R-:W-:-:S05]  /*6120*/  LEA.HI.X R33, R3, UR5, RZ, 0x3, P0 ;  /* 0x0000000503217c11 */ /* 0x000fca00080f1cff */
[----:B------:R-:W2:Y:S01]  /*6130*/  LDG.E.64 R30, desc[UR6][R32.64] ;  /* 0x00000006201e7981 */ /* 0x000ea2000c1e1b00 */
[----:B------:R-:W-:Y:S02]  /*6140*/  SHF.R.S32.HI R37, RZ, 0x1f, R35 ;  /* 0x0000001fff257819 */ /* 0x000fe40000011423 */
[----:B--2---:R-:W-:-:S05]  /*6150*/  IADD3 R30, P0, PT, -R35, R30, RZ ;  /* 0x0000001e231e7210 */ /* 0x004fca0007f1e1ff */
[----:B------:R-:W-:Y:S01]  /*6160*/  IMAD.X R31, R31, 0x1, ~R37, P0 ;  /* 0x000000011f1f7824 */ /* 0x000fe200000e0e25 */
[----:B------:R-:W-:Y:S01]  /*6170*/  ISETP.GE.AND P0, PT, R5, 0x1, PT ;  /* 0x000000010500780c */ /* 0x000fe20003f06270 */
[----:B------:R-:W-:-:S03]  /*6180*/  IMAD.MOV.U32 R37, RZ, RZ, R20 ;  /* 0x000000ffff257224 */ /* 0x000fc600078e0014 */
[----:B------:R1:W-:Y:S09]  /*6190*/  STS.64 [R41+0x6600], R30 ;  /* 0x0066001e29007388 */ /* 0x0003f20000000a00 */
[----:B------:R-:W-:Y:S05]  /*61a0*/  @!P0 BRA `(.L_x_69) ;  /* 0x00000000006c8947 */ /* 0x000fea0003800000 */
[----:B------:R-:W-:Y:S01]  /*61b0*/  BSSY B0, `(.L_x_70) ;  /* 0x0000019000007945 */ /* 0x000fe20003800000 */
[----:B------:R-:W-:Y:S02]  /*61c0*/  IMAD.MOV.U32 R28, RZ, RZ, -0x1 ;  /* 0xffffffffff1c7424 */ /* 0x000fe400078e00ff */
[----:B------:R-:W-:Y:S02]  /*61d0*/  IMAD.MOV.U32 R32, RZ, RZ, R5 ;  /* 0x000000ffff207224 */ /* 0x000fe400078e0005 */
[----:B------:R-:W-:-:S07]  /*61e0*/  IMAD.MOV.U32 R37, RZ, RZ, R20 ;  /* 0x000000ffff257224 */ /* 0x000fce00078e0014 */
.L_x_74:
[----:B-1----:R-:W1:Y:S01]  /*61f0*/  LDC.64 R30, c[0x0][0x380] ;  /* 0x0000e000ff1e7b82 */ /* 0x002e620000000a00 */
[----:B------:R-:W-:Y:S01]  /*6200*/  VIADD R39, R32, 0xffffffff ;  /* 0xffffffff20277836 */ /* 0x000fe20000000000 */
[----:B------:R-:W-:Y:S03]  /*6210*/  BSSY B2, `(.L_x_71) ;  /* 0x0000008000027945 */ /* 0x000fe60003800000 */
[----:B------:R-:W-:-:S04]  /*6220*/  IMAD R33, R39, 0x100, R3 ;  /* 0x0000010027217824 */ /* 0x000fc800078e0203 */
[----:B-1----:R-:W-:-:S07]  /*6230*/  IMAD.WIDE R30, R33, 0x4, R30 ;  /* 0x00000004211e7825 */ /* 0x002fce00078e021e */
.L_x_72:
[----:B------:R-:W-:Y:S05]  /*6240*/  YIELD ;  /* 0x0000000000007946 */ /* 0x000fea0003800000 */
[----:B------:R1:W-:Y:S06]  /*6250*/  MEMBAR.SC.CTA ;  /* 0x0000000000007992 */ /* 0x0003ec0000000000 */
[----:B-1----:R-:W2:Y:S02]  /*6260*/  LDG.E.STRONG.SYS R33, desc[UR6][R30.64] ;  /* 0x000000061e217981 */ /* 0x002ea4000c1f5900 */
[----:B--2---:R-:W-:-:S13]  /*6270*/  ISETP.NE.AND P0, PT, R33, RZ, PT ;  /* 0x000000ff2100720c */ /* 0x004fda0003f05270 */
[----:B------:R-:W-:Y:S05]  /*6280*/  @!P0 BRA `(.L_x_72) ;  /* 0xfffffffc00ec8947 */ /* 0x000fea000383ffff */
[----:B------:R-:W-:Y:S05]  /*6290*/  BSYNC B2 ;  /* 0x0000000000027941 */ /* 0x000fea0003800000 */
.L_x_71:
[----:B------:R-:W-:Y:S01]  /*62a0*/  BSSY.RECONVERGENT B2, `(.L_x_73) ;  /* 0x0000006000027945 */ /* 0x000fe20003800200 */
[C---:B------:R-:W-:Y:S02]  /*62b0*/  ISETP.GT.AND P0, PT, R33.reuse, -0x1, PT ;  /* 0xffffffff2100780c */ /* 0x040fe40003f04270 */
[----:B------:R-:W-:Y:S01]  /*62c0*/  LOP3.LUT R30, R33, 0x3fffffff, RZ, 0xc0, !PT ;  /* 0x3fffffff211e7812 */ /* 0x000fe200078ec0ff */
[----:B------:R-:W-:Y:S05]  /*62d0*/  WARPSYNC.EXCLUSIVE R28 ;  /* 0x000000001c007348 */ /* 0x000fea0003a00000 */
[----:B------:R-:W-:-:S05]  /*62e0*/  IMAD.IADD R37, R30, 0x1, R37 ;  /* 0x000000011e257824 */ /* 0x000fca00078e0225 */
[----:B------:R-:W-:-:S07]  /*62f0*/  VOTE.ANY R28, PT, P0 ;  /* 0x00000000001c7806 */ /* 0x000fce00000e0100 */
[----:B------:R-:W-:Y:S05]  /*6300*/  BSYNC.RECONVERGENT B2 ;  /* 0x0000000000027941 */ /* 0x000fea0003800200 */
.L_x_73:
[----:B------:R-:W-:Y:S01]  /*6310*/  ISETP.GT.U32.AND P1, PT, R32, 0x1, PT ;  /* 0x000000012000780c */ /* 0x000fe20003f24070 */
[----:B------:R-:W-:-:S12]  /*6320*/  IMAD.MOV.U32 R32, RZ, RZ, R39 ;  /* 0x000000ffff207224 */ /* 0x000fd800078e0027 */
[----:B------:R-:W-:Y:S05]  /*6330*/  @P0 BRA P1, `(.L_x_74) ;  /* 0xfffffffc00ac0947 */ /* 0x000fea000083ffff */
[----:B------:R-:W-:Y:S05]  /*6340*/  BSYNC B0 ;  /* 0x0000000000007941 */ /* 0x000fea0003800000 */
.L_x_70:
[----:B------:R2:W3:Y:S02]  /*6350*/  LDS.64 R30, [R41+0x6600] ;  /* 0x00660000291e7984 */ /* 0x0004e40000000a00 */
.L_x_69:
[----:B------:R-:W4:Y:S01]  /*6360*/  LDC.64 R32, c[0x0][0x380] ;  /* 0x0000e000ff207b82 */ /* 0x000f220000000a00 */
[C---:B------:R-:W-:Y:S01]  /*6370*/  IMAD.IADD R39, R37.reuse, 0x1, -R20 ;  /* 0x0000000125277824 */ /* 0x040fe200078e0a14 */
[----:B------:R-:W-:-:S04]  /*6380*/  LOP3.LUT R37, R37, 0x80000000, RZ, 0xfc, !PT ;  /* 0x8000000025257812 */ /* 0x000fc800078efcff */
[----:B---3--:R-:W-:Y:S01]  /*6390*/  IADD3 R28, P0, PT, R39, R30, RZ ;  /* 0x0000001e271c7210 */ /* 0x008fe20007f1e0ff */
[----:B----4-:R-:W-:-:S03]  /*63a0*/  IMAD.WIDE R32, R29, 0x4, R32 ;  /* 0x000000041d207825 */ /* 0x010fc600078e0220 */
[----:B------:R-:W-:Y:S02]  /*63b0*/  LEA.HI.X.SX32 R29, R39, R31, 0x1, P0 ;  /* 0x0000001f271d7211 */ /* 0x000fe400000f0eff */
[----:B------:R4:W-:Y:S04]  /*63c0*/  STG.E.STRONG.SYS desc[UR6][R32.64], R37 ;  /* 0x0000002520007986 */ /* 0x0009e8000c115906 */
[----:B------:R4:W-:Y:S03]  /*63d0*/  STS.64 [R41+0x6600], R28 ;  /* 0x0066001c29007388 */ /* 0x0009e60000000a00 */
.L_x_68:
[----:B------:R-:W-:Y:S05]  /*63e0*/  BSYNC B1 ;  /* 0x0000000000017941 */ /* 0x000fea0003800000 */
.L_x_67:
[----:B---34-:R-:W3:Y:S01]  /*63f0*/  LDC R28, c[0x0][0x3c0] ;  /* 0x0000f000ff1c7b82 */ /* 0x018ee20000000800 */
[----:B------:R-:W-:-:S07]  /*6400*/  VIADD R29, R18, 0x1980 ;  /* 0x00001980121d7836 */ /* 0x000fce0000000000 */
[----:B------:R-:W4:Y:S01]  /*6410*/  LDC.64 R32, c[0x0][0x390] ;  /* 0x0000e400ff207b82 */ /* 0x000f220000000a00 */
[----:B---3--:R-:W-:Y:S02]  /*6420*/  ISETP.GE.AND P0, PT, R29, R28, PT ;  /* 0x0000001c1d00720c */ /* 0x008fe40003f06270 */
[----:B----4-:R-:W-:-:S04]  /*6430*/  ISETP.EQ.U32.AND P1, PT, R32, RZ, PT ;  /* 0x000000ff2000720c */ /* 0x010fc80003f22070 */
[----:B------:R-:W-:-:S04]  /*6440*/  ISETP.EQ.OR.EX P0, PT, R33, RZ, !P0, P1 ;  /* 0x000000ff2100720c */ /* 0x000fc80004702710 */
[----:B------:R-:W-:-:S13]  /*6450*/  ISETP.GT.U32.OR P0, PT, R3, 0xff, P0 ;  /* 0x000000ff0300780c */ /* 0x000fda0000704470 */
[----:B------:R-:W-:Y:S05]  /*6460*/  @P0 BRA `(.L_x_75) ;  /* 0x0000000000200947 */ /* 0x000fea0003800000 */
[----:B-1----:R-:W1:Y:S01]  /*6470*/  LDS.64 R30, [R41+0x6600] ;  /* 0x00660000291e7984 */ /* 0x002e620000000a00 */
[C---:B------:R-:W-:Y:S02]  /*6480*/  LEA R32, P2, R3.reuse, R32, 0x3 ;  /* 0x0000002003207211 */ /* 0x040fe400078418ff */
[--C-:B------:R-:W-:Y:S02]  /*6490*/  SHF.R.S32.HI R37, RZ, 0x1f, R20.reuse ;  /* 0x0000001fff257819 */ /* 0x100fe40000011414 */
[----:B------:R-:W-:Y:S02]  /*64a0*/  LEA.HI.X R33, R3, R33, RZ, 0x3, P2 ;  /* 0x0000002103217211 */ /* 0x000fe400010f1cff */
[----:B-1----:R-:W-:Y:S02]  /*64b0*/  IADD3 R30, P0, P1, R30, R35, R20 ;  /* 0x000000231e1e7210 */ /* 0x002fe4000791e014 */
[----:B------:R-:W-:-:S04]  /*64c0*/  SHF.R.S32.HI R35, RZ, 0x1f, R35 ;  /* 0x0000001fff237819 */ /* 0x000fc80000011423 */
[----:B------:R-:W-:-:S05]  /*64d0*/  IADD3.X R31, PT, PT, R31, R35, R37, P0, P1 ;  /* 0x000000231f1f7210 */ /* 0x000fca00007e2425 */
[----:B------:R3:W-:Y:S02]  /*64e0*/  STG.E.64 desc[UR6][R32.64], R30 ;  /* 0x0000001e20007986 */ /* 0x0007e4000c101b06 */
.L_x_75:
[----:B------:R-:W-:Y:S01]  /*64f0*/  ISETP.GT.AND P0, PT, R29, R28, PT ;  /* 0x0000001c1d00720c */ /* 0x000fe20003f04270 */
[----:B------:R-:W-:Y:S05]  /*6500*/  WARPSYNC.ALL ;  /* 0x0000000000007948 */ /* 0x000fea0003800000 */
[----:B------:R-:W-:Y:S07]  /*6510*/  BAR.SYNC.DEFER_BLOCKING 0x0 ;  /* 0x0000000000007b1d */ /* 0x000fee0000010000 */
[----:B------:R-:W-:Y:S05]  /*6520*/  @P0 BRA `(.L_x_76) ;  /* 0x0000001000500947 */ /* 0x000fea0003800000 */
[----:B------:R-:W4:Y:S01]  /*6530*/  LDS R29, [R22] ;  /* 0x00000000161d7984 */ /* 0x000f220000000800 */
[----:B------:R-:W5:Y:S01]  /*6540*/  LDCU UR4, c[0x0][0x3c4] ;  /* 0x00007880ff0477ac */ /* 0x000f620008000800 */
[----:B------:R-:W0:Y:S01]  /*6550*/  LDCU.64 UR8, c[0x0][0x3a0] ;  /* 0x00007400ff0877ac */ /* 0x000e220008000a00 */
[----:B----4-:R-:W-:-:S04]  /*6560*/  ISETP.NE.AND P1, PT, R29, 0x7fffffff, PT ;  /* 0x7fffffff1d00780c */ /* 0x010fc80003f25270 */
[C---:B------:R-:W-:Y:S02]  /*6570*/  SEL R20, R29.reuse, 0x80000000, P1 ;  /* 0x800000001d147807 */ /* 0x040fe40000800000 */
[----:B------:R-:W-:Y:S02]  /*6580*/  ISETP.GT.AND P1, PT, R29, -0x1, PT ;  /* 0xffffffff1d00780c */ /* 0x000fe40003f24270 */
[----:B-----5:R-:W-:-:S04]  /*6590*/  SHF.R.U32.HI R20, RZ, UR4, R20 ;  /* 0x00000004ff147c19 */ /* 0x020fc80008011614 */
[----:B------:R-:W-:-:S05]  /*65a0*/  LOP3.LUT R20, R20, R19, RZ, 0x30, !PT ;  /* 0x0000001314147212 */ /* 0x000fca00078e30ff */
[----:B-1-3--:R-:W-:Y:S02]  /*65b0*/  IMAD R31, R20, 0x8, R23 ;  /* 0x00000008141f7824 */ /* 0x00afe400078e0217 */
[----:B------:R-:W-:-:S04]  /*65c0*/  IMAD.MOV.U32 R20, RZ, RZ, -0x1 ;  /* 0xffffffffff147424 */ /* 0x000fc800078e00ff */
[----:B------:R-:W1:Y:S02]  /*65d0*/  LDS.64 R30, [R31+0x6600] ;  /* 0x006600001f1e7984 */ /* 0x000e640000000a00 */
[----:B-1----:R-:W-:Y:S02]  /*65e0*/  IADD3 R33, P2, PT, R30, R3, RZ ;  /* 0x000000031e217210 */ /* 0x002fe40007f5e0ff */
[----:B------:R-:W-:-:S03]  /*65f0*/  SEL R30, R20, 0x80000000, P1 ;  /* 0x80000000141e7807 */ /* 0x000fc60000800000 */
[----:B------:R-:W-:Y:S01]  /*6600*/  IMAD.X R34, RZ, RZ, R31, P2 ;  /* 0x000000ffff227224 */ /* 0x000fe200010e061f */
[C---:B0-----:R-:W-:Y:S02]  /*6610*/  LEA R32, P2, R33.reuse, UR8, 0x2 ;  /* 0x0000000821207c11 */ /* 0x041fe4000f8410ff */
[----:B------:R-:W-:Y:S02]  /*6620*/  LOP3.LUT R29, R30, R29, RZ, 0x3c, !PT ;  /* 0x0000001d1e1d7212 */ /* 0x000fe400078e3cff */
[----:B------:R-:W-:-:S05]  /*6630*/  LEA.HI.X R33, R33, UR9, R34, 0x2, P2 ;  /* 0x0000000921217c11 */ /* 0x000fca00090f1422 */
[----:B------:R-:W-:Y:S01]  /*6640*/  STG.E desc[UR6][R32.64], R29 ;  /* 0x0000001d20007986 */ /* 0x000fe2000c101906 */
[----:B------:R-:W-:-:S03]  /*6650*/  NOP ;  /* 0x0000000000007918 */ /* 0x000fc60000000000 */
[----:B------:R-:W0:Y:S02]  /*6660*/  LDS R34, [R22+0x600] ;  /* 0x0006000016227984 */ /* 0x000e240000000800 */
[----:B0-----:R-:W-:-:S04]  /*6670*/  ISETP.NE.AND P1, PT, R34, 0x7fffffff, PT ;  /* 0x7fffffff2200780c */ /* 0x001fc80003f25270 */
[C---:B------:R-:W-:Y:S02]  /*6680*/  SEL R30, R34.reuse, 0x80000000, P1 ;  /* 0x80000000221e7807 */ /* 0x040fe40000800000 */
[----:B------:R-:W-:Y:S02]  /*6690*/  ISETP.GT.AND P1, PT, R34, -0x1, PT ;  /* 0xffffffff2200780c */ /* 0x000fe40003f24270 */
[----:B------:R-:W-:Y:S02]  /*66a0*/  SHF.R.U32.HI R30, RZ, UR4, R30 ;  /* 0x00000004ff1e7c19 */ /* 0x000fe4000801161e */
[----:B------:R-:W-:Y:S02]  /*66b0*/  SEL R29, R20, 0x80000000, P1 ;  /* 0x80000000141d7807 */ /* 0x000fe40000800000 */
[----:B------:R-:W-:Y:S02]  /*66c0*/  LOP3.LUT R30, R30, R19, RZ, 0x30, !PT ;  /* 0x000000131e1e7212 */ /* 0x000fe400078e30ff */
[----:B------:R-:W-:-:S03]  /*66d0*/  LOP3.LUT R29, R29, R34, RZ, 0x3c, !PT ;  /* 0x000000221d1d7212 */ /* 0x000fc600078e3cff */
[----:B------:R-:W-:-:S06]  /*66e0*/  IMAD R30, R30, 0x8, R23 ;  /* 0x000000081e1e7824 */ /* 0x000fcc00078e0217 */
[----:B------:R-:W0:Y:S02]  /*66f0*/  LDS.64 R30, [R30+0x6600] ;  /* 0x006600001e1e7984 */ /* 0x000e240000000a00 */
[----:B0-----:R-:W-:-:S05]  /*6700*/  IADD3 R35, P2, PT, R30, R3, RZ ;  /* 0x000000031e237210 */ /* 0x001fca0007f5e0ff */
[----:B------:R-:W-:Y:S01]  /*6710*/  IMAD.X R36, RZ, RZ, R31, P2 ;  /* 0x000000ffff247224 */ /* 0x000fe200010e061f */
[----:B------:R-:W-:-:S04]  /*6720*/  LEA R32, P2, R35, UR8, 0x2 ;  /* 0x0000000823207c11 */ /* 0x000fc8000f8410ff */
        /* <DEDUP_REMOVED lines=231> */
[----:B------:R-:W-:-:S04]  /*75a0*/  SHF.R.U32.HI R30, RZ, UR4, R30 ;  /* 0x00000004ff1e7c19 */ /* 0x000fc8000801161e */
[----:B------:R-:W-:-:S05]  /*75b0*/  LOP3.LUT R30, R30, R19, RZ, 0x30, !PT ;  /* 0x000000131e1e7212 */ /* 0x000fca00078e30ff */
[----:B------:R-:W-:Y:S01]  /*75c0*/  IMAD R35, R30, 0x8, R23 ;  /* 0x000000081e237824 */ /* 0x000fe200078e0217 */
[----:B------:R-:W-:-:S04]  /*75d0*/  SEL R23, R20, 0x80000000, P1 ;  /* 0x8000000014177807 */ /* 0x000fc80000800000 */
[----:B------:R-:W0:Y:S01]  /*75e0*/  LDS.64 R30, [R35+0x6600] ;  /* 0x00660000231e7984 */ /* 0x000e220000000a00 */
[----:B------:R-:W-:Y:S02]  /*75f0*/  LOP3.LUT R23, R23, R34, RZ, 0x3c, !PT ;  /* 0x0000002217177212 */ /* 0x000fe400078e3cff */
[----:B0-----:R-:W-:-:S05]  /*7600*/  IADD3 R36, P2, PT, R30, R3, RZ ;  /* 0x000000031e247210 */ /* 0x001fca0007f5e0ff */
[----:B------:R-:W-:Y:S01]  /*7610*/  IMAD.X R31, RZ, RZ, R31, P2 ;  /* 0x000000ffff1f7224 */ /* 0x000fe200010e061f */
[----:B------:R-:W-:-:S04]  /*7620*/  LEA R30, P2, R36, UR8, 0x2 ;  /* 0x00000008241e7c11 */ /* 0x000fc8000f8410ff */
[----:B------:R-:W-:-:S05]  /*7630*/  LEA.HI.X R31, R36, UR9, R31, 0x2, P2 ;  /* 0x00000009241f7c11 */ /* 0x000fca00090f141f */
[----:B------:R0:W-:Y:S01]  /*7640*/  STG.E desc[UR6][R30.64+0x6000], R23 ;  /* 0x006000171e007986 */ /* 0x0001e2000c101906 */
[----:B------:R-:W-:Y:S01]  /*7650*/  NOP ;  /* 0x0000000000007918 */ /* 0x000fe20000000000 */
[----:B------:R-:W-:Y:S05]  /*7660*/  BRA `(.L_x_77) ;  /* 0x0000001800607947 */ /* 0x000fea0003800000 */
.L_x_76:
[----:B------:R-:W-:Y:S01]  /*7670*/  IMAD R29, R5, -0x1980, R28 ;  /* 0xffffe680051d7824 */ /* 0x000fe200078e021c */
[----:B------:R-:W-:Y:S01]  /*7680*/  BSSY.RECONVERGENT B0, `(.L_x_78) ;  /* 0x000001e000007945 */ /* 0x000fe20003800200 */
[C---:B------:R-:W-:Y:S02]  /*7690*/  VIADD R20, R3.reuse, 0x180 ;  /* 0x0000018003147836 */ /* 0x040fe40000000000 */
[C---:B-1-3--:R-:W-:Y:S01]  /*76a0*/  VIADD R30, R3.reuse, 0x300 ;  /* 0x00000300031e7836 */ /* 0x04afe20000000000 */
[CC--:B------:R-:W-:Y:S01]  /*76b0*/  ISETP.GE.AND P1, PT, R3.reuse, R29.reuse, PT ;  /* 0x0000001d0300720c */ /* 0x0c0fe20003f26270 */
[C---:B------:R-:W-:Y:S01]  /*76c0*/  VIADD R32, R3.reuse, 0x480 ;  /* 0x0000048003207836 */ /* 0x040fe20000000000 */
[-C--:B------:R-:W-:Y:S01]  /*76d0*/  ISETP.GE.AND P5, PT, R20, R29.reuse, PT ;  /* 0x0000001d1400720c */ /* 0x080fe20003fa6270 */
[C---:B------:R-:W-:Y:S01]  /*76e0*/  VIADD R20, R3.reuse, 0x600 ;  /* 0x0000060003147836 */ /* 0x040fe20000000000 */
[-C--:B------:R-:W-:Y:S01]  /*76f0*/  ISETP.GE.AND P4, PT, R30, R29.reuse, PT ;  /* 0x0000001d1e00720c */ /* 0x080fe20003f86270 */
[----:B------:R-:W-:Y:S01]  /*7700*/  VIADD R34, R3, 0x780 ;  /* 0x0000078003227836 */ /* 0x000fe20000000000 */
[----:B------:R-:W-:-:S02]  /*7710*/  ISETP.GE.AND P3, PT, R32, R29, PT ;  /* 0x0000001d2000720c */ /* 0x000fc40003f66270 */
[----:B------:R-:W-:-:S05]  /*7720*/  ISETP.GE.AND P2, PT, R20, R29, PT ;  /* 0x0000001d1400720c */ /* 0x000fca0003f46270 */
[----:B------:R-:W-:Y:S08]  /*7730*/  @P1 BRA `(.L_x_79) ;  /* 0x0000000000481947 */ /* 0x000ff00003800000 */
[----:B------:R-:W1:Y:S01]  /*7740*/  LDS R20, [R22] ;  /* 0x0000000016147984 */ /* 0x000e620000000800 */
[----:B------:R-:W3:Y:S01]  /*7750*/  LDCU UR4, c[0x0][0x3c4] ;  /* 0x00007880ff0477ac */ /* 0x000ee20008000800 */
[----:B------:R-:W-:Y:S01]  /*7760*/  IMAD.MOV.U32 R33, RZ, RZ, -0x1 ;  /* 0xffffffffff217424 */ /* 0x000fe200078e00ff */
[----:B-1----:R-:W-:-:S04]  /*7770*/  ISETP.NE.AND P1, PT, R20, 0x7fffffff, PT ;  /* 0x7fffffff1400780c */ /* 0x002fc80003f25270 */
[C---:B------:R-:W-:Y:S02]  /*7780*/  SEL R30, R20.reuse, 0x80000000, P1 ;  /* 0x80000000141e7807 */ /* 0x040fe40000800000 */
[----:B------:R-:W-:Y:S02]  /*7790*/  ISETP.GT.AND P1, PT, R20, -0x1, PT ;  /* 0xffffffff1400780c */ /* 0x000fe40003f24270 */
[----:B---3--:R-:W-:Y:S01]  /*77a0*/  SHF.R.U32.HI R30, RZ, UR4, R30 ;  /* 0x00000004ff1e7c19 */ /* 0x008fe2000801161e */
[----:B------:R-:W1:Y:S01]  /*77b0*/  LDCU.64 UR4, c[0x0][0x3a0] ;  /* 0x00007400ff0477ac */ /* 0x000e620008000a00 */
[----:B------:R-:W-:Y:S02]  /*77c0*/  SEL R33, R33, 0x80000000, P1 ;  /* 0x8000000021217807 */ /* 0x000fe40000800000 */
[----:B------:R-:W-:Y:S02]  /*77d0*/  LOP3.LUT R30, R30, R19, RZ, 0x30, !PT ;  /* 0x000000131e1e7212 */ /* 0x000fe400078e30ff */
[----:B------:R-:W-:-:S03]  /*77e0*/  LOP3.LUT R33, R33, R20, RZ, 0x3c, !PT ;  /* 0x0000001421217212 */ /* 0x000fc600078e3cff */
[----:B------:R-:W-:-:S05]  /*77f0*/  IMAD R32, R30, 0x8, R23 ;  /* 0x000000081e207824 */ /* 0x000fca00078e0217 */
[----:B------:R-:W3:Y:S02]  /*7800*/  LDS.64 R30, [R32+0x6600] ;  /* 0x00660000201e7984 */ /* 0x000ee40000000a00 */
[----:B---3--:R-:W-:-:S04]  /*7810*/  IADD3 R35, P6, PT, R30, R3, RZ ;  /* 0x000000031e237210 */ /* 0x008fc80007fde0ff */
[----:B-1----:R-:W-:Y:S01]  /*7820*/  LEA R30, P1, R35, UR4, 0x2 ;  /* 0x00000004231e7c11 */ /* 0x002fe2000f8210ff */
[----:B------:R-:W-:-:S05]  /*7830*/  IMAD.X R36, RZ, RZ, R31, P6 ;  /* 0x000000ffff247224 */ /* 0x000fca00030e061f */
[----:B------:R-:W-:-:S05]  /*7840*/  LEA.HI.X R31, R35, UR5, R36, 0x2, P1 ;  /* 0x00000005231f7c11 */ /* 0x000fca00088f1424 */
[----:B------:R1:W-:Y:S02]  /*7850*/  STG.E desc[UR6][R30.64], R33 ;  /* 0x000000211e007986 */ /* 0x0003e4000c101906 */
.L_x_79:
[----:B------:R-:W-:Y:S05]  /*7860*/  BSYNC.RECONVERGENT B0 ;  /* 0x0000000000007941 */ /* 0x000fea0003800200 */
.L_x_78:
[----:B------:R-:W-:Y:S01]  /*7870*/  NOP ;  /* 0x0000000000007918 */ /* 0x000fe20000000000 */
[----:B------:R-:W-:Y:S01]  /*7880*/  BSSY.RECONVERGENT B0, `(.L_x_80) ;  /* 0x0000016000007945 */ /* 0x000fe20003800200 */
[----:B------:R-:W-:Y:S01]  /*7890*/  ISETP.GE.AND P1, PT, R34, R29, PT ;  /* 0x0000001d2200720c */ /* 0x000fe20003f26270 */
[----:B------:R-:W-:Y:S02]  /*78a0*/  VIADD R34, R3, 0x900 ;  /* 0x0000090003227836 */ /* 0x000fe40000000000 */
[----:B------:R-:W-:Y:S10]  /*78b0*/  @P5 BRA `(.L_x_81) ;  /* 0x0000000000485947 */ /* 0x000ff40003800000 */
[----:B------:R-:W3:Y:S01]  /*78c0*/  LDS R20, [R22+0x600] ;  /* 0x0006000016147984 */ /* 0x000ee20000000800 */
[----:B------:R-:W4:Y:S01]  /*78d0*/  LDCU UR4, c[0x0][0x3c4] ;  /* 0x00007880ff0477ac */ /* 0x000f220008000800 */
[----:B-1----:R-:W-:Y:S01]  /*78e0*/  IMAD.MOV.U32 R33, RZ, RZ, -0x1 ;  /* 0xffffffffff217424 */ /* 0x002fe200078e00ff */
[----:B---3--:R-:W-:-:S04]  /*78f0*/  ISETP.NE.AND P5, PT, R20, 0x7fffffff, PT ;  /* 0x7fffffff1400780c */ /* 0x008fc80003fa5270 */
[C---:B------:R-:W-:Y:S02]  /*7900*/  SEL R30, R20.reuse, 0x80000000, P5 ;  /* 0x80000000141e7807 */ /* 0x040fe40002800000 */
[----:B------:R-:W-:Y:S02]  /*7910*/  ISETP.GT.AND P5, PT, R20, -0x1, PT ;  /* 0xffffffff1400780c */ /* 0x000fe40003fa4270 */
[----:B----4-:R-:W-:Y:S01]  /*7920*/  SHF.R.U32.HI R30, RZ, UR4, R30 ;  /* 0x00000004ff1e7c19 */ /* 0x010fe2000801161e */
        /* <DEDUP_REMOVED lines=11> */
.L_x_81:
[----:B------:R-:W-:Y:S05]  /*79e0*/  BSYNC.RECONVERGENT B0 ;  /* 0x0000000000007941 */ /* 0x000fea0003800200 */
.L_x_80:
[----:B------:R-:W-:Y:S01]  /*79f0*/  NOP ;  /* 0x0000000000007918 */ /* 0x000fe20000000000 */
[----:B------:R-:W-:Y:S01]  /*7a00*/  BSSY.RECONVERGENT B0, `(.L_x_82) ;  /* 0x0000016000007945 */ /* 0x000fe20003800200 */
[----:B------:R-:W-:Y:S01]  /*7a10*/  ISETP.GE.AND P5, PT, R34, R29, PT ;  /* 0x0000001d2200720c */ /* 0x000fe20003fa6270 */
[----:B------:R-:W-:Y:S02]  /*7a20*/  VIADD R34, R3, 0xa80 ;  /* 0x00000a8003227836 */ /* 0x000fe40000000000 */
[----:B------:R-:W-:Y:S10]  /*7a30*/  @P4 BRA `(.L_x_83) ;  /* 0x0000000000484947 */ /* 0x000ff40003800000 */
[----:B------:R-:W4:Y:S01]  /*7a40*/  LDS R20, [R22+0xc00] ;  /* 0x000c000016147984 */ /* 0x000f220000000800 */
[----:B------:R-:W5:Y:S01]  /*7a50*/  LDCU UR4, c[0x0][0x3c4] ;  /* 0x00007880ff0477ac */ /* 0x000f620008000800 */
[----:B-1-3--:R-:W-:Y:S01]  /*7a60*/  IMAD.MOV.U32 R33, RZ, RZ, -0x1 ;  /* 0xffffffffff217424 */ /* 0x00afe200078e00ff */
[----:B----4-:R-:W-:-:S04]  /*7a70*/  ISETP.NE.AND P4, PT, R20, 0x7fffffff, PT ;  /* 0x7fffffff1400780c */ /* 0x010fc80003f85270 */
[C---:B------:R-:W-:Y:S02]  /*7a80*/  SEL R30, R20.reuse, 0x80000000, P4 ;  /* 0x80000000141e7807 */ /* 0x040fe40002000000 */
[----:B------:R-:W-:Y:S02]  /*7a90*/  ISETP.GT.AND P4, PT, R20, -0x1, PT ;  /* 0xffffffff1400780c */ /* 0x000fe40003f84270 */
[----:B-----5:R-:W-:Y:S01]  /*7aa0*/  SHF.R.U32.HI R30, RZ, UR4, R30 ;  /* 0x00000004ff1e7c19 */ /* 0x020fe2000801161e */
        /* <DEDUP_REMOVED lines=11> */
.L_x_83:
[----:B------:R-:W-:Y:S05]  /*7b60*/  BSYNC.RECONVERGENT B0 ;  /* 0x0000000000007941 */ /* 0x000fea0003800200 */
.L_x_82:
[----:B------:R-:W-:Y:S01]  /*7b70*/  NOP ;  /* 0x0000000000007918 */ /* 0x000fe20000000000 */
[----:B------:R-:W-:Y:S01]  /*7b80*/  BSSY.RECONVERGENT B0, `(.L_x_84) ;  /* 0x0000016000007945 */ /* 0x000fe20003800200 */
[----:B------:R-:W-:Y:S02]  /*7b90*/  ISETP.GE.AND P4, PT, R34, R29, PT ;  /* 0x0000001d2200720c */ /* 0x000fe40003f86270 */
[----:B------:R-:W-:Y:S01]  /*7ba0*/  LOP3.LUT R34, R3, 0xc00, RZ, 0xfc, !PT ;  /* 0x00000c0003227812 */ /* 0x000fe200078efcff */
[----:B------:R-:W-:Y:S10]  /*7bb0*/  @P3 BRA `(.L_x_85) ;  /* 0x0000000000483947 */ /* 0x000ff40003800000 */
[----:B------:R-:W5:Y:S01]  /*7bc0*/  LDS R20, [R22+0x1200] ;  /* 0x0012000016147984 */ /* 0x000f620000000800 */
[----:B------:R-:W0:Y:S01]  /*7bd0*/  LDCU UR4, c[0x0][0x3c4] ;  /* 0x00007880ff0477ac */ /* 0x000e220008000800 */
[----:B-1-34-:R-:W-:Y:S01]  /*7be0*/  IMAD.MOV.U32 R33, RZ, RZ, -0x1 ;  /* 0xffffffffff217424 */ /* 0x01afe200078e00ff */
[----:B-----5:R-:W-:-:S04]  /*7bf0*/  ISETP.NE.AND P3, PT, R20, 0x7fffffff, PT ;  /* 0x7fffffff1400780c */ /* 0x020fc80003f65270 */
[C---:B------:R-:W-:Y:S02]  /*7c00*/  SEL R30, R20.reuse, 0x80000000, P3 ;  /* 0x80000000141e7807 */ /* 0x040fe40001800000 */
[----:B------:R-:W-:Y:S02]  /*7c10*/  ISETP.GT.AND P3, PT, R20, -0x1, PT ;  /* 0xffffffff1400780c */ /* 0x000fe40003f64270 */
[----:B0-----:R-:W-:Y:S01]  /*7c20*/  SHF.R.U32.HI R30, RZ, UR4, R30 ;  /* 0x00000004ff1e7c19 */ /* 0x001fe2000801161e */
[----:B------:R-:W0:Y:S01]  /*7c30*/  LDCU.64 UR4, c[0x0][0x3a0] ;  /* 0x00007400ff0477ac */ /* 0x000e220008000a00 */
[----:B------:R-:W-:Y:S02]  /*7c40*/  SEL R33, R33, 0x80000000, P3 ;  /* 0x8000000021217807 */ /* 0x000fe40001800000 */
[----:B------:R-:W-:Y:S02]  /*7c50*/  LOP3.LUT R30, R30, R19, RZ, 0x30, !PT ;  /* 0x000000131e1e7212 */ /* 0x000fe400078e30ff */
[----:B------:R-:W-:-:S03]  /*7c60*/  LOP3.LUT R33, R33, R20, RZ, 0x3c, !PT ;  /* 0x0000001421217212 */ /* 0x000fc600078e3cff */
[----:B------:R-:W-:-:S05]  /*7c70*/  IMAD R32, R30, 0x8, R23 ;  /* 0x000000081e207824 */ /* 0x000fca00078e0217 */
[----:B------:R-:W1:Y:S02]  /*7c80*/  LDS.64 R30, [R32+0x6600] ;  /* 0x00660000201e7984 */ /* 0x000e640000000a00 */
[----:B-1----:R-:W-:-:S04]  /*7c90*/  IADD3 R35, P6, PT, R30, R3, RZ ;  /* 0x000000031e237210 */ /* 0x002fc80007fde0ff */
[----:B0-----:R-:W-:Y:S01]  /*7ca0*/  LEA R30, P3, R35, UR4, 0x2 ;  /* 0x00000004231e7c11 */ /* 0x001fe2000f8610ff */
[----:B------:R-:W-:-:S05]  /*7cb0*/  IMAD.X R36, RZ, RZ, R31, P6 ;  /* 0x000000ffff247224 */ /* 0x000fca00030e061f */
[----:B------:R-:W-:-:S05]  /*7cc0*/  LEA.HI.X R31, R35, UR5, R36, 0x2, P3 ;  /* 0x00000005231f7c11 */ /* 0x000fca00098f1424 */
[----:B------:R0:W-:Y:S02]  /*7cd0*/  STG.E desc[UR6][R30.64+0x1200], R33 ;  /* 0x001200211e007986 */ /* 0x0001e4000c101906 */
.L_x_85:
[----:B------:R-:W-:Y:S05]  /*7ce0*/  BSYNC.RECONVERGENT B0 ;  /* 0x0000000000007941 */ /* 0x000fea0003800200 */
.L_x_84:
[----:B------:R-:W-:Y:S01]  /*7cf0*/  NOP ;  /* 0x0000000000007918 */ /* 0x000fe20000000000 */
[----:B------:R-:W-:Y:S01]  /*7d00*/  BSSY.RECONVERGENT B0, `(.L_x_86) ;  /* 0x0000016000007945 */ /* 0x000fe20003800200 */
[----:B------:R-:W-:Y:S01]  /*7d10*/  ISETP.GE.AND P3, PT, R34, R29, PT ;  /* 0x0000001d2200720c */ /* 0x000fe20003f66270 */
[----:B------:R-:W-:Y:S02]  /*7d20*/  VIADD R34, R3, 0xd80 ;  /* 0x00000d8003227836 */ /* 0x000fe40000000000 */
[----:B------:R-:W-:Y:S10]  /*7d30*/  @P2 BRA `(.L_x_87) ;  /* 0x0000000000482947 */ /* 0x000ff40003800000 */
[----:B------:R-:W5:Y:S01]  /*7d40*/  LDS R20, [R22+0x1800] ;  /* 0x0018000016147984 */ /* 0x000f620000000800 */
[----:B------:R-:W2:Y:S01]  /*7d50*/  LDCU UR4, c[0x0][0x3c4] ;  /* 0x00007880ff0477ac */ /* 0x000ea20008000800 */
[----:B01-34-:R-:W-:Y:S01]  /*7d60*/  IMAD.MOV.U32 R33, RZ, RZ, -0x1 ;  /* 0xffffffffff217424 */ /* 0x01bfe200078e00ff */
[----:B-----5:R-:W-:-:S04]  /*7d70*/  ISETP.NE.AND P2, PT, R20, 0x7fffffff, PT ;  /* 0x7fffffff1400780c */ /* 0x020fc80003f45270 */
[C---:B------:R-:W-:Y:S02]  /*7d80*/  SEL R30, R20.reuse, 0x80000000, P2 ;  /* 0x80000000141e7807 */ /* 0x040fe40001000000 */
[----:B------:R-:W-:Y:S02]  /*7d90*/  ISETP.GT.AND P2, PT, R20, -0x1, PT ;  /* 0xffffffff1400780c */ /* 0x000fe40003f44270 */
[----:B--2---:R-:W-:Y:S01]  /*7da0*/  SHF.R.U32.HI R30, RZ, UR4, R30 ;  /* 0x00000004ff1e7c19 */ /* 0x004fe2000801161e */
        /* <DEDUP_REMOVED lines=11> */
.L_x_87:
[----:B------:R-:W-:Y:S05]  /*7e60*/  BSYNC.RECONVERGENT B0 ;  /* 0x0000000000007941 */ /* 0x000fea0003800200 */
.L_x_86:
        /* <DEDUP_REMOVED lines=23> */
.L_x_89:
[----:B------:R-:W-:Y:S05]  /*7fe0*/  BSYNC.RECONVERGENT B0 ;  /* 0x0000000000007941 */ /* 0x000fea0003800200 */
.L_x_88:
        /* <DEDUP_REMOVED lines=23> */
.L_x_91:
[----:B------:R-:W-:Y:S05]  /*8160*/  BSYNC.RECONVERGENT B0 ;  /* 0x0000000000007941 */ /* 0x000fea0003800200 */
.L_x_90:
        /* <DEDUP_REMOVED lines=23> */
.L_x_93:
[----:B------:R-:W-:Y:S05]  /*82e0*/  BSYNC.RECONVERGENT B0 ;  /* 0x0000000000007941 */ /* 0x000fea0003800200 */
.L_x_92:
        /* <DEDUP_REMOVED lines=23> */
.L_x_95:
[----:B------:R-:W-:Y:S05]  /*8460*/  BSYNC.RECONVERGENT B0 ;  /* 0x0000000000007941 */ /* 0x000fea0003800200 */
.L_x_94:
        /* <DEDUP_REMOVED lines=23> */
.L_x_97:
[----:B------:R-:W-:Y:S05]  /*85e0*/  BSYNC.RECONVERGENT B0 ;  /* 0x0000000000007941 */ /* 0x000fea0003800200 */
.L_x_96:
        /* <DEDUP_REMOVED lines=23> */
.L_x_99:
[----:B------:R-:W-:Y:S05]  /*8760*/  BSYNC.RECONVERGENT B0 ;  /* 0x0000000000007941 */ /* 0x000fea0003800200 */
.L_x_98:
[----:B------:R-:W-:Y:S01]  /*8770*/  NOP ;  /* 0x0000000000007918 */ /* 0x000fe20000000000 */
[----:B------:R-:W-:Y:S01]  /*8780*/  BSSY.RECONVERGENT B0, `(.L_x_100) ;  /* 0x0000016000007945 */ /* 0x000fe20003800200 */
[----:B------:R-:W-:Y:S02]  /*8790*/  ISETP.GE.AND P1, PT, R34, R29, PT ;  /* 0x0000001d2200720c */ /* 0x000fe40003f26270 */
[----:B------:R-:W-:Y:S01]  /*87a0*/  LOP3.LUT R34, R3, 0x1800, RZ, 0xfc, !PT ;  /* 0x0000180003227812 */ /* 0x000fe200078efcff */
        /* <DEDUP_REMOVED lines=19> */
.L_x_101:
[----:B------:R-:W-:Y:S05]  /*88e0*/  BSYNC.RECONVERGENT B0 ;  /* 0x0000000000007941 */ /* 0x000fea0003800200 */
.L_x_100:
[----:B------:R-:W-:Y:S01]  /*88f0*/  NOP ;  /* 0x0000000000007918 */ /* 0x000fe20000000000 */
[----:B------:R-:W-:Y:S01]  /*8900*/  BSSY.RECONVERGENT B0, `(.L_x_102) ;  /* 0x0000015000007945 */ /* 0x000fe20003800200 */
[----:B------:R-:W-:-:S03]  /*8910*/  ISETP.GE.AND P5, PT, R34, R29, PT ;  /* 0x0000001d2200720c */ /* 0x000fc60003fa6270 */
        /* <DEDUP_REMOVED lines=19> */
.L_x_103:
[----:B------:R-:W-:Y:S05]  /*8a50*/  BSYNC.RECONVERGENT B0 ;  /* 0x0000000000007941 */ /* 0x000fea0003800200 */
.L_x_102:
[----:B------:R-:W-:Y:S01]  /*8a60*/  NOP ;  /* 0x0000000000007918 */ /* 0x000fe20000000000 */
[----:B------:R-:W-:Y:S04]  /*8a70*/  BSSY.RECONVERGENT B0, `(.L_x_104) ;  /* 0x0000014000007945 */ /* 0x000fe80003800200 */
[----:B------:R-:W-:Y:S05]  /*8a80*/  @P3 BRA `(.L_x_105) ;  /* 0x0000000000483947 */ /* 0x000fea0003800000 */
        /* <DEDUP_REMOVED lines=13> */
[----:B-1----:R-:W-:-:S05]  /*8b60*/  IADD3 R32, P4, PT, R30, R3, RZ ;  /* 0x000000031e207210 */ /* 0x002fca0007f9e0ff */
[----:B------:R-:W-:Y:S01]  /*8b70*/  IMAD.X R31, RZ, RZ, R31, P4 ;  /* 0x000000ffff1f7224 */ /* 0x000fe200020e061f */
[----:B0-----:R-:W-:-:S04]  /*8b80*/  LEA R30, P4, R32, UR4, 0x2 ;  /* 0x00000004201e7c11 */ /* 0x001fc8000f8810ff */
[----:B------:R-:W-:-:S05]  /*8b90*/  LEA.HI.X R31, R32, UR5, R31, 0x2, P4 ;  /* 0x00000005201f7c11 */ /* 0x000fca000a0f141f */
[----:B------:R0:W-:Y:S04]  /*8ba0*/  STG.E desc[UR6][R30.64+0x4e00], R33 ;  /* 0x004e00211e007986 */ /* 0x0001e8000c101906 */
.L_x_105:
[----:B------:R-:W-:Y:S05]  /*8bb0*/  BSYNC.RECONVERGENT B0 ;  /* 0x0000000000007941 */ /* 0x000fea0003800200 */
.L_x_104:
        /* <DEDUP_REMOVED lines=21> */
.L_x_107:
[----:B------:R-:W-:Y:S05]  /*8d10*/  BSYNC.RECONVERGENT B0 ;  /* 0x0000000000007941 */ /* 0x000fea0003800200 */
.L_x_106:
        /* <DEDUP_REMOVED lines=21> */
.L_x_109:
[----:B------:R-:W-:Y:S05]  /*8e70*/  BSYNC.RECONVERGENT B0 ;  /* 0x0000000000007941 */ /* 0x000fea0003800200 */
.L_x_108:
[----:B------:R-:W-:Y:S01]  /*8e80*/  NOP ;  /* 0x0000000000007918 */ /* 0x000fe20000000000 */
[----:B------:R-:W-:Y:S04]  /*8e90*/  BSSY.RECONVERGENT B0, `(.L_x_110) ;  /* 0x0000014000007945 */ /* 0x000fe80003800200 */
[----:B------:R-:W-:Y:S05]  /*8ea0*/  @P5 BRA `(.L_x_111) ;  /* 0x0000000000485947 */ /* 0x000fea0003800000 */
[----:B------:R-:W5:Y:S01]  /*8eb0*/  LDS R20, [R22+0x6000] ;  /* 0x0060000016147984 */ /* 0x000f620000000800 */
[----:B------:R-:W0:Y:S01]  /*8ec0*/  LDCU UR4, c[0x0][0x3c4] ;  /* 0x00007880ff0477ac */ /* 0x000e220008000800 */
[----:B-----5:R-:W-:-:S04]  /*8ed0*/  ISETP.NE.AND P1, PT, R20, 0x7fffffff, PT ;  /* 0x7fffffff1400780c */ /* 0x020fc80003f25270 */
[C---:B------:R-:W-:Y:S02]  /*8ee0*/  SEL R29, R20.reuse, 0x80000000, P1 ;  /* 0x80000000141d7807 */ /* 0x040fe40000800000 */
[----:B------:R-:W-:Y:S02]  /*8ef0*/  ISETP.GT.AND P1, PT, R20, -0x1, PT ;  /* 0xffffffff1400780c */ /* 0x000fe40003f24270 */
[----:B01-34-:R-:W-:Y:S01]  /*8f00*/  SHF.R.U32.HI R30, RZ, UR4, R29 ;  /* 0x00000004ff1e7c19 */ /* 0x01bfe2000801161d */
[----:B------:R-:W0:Y:S01]  /*8f10*/  LDCU.64 UR4, c[0x0][0x3a0] ;  /* 0x00007400ff0477ac */ /* 0x000e220008000a00 */
[----:B------:R-:W-:Y:S02]  /*8f20*/  IMAD.MOV.U32 R29, RZ, RZ, -0x1 ;  /* 0xffffffffff1d7424 */ /* 0x000fe400078e00ff */
[----:B------:R-:W-:-:S03]  /*8f30*/  LOP3.LUT R30, R30, R19, RZ, 0x30, !PT ;  /* 0x000000131e1e7212 */ /* 0x000fc600078e30ff */
[----:B------:R-:W-:Y:S02]  /*8f40*/  SEL R29, R29, 0x80000000, P1 ;  /* 0x800000001d1d7807 */ /* 0x000fe40000800000 */
[----:B------:R-:W-:Y:S02]  /*8f50*/  IMAD R23, R30, 0x8, R23 ;  /* 0x000000081e177824 */ /* 0x000fe400078e0217 */
[----:B------:R-:W-:-:S03]  /*8f60*/  LOP3.LUT R29, R29, R20, RZ, 0x3c, !PT ;  /* 0x000000141d1d7212 */ /* 0x000fc600078e3cff */
[----:B------:R-:W1:Y:S02]  /*8f70*/  LDS.64 R30, [R23+0x6600] ;  /* 0x00660000171e7984 */ /* 0x000e640000000a00 */
[----:B-1----:R-:W-:-:S05]  /*8f80*/  IADD3 R32, P2, PT, R30, R3, RZ ;  /* 0x000000031e207210 */ /* 0x002fca0007f5e0ff */
[----:B------:R-:W-:Y:S01]  /*8f90*/  IMAD.X R31, RZ, RZ, R31, P2 ;  /* 0x000000ffff1f7224 */ /* 0x000fe200010e061f */
[----:B0-----:R-:W-:-:S04]  /*8fa0*/  LEA R30, P2, R32, UR4, 0x2 ;  /* 0x00000004201e7c11 */ /* 0x001fc8000f8410ff */
[----:B------:R-:W-:-:S05]  /*8fb0*/  LEA.HI.X R31, R32, UR5, R31, 0x2, P2 ;  /* 0x00000005201f7c11 */ /* 0x000fca00090f141f */
[----:B------:R0:W-:Y:S04]  /*8fc0*/  STG.E desc[UR6][R30.64+0x6000], R29 ;  /* 0x0060001d1e007986 */ /* 0x0001e8000c101906 */
.L_x_111:
[----:B------:R-:W-:Y:S05]  /*8fd0*/  BSYNC.RECONVERGENT B0 ;  /* 0x0000000000007941 */ /* 0x000fea0003800200 */
.L_x_110:
[----:B------:R-:W-:Y:S01]  /*8fe0*/  NOP ;  /* 0x0000000000007918 */ /* 0x000fe20000000000 */
.L_x_77:
[----:B01-34-:R-:W0:Y:S01]  /*8ff0*/  LDS R30, [R22+0x1200] ;  /* 0x00120000161e7984 */ /* 0x01be220000000800 */
[----:B------:R-:W1:Y:S03]  /*9000*/  LDCU UR4, c[0x0][0x3c4] ;  /* 0x00007880ff0477ac */ /* 0x000e660008000800 */
[----:B------:R-:W3:Y:S04]  /*9010*/  LDS R20, [R22] ;  /* 0x0000000016147984 */ /* 0x000ee80000000800 */
[----:B------:R-:W4:Y:S04]  /*9020*/  LDS R23, [R22+0x600] ;  /* 0x0006000016177984 */ /* 0x000f280000000800 */
[----:B------:R-:W5:Y:S04]  /*9030*/  LDS R29, [R22+0xc00] ;  /* 0x000c0000161d7984 */ /* 0x000f680000000800 */
[----:B------:R-:W2:Y:S04]  /*9040*/  LDS R31, [R22+0x1800] ;  /* 0x00180000161f7984 */ /* 0x000ea80000000800 */
[----:B------:R-:W1:Y:S04]  /*9050*/  LDS R36, [R22+0x3600] ;  /* 0x0036000016247984 */ /* 0x000e680000000800 */
[----:B------:R-:W1:Y:S04]  /*9060*/  LDS R32, [R22+0x1e00] ;  /* 0x001e000016207984 */ /* 0x000e680000000800 */
[----:B------:R-:W1:Y:S04]  /*9070*/  LDS R33, [R22+0x2400] ;  /* 0x0024000016217984 */ /* 0x000e680000000800 */
[----:B------:R-:W1:Y:S04]  /*9080*/  LDS R34, [R22+0x2a00] ;  /* 0x002a000016227984 */ /* 0x000e680000000800 */
[----:B------:R-:W1:Y:S04]  /*9090*/  LDS R35, [R22+0x3000] ;  /* 0x0030000016237984 */ /* 0x000e680000000800 */
[----:B------:R-:W1:Y:S01]  /*90a0*/  LDS R38, [R22+0x3c00] ;  /* 0x003c000016267984 */ /* 0x000e620000000800 */
[----:B0-----:R-:W-:-:S03]  /*90b0*/  ISETP.NE.AND P2, PT, R30, 0x7fffffff, PT ;  /* 0x7fffffff1e00780c */ /* 0x001fc60003f45270 */
[----:B------:R-:W0:Y:S01]  /*90c0*/  LDS R47, [R22+0x6000] ;  /* 0x00600000162f7984 */ /* 0x000e220000000800 */
[----:B---3--:R-:W-:Y:S02]  /*90d0*/  ISETP.NE.AND P5, PT, R20, 0x7fffffff, PT ;  /* 0x7fffffff1400780c */ /* 0x008fe40003fa5270 */
[----:B------:R-:W-:Y:S01]  /*90e0*/  SEL R30, R30, 0x80000000, P2 ;  /* 0x800000001e1e7807 */ /* 0x000fe20001000000 */
[----:B------:R-:W3:Y:S01]  /*90f0*/  LDS R40, [R22+0x4200] ;  /* 0x0042000016287984 */ /* 0x000ee20000000800 */
[----:B----4-:R-:W-:Y:S02]  /*9100*/  ISETP.NE.AND P4, PT, R23, 0x7fffffff, PT ;  /* 0x7fffffff1700780c */ /* 0x010fe40003f85270 */
[----:B------:R-:W-:Y:S01]  /*9110*/  SEL R20, R20, 0x80000000, P5 ;  /* 0x8000000014147807 */ /* 0x000fe20002800000 */
[----:B------:R-:W4:Y:S01]  /*9120*/  LDS R42, [R22+0x4800] ;  /* 0x00480000162a7984 */ /* 0x000f220000000800 */
[----:B-----5:R-:W-:Y:S02]  /*9130*/  ISETP.NE.AND P3, PT, R29, 0x7fffffff, PT ;  /* 0x7fffffff1d00780c */ /* 0x020fe40003f65270 */
[----:B------:R-:W-:Y:S01]  /*9140*/  SEL R23, R23, 0x80000000, P4 ;  /* 0x8000000017177807 */ /* 0x000fe20002000000 */
[----:B------:R-:W5:Y:S01]  /*9150*/  LDS R44, [R22+0x4e00] ;  /* 0x004e0000162c7984 */ /* 0x000f620000000800 */
[----:B--2---:R-:W-:-:S02]  /*9160*/  ISETP.NE.AND P1, PT, R31, 0x7fffffff, PT ;  /* 0x7fffffff1f00780c */ /* 0x004fc40003f25270 */
[----:B------:R-:W-:Y:S01]  /*9170*/  SEL R29, R29, 0x80000000, P3 ;  /* 0x800000001d1d7807 */ /* 0x000fe20001800000 */
[----:B------:R-:W2:Y:S01]  /*9180*/  LDS R45, [R22+0x5400] ;  /* 0x00540000162d7984 */ /* 0x000ea20000000800 */
[----:B-1----:R-:W-:Y:S02]  /*9190*/  ISETP.NE.AND P2, PT, R36, 0x7fffffff, PT ;  /* 0x7fffffff2400780c */ /* 0x002fe40003f45270 */
[----:B------:R-:W-:Y:S01]  /*91a0*/  SEL R31, R31, 0x80000000, P1 ;  /* 0x800000001f1f7807 */ /* 0x000fe20000800000 */
[----:B------:R-:W1:Y:S01]  /*91b0*/  LDS R46, [R22+0x5a00] ;  /* 0x005a0000162e7984 */ /* 0x000e620000000800 */
[----:B------:R-:W-:Y:S02]  /*91c0*/  ISETP.NE.AND P6, PT, R32, 0x7fffffff, PT ;  /* 0x7fffffff2000780c */ /* 0x000fe40003fc5270 */
[----:B------:R-:W-:Y:S02]  /*91d0*/  SEL R37, R36, 0x80000000, P2 ;  /* 0x8000000024257807 */ /* 0x000fe40001000000 */
[----:B------:R-:W-:-:S02]  /*91e0*/  ISETP.NE.AND P5, PT, R33, 0x7fffffff, PT ;  /* 0x7fffffff2100780c */ /* 0x000fc40003fa5270 */
[----:B------:R-:W-:Y:S02]  /*91f0*/  SEL R32, R32, 0x80000000, P6 ;  /* 0x8000000020207807 */ /* 0x000fe40003000000 */
[C---:B------:R-:W-:Y:S02]  /*9200*/  ISETP.NE.AND P4, PT, R34.reuse, 0x7fffffff, PT ;  /* 0x7fffffff2200780c */ /* 0x040fe40003f85270 */
[----:B------:R-:W-:Y:S02]  /*9210*/  SEL R33, R33, 0x80000000, P5 ;  /* 0x8000000021217807 */ /* 0x000fe40002800000 */
[----:B------:R-:W-:Y:S02]  /*9220*/  ISETP.NE.AND P3, PT, R35, 0x7fffffff, PT ;  /* 0x7fffffff2300780c */ /* 0x000fe40003f65270 */
[----:B------:R-:W-:Y:S02]  /*9230*/  SEL R34, R34, 0x80000000, P4 ;  /* 0x8000000022227807 */ /* 0x000fe40002000000 */
[----:B------:R-:W-:-:S02]  /*9240*/  ISETP.NE.AND P1, PT, R38, 0x7fffffff, PT ;  /* 0x7fffffff2600780c */ /* 0x000fc40003f25270 */
[----:B------:R-:W-:Y:S02]  /*9250*/  SEL R35, R35, 0x80000000, P3 ;  /* 0x8000000023237807 */ /* 0x000fe40001800000 */
[C---:B0-----:R-:W-:Y:S02]  /*9260*/  ISETP.NE.AND P2, PT, R47.reuse, 0x7fffffff, PT ;  /* 0x7fffffff2f00780c */ /* 0x041fe40003f45270 */
[----:B------:R-:W-:Y:S02]  /*9270*/  SEL R39, R38, 0x80000000, P1 ;  /* 0x8000000026277807 */ /* 0x000fe40000800000 */
[----:B---3--:R-:W-:Y:S02]  /*9280*/  ISETP.NE.AND P6, PT, R40, 0x7fffffff, PT ;  /* 0x7fffffff2800780c */ /* 0x008fe40003fc5270 */
[----:B------:R-:W-:Y:S02]  /*9290*/  SEL R49, R47, 0x80000000, P2 ;  /* 0x800000002f317807 */ /* 0x000fe40001000000 */
[----:B----4-:R-:W-:-:S02]  /*92a0*/  ISETP.NE.AND P5, PT, R42, 0x7fffffff, PT ;  /* 0x7fffffff2a00780c */ /* 0x010fc40003fa5270 */
[----:B------:R-:W-:Y:S02]  /*92b0*/  SEL R41, R40, 0x80000000, P6 ;  /* 0x8000000028297807 */ /* 0x000fe40003000000 */
[----:B-----5:R-:W-:Y:S02]  /*92c0*/  ISETP.NE.AND P4, PT, R44, 0x7fffffff, PT ;  /* 0x7fffffff2c00780c */ /* 0x020fe40003f85270 */
[----:B------:R-:W-:Y:S02]  /*92d0*/  SEL R43, R42, 0x80000000, P5 ;  /* 0x800000002a2b7807 */ /* 0x000fe40002800000 */
[----:B--2---:R-:W-:Y:S02]  /*92e0*/  ISETP.NE.AND P3, PT, R45, 0x7fffffff, PT ;  /* 0x7fffffff2d00780c */ /* 0x004fe40003f65270 */
[----:B------:R-:W-:Y:S02]  /*92f0*/  SEL R44, R44, 0x80000000, P4 ;  /* 0x800000002c2c7807 */ /* 0x000fe40002000000 */
[----:B-1----:R-:W-:-:S02]  /*9300*/  ISETP.NE.AND P1, PT, R46, 0x7fffffff, PT ;  /* 0x7fffffff2e00780c */ /* 0x002fc40003f25270 */
[----:B------:R-:W-:Y:S02]  /*9310*/  SEL R45, R45, 0x80000000, P3 ;  /* 0x800000002d2d7807 */ /* 0x000fe40001800000 */
[----:B------:R-:W-:Y:S02]  /*9320*/  SEL R47, R46, 0x80000000, P1 ;  /* 0x800000002e2f7807 */ /* 0x000fe40000800000 */
[----:B------:R-:W-:Y:S02]  /*9330*/  SHF.R.U32.HI R30, RZ, UR4, R30 ;  /* 0x00000004ff1e7c19 */ /* 0x000fe4000801161e */
[----:B------:R-:W-:Y:S02]  /*9340*/  SHF.R.U32.HI R32, RZ, UR4, R32 ;  /* 0x00000004ff207c19 */ /* 0x000fe40008011620 */
[----:B------:R-:W-:Y:S02]  /*9350*/  SHF.R.U32.HI R34, RZ, UR4, R34 ;  /* 0x00000004ff227c19 */ /* 0x000fe40008011622 */
[----:B------:R-:W-:-:S02]  /*9360*/  SHF.R.U32.HI R20, RZ, UR4, R20 ;  /* 0x00000004ff147c19 */ /* 0x000fc40008011614 */
[----:B------:R-:W-:Y:S02]  /*9370*/  SHF.R.U32.HI R22, RZ, UR4, R23 ;  /* 0x00000004ff167c19 */ /* 0x000fe40008011617 */
[----:B------:R-:W-:Y:S02]  /*9380*/  SHF.R.U32.HI R42, RZ, UR4, R29 ;  /* 0x00000004ff2a7c19 */ /* 0x000fe4000801161d */
        /* <DEDUP_REMOVED lines=11> */
[-C--:B------:R-:W-:Y:S02]  /*9440*/  LOP3.LUT R41, R30, R19.reuse, RZ, 0x30, !PT ;  /* 0x000000131e297212 */ /* 0x080fe400078e30ff */
[-C--:B------:R-:W-:Y:S02]  /*9450*/  LOP3.LUT R39, R32, R19.reuse, RZ, 0x30, !PT ;  /* 0x0000001320277212 */ /* 0x080fe400078e30ff */
[-C--:B------:R-:W-:Y:S02]  /*9460*/  LOP3.LUT R37, R34, R19.reuse, RZ, 0x30, !PT ;  /* 0x0000001322257212 */ /* 0x080fe400078e30ff */
[-C--:B------:R-:W-:Y:S02]  /*9470*/  LOP3.LUT R44, R20, R19.reuse, RZ, 0x30, !PT ;  /* 0x00000013142c7212 */ /* 0x080fe400078e30ff */
[----:B------:R-:W-:-:S02]  /*9480*/  LOP3.LUT R43, R22, R19, RZ, 0x30, !PT ;  /* 0x00000013162b7212 */ /* 0x000fc400078e30ff */
[-C--:B------:R-:W-:Y:S02]  /*9490*/  LOP3.LUT R42, R42, R19.reuse, RZ, 0x30, !PT ;  /* 0x000000132a2a7212 */ /* 0x080fe400078e30ff */
        /* <DEDUP_REMOVED lines=10> */
[----:B------:R-:W-:Y:S01]  /*9540*/  LOP3.LUT R45, R58, R19, RZ, 0x30, !PT ;  /* 0x000000133a2d7212 */ /* 0x000fe200078e30ff */
[----:B------:R-:W-:Y:S06]  /*9550*/  @P0 BRA `(.L_x_112) ;  /* 0x0000000000640947 */ /* 0x000fec0003800000 */
[----:B------:R-:W0:Y:S01]  /*9560*/  LDCU.64 UR4, c[0x0][0x3b8] ;  /* 0x00007700ff0477ac */ /* 0x000e220008000a00 */
[----:B------:R-:W-:Y:S01]  /*9570*/  IMAD R11, R5, 0x1980, RZ ;  /* 0x00001980050b7824 */ /* 0x000fe200078e02ff */
[----:B------:R-:W-:-:S04]  /*9580*/  LOP3.LUT R2, R21, 0x1f, R3, 0xf8, !PT ;  /* 0x0000001f15027812 */ /* 0x000fc800078ef803 */
[----:B------:R-:W-:-:S04]  /*9590*/  IADD3 R3, P1, PT, R11, R2, RZ ;  /* 0x000000020b037210 */ /* 0x000fc80007f3e0ff */
[----:B------:R-:W-:Y:S02]  /*95a0*/  LEA.HI.X.SX32 R18, R11, RZ, 0x1, P1 ;  /* 0x000000ff0b127211 */ /* 0x000fe400008f0eff */
        /* <DEDUP_REMOVED lines=20> */
.L_x_112:
[--C-:B------:R-:W-:Y:S01]  /*96f0*/  IMAD.IADD R60, R28, 0x1, -R18.reuse ;  /* 0x000000011c3c7824 */ /* 0x100fe200078e0a12 */
[----:B------:R-:W0:Y:S01]  /*9700*/  LDCU.64 UR4, c[0x0][0x3b8] ;  /* 0x00007700ff0477ac */ /* 0x000e220008000a00 */
[C---:B------:R-:W-:Y:S01]  /*9710*/  VIADD R3, R11.reuse, 0x20 ;  /* 0x000000200b037836 */ /* 0x040fe20000000000 */
[----:B------:R-:W-:Y:S01]  /*9720*/  SHF.R.S32.HI R62, RZ, 0x1f, R18 ;  /* 0x0000001fff3e7819 */ /* 0x000fe20000011412 */
[----:B------:R-:W-:Y:S01]  /*9730*/  VIADD R19, R11, 0xa0 ;  /* 0x000000a00b137836 */ /* 0x000fe20000000000 */
[----:B------:R-:W-:Y:S02]  /*9740*/  IADD3 R64, P2, PT, R18, R11, RZ ;  /* 0x0000000b12407210 */ /* 0x000fe40007f5e0ff */
[-C--:B------:R-:W-:Y:S01]  /*9750*/  ISETP.GE.AND P5, PT, R3, R60.reuse, PT ;  /* 0x0000003c0300720c */ /* 0x080fe20003fa6270 */
[C---:B------:R-:W-:Y:S01]  /*9760*/  VIADD R3, R11.reuse, 0x40 ;  /* 0x000000400b037836 */ /* 0x040fe20000000000 */
[----:B------:R-:W-:Y:S01]  /*9770*/  ISETP.GE.AND P6, PT, R11, R60, PT ;  /* 0x0000003c0b00720c */ /* 0x000fe20003fc6270 */
[----:B------:R-:W-:-:S03]  /*9780*/  IMAD.X R65, RZ, RZ, R62, P2 ;  /* 0x000000ffff417224 */ /* 0x000fc600010e063e */
[----:B------:R-:W-:Y:S01]  /*9790*/  ISETP.GE.AND P1, PT, R3, R60, PT ;  /* 0x0000003c0300720c */ /* 0x000fe20003f26270 */
[----:B------:R-:W-:-:S05]  /*97a0*/  VIADD R3, R11, 0x60 ;  /* 0x000000600b037836 */ /* 0x000fca0000000000 */
[----:B------:R-:W-:Y:S01]  /*97b0*/  ISETP.GE.AND P4, PT, R3, R60, PT ;  /* 0x0000003c0300720c */ /* 0x000fe20003f86270 */
[----:B------:R-:W-:Y:S01]  /*97c0*/  VIADD R3, R11, 0x80 ;  /* 0x000000800b037836 */ /* 0x000fe20000000000 */
[----:B0-----:R-:W-:-:S04]  /*97d0*/  LEA R2, P2, R64, UR4, 0x2 ;  /* 0x0000000440027c11 */ /* 0x001fc8000f8410ff */
[----:B------:R-:W-:Y:S02]  /*97e0*/  ISETP.GE.AND P3, PT, R3, R60, PT ;  /* 0x0000003c0300720c */ /* 0x000fe40003f66270 */
[----:B------:R-:W-:-:S04]  /*97f0*/  SHF.L.U64.HI R3, R64, 0x2, R65 ;  /* 0x0000000240037819 */ /* 0x000fc80000010241 */
[----:B------:R-:W-:Y:S02]  /*9800*/  IADD3.X R3, PT, PT, R3, UR5, RZ, P2, !PT ;  /* 0x0000000503037c10 */ /* 0x000fe400097fe4ff */
[-C--:B------:R-:W-:Y:S01]  /*9810*/  ISETP.GE.AND P2, PT, R19, R60.reuse, PT ;  /* 0x0000003c1300720c */ /* 0x080fe20003f46270 */
[----:B------:R-:W-:Y:S02]  /*9820*/  VIADD R19, R11, 0xc0 ;  /* 0x000000c00b137836 */ /* 0x000fe40000000000 */
[----:B------:R-:W5:Y:S03]  /*9830*/  @!P6 LDG.E R63, desc[UR6][R2.64] ;  /* 0x00000006023fe981 */ /* 0x000f66000c1e1900 */
[-C--:B------:R-:W-:Y:S01]  /*9840*/  ISETP.GE.AND P6, PT, R19, R60.reuse, PT ;  /* 0x0000003c1300720c */ /* 0x080fe20003fc6270 */
[----:B------:R-:W-:Y:S01]  /*9850*/  VIADD R19, R11, 0xe0 ;  /* 0x000000e00b137836 */ /* 0x000fe20000000000 */
[----:B------:R-:W5:Y:S04]  /*9860*/  @!P5 LDG.E R56, desc[UR6][R2.64+0x80] ;  /* 0x000080060238d981 */ /* 0x000f68000c1e1900 */
[-C--:B------:R-:W-:Y:S01]  /*9870*/  ISETP.GE.AND P5, PT, R19, R60.reuse, PT ;  /* 0x0000003c1300720c */ /* 0x080fe20003fa6270 */
[----:B------:R-:W-:Y:S01]  /*9880*/  VIADD R19, R11, 0x100 ;  /* 0x000001000b137836 */ /* 0x000fe20000000000 */
[----:B------:R-:W5:Y:S04]  /*9890*/  @!P1 LDG.E R61, desc[UR6][R2.64+0x100] ;  /* 0x00010006023d9981 */ /* 0x000f68000c1e1900 */
[----:B------:R-:W-:Y:S01]  /*98a0*/  ISETP.GE.AND P1, PT, R19, R60, PT ;  /* 0x0000003c1300720c */ /* 0x000fe20003f26270 */
[----:B------:R-:W5:Y:S01]  /*98b0*/  @!P2 LDG.E R57, desc[UR6][R2.64+0x280] ;  /* 0x000280060239a981 */ /* 0x000f62000c1e1900 */
[----:B------:R-:W-:-:S03]  /*98c0*/  VIADD R21, R11, 0x120 ;  /* 0x000001200b157836 */ /* 0x000fc60000000000 */
[----:B------:R-:W5:Y:S04]  /*98d0*/  @!P4 LDG.E R54, desc[UR6][R2.64+0x180] ;  /* 0x000180060236c981 */ /* 0x000f68000c1e1900 */
[----:B------:R-:W5:Y:S04]  /*98e0*/  @!P3 LDG.E R59, desc[UR6][R2.64+0x200] ;  /* 0x00020006023bb981 */ /* 0x000f68000c1e1900 */
[C---:B------:R-:W-:Y:S01]  /*98f0*/  @!P1 LEA R18, P2, R64.reuse, UR4, 0x2 ;  /* 0x0000000440129c11 */ /* 0x040fe2000f8410ff */
[----:B------:R-:W5:Y:S03]  /*9900*/  @!P6 LDG.E R55, desc[UR6][R2.64+0x300] ;  /* 0x000300060237e981 */ /* 0x000f66000c1e1900 */
[----:B------:R-:W-:Y:S01]  /*9910*/  @!P1 LEA.HI.X R19, R64, UR5, R65, 0x2, P2 ;  /* 0x0000000540139c11 */ /* 0x000fe200090f1441 */
[----:B------:R0:W5:Y:S04]  /*9920*/  @!P5 LDG.E R53, desc[UR6][R2.64+0x380] ;  /* 0x000380060235d981 */ /* 0x000168000c1e1900 */
[----:B------:R1:W5:Y:S01]  /*9930*/  @!P1 LDG.E R52, desc[UR6][R18.64+0x400] ;  /* 0x0004000612349981 */ /* 0x000362000c1e1900 */
[----:B------:R-:W-:Y:S01]  /*9940*/  ISETP.GE.AND P1, PT, R21, R60, PT ;  /* 0x0000003c1500720c */ /* 0x000fe20003f26270 */
[----:B0-----:R-:W-:-:S12]  /*9950*/  VIADD R3, R11, 0x140 ;  /* 0x000001400b037836 */ /* 0x001fd80000000000 */
[----:B------:R-:W-:-:S04]  /*9960*/  @!P1 LEA R20, P2, R64, UR4, 0x2 ;  /* 0x0000000440149c11 */ /* 0x000fc8000f8410ff */
[----:B------:R-:W-:-:S05]  /*9970*/  @!P1 LEA.HI.X R21, R64, UR5, R65, 0x2, P2 ;  /* 0x0000000540159c11 */ /* 0x000fca00090f1441 */
[----:B------:R0:W5:Y:S01]  /*9980*/  @!P1 LDG.E R51, desc[UR6][R20.64+0x480] ;  /* 0x0004800614339981 */ /* 0x000162000c1e1900 */
[----:B------:R-:W-:Y:S01]  /*9990*/  ISETP.GE.AND P1, PT, R3, R60, PT ;  /* 0x0000003c0300720c */ /* 0x000fe20003f26270 */
[----:B-1----:R-:W-:-:S12]  /*99a0*/  VIADD R19, R11, 0x160 ;  /* 0x000001600b137836 */ /* 0x002fd80000000000 */
[----:B------:R-:W-:-:S04]  /*99b0*/  @!P1 LEA R2, P2, R64, UR4, 0x2 ;  /* 0x0000000440029c11 */ /* 0x000fc8000f8410ff */
[----:B------:R-:W-:-:S05]  /*99c0*/  @!P1 LEA.HI.X R3, R64, UR5, R65, 0x2, P2 ;  /* 0x0000000540039c11 */ /* 0x000fca00090f1441 */
[----:B------:R1:W5:Y:S01]  /*99d0*/  @!P1 LDG.E R50, desc[UR6][R2.64+0x500] ;  /* 0x0005000602329981 */ /* 0x000362000c1e1900 */
[----:B------:R-:W-:Y:S01]  /*99e0*/  ISETP.GE.AND P1, PT, R19, R60, PT ;  /* 0x0000003c1300720c */ /* 0x000fe20003f26270 */
[----:B0-----:R-:W-:-:S12]  /*99f0*/  VIADD R21, R11, 0x180 ;  /* 0x000001800b157836 */ /* 0x001fd80000000000 */
[----:B------:R-:W-:-:S04]  /*9a00*/  @!P1 LEA R18, P2, R64, UR4, 0x2 ;  /* 0x0000000440129c11 */ /* 0x000fc8000f8410ff */
[----:B------:R-:W-:-:S05]  /*9a10*/  @!P1 LEA.HI.X R19, R64, UR5, R65, 0x2, P2 ;  /* 0x0000000540139c11 */ /* 0x000fca00090f1441 */
[----:B------:R-:W5:Y:S01]  /*9a20*/  @!P1 LDG.E R49, desc[UR6][R18.64+0x580] ;  /* 0x0005800612319981 */ /* 0x000f62000c1e1900 */
[----:B------:R-:W-:Y:S01]  /*9a30*/  ISETP.GE.AND P1, PT, R21, R60, PT ;  /* 0x0000003c1500720c */ /* 0x000fe20003f26270 */
[----:B-1----:R-:W-:-:S12]  /*9a40*/  VIADD R3, R11, 0x1a0 ;  /* 0x000001a00b037836 */ /* 0x002fd80000000000 */
[----:B------:R-:W-:-:S04]  /*9a50*/  @!P1 LEA R20, P2, R64, UR4, 0x2 ;  /* 0x0000000440149c11 */ /* 0x000fc8000f8410ff */
[----:B------:R-:W-:-:S05]  /*9a60*/  @!P1 LEA.HI.X R21, R64, UR5, R65, 0x2, P2 ;  /* 0x0000000540159c11 */ /* 0x000fca00090f1441 */
[----:B------:R0:W5:Y:S01]  /*9a70*/  @!P1 LDG.E R48, desc[UR6][R20.64+0x600] ;  /* 0x0006000614309981 */ /* 0x000162000c1e1900 */
[----:B------:R-:W-:Y:S01]  /*9a80*/  ISETP.GE.AND P1, PT, R3, R60, PT ;  /* 0x0000003c0300720c */ /* 0x000fe20003f26270 */
[----:B0-----:R-:W-:-:S05]  /*9a90*/  VIADD R21, R11, 0x200 ;  /* 0x000002000b157836 */ /* 0x001fca0000000000 */
[----:B------:R-:W-:-:S07]  /*9aa0*/  ISETP.GE.AND P3, PT, R21, R60, PT ;  /* 0x0000003c1500720c */ /* 0x000fce0003f66270 */
[----:B------:R-:W-:Y:S01]  /*9ab0*/  @!P1 LEA R22, P2, R64, UR4, 0x2 ;  /* 0x0000000440169c11 */ /* 0x000fe2000f8410ff */
[----:B------:R-:W-:-:S03]  /*9ac0*/  VIADD R3, R11, 0x1c0 ;  /* 0x000001c00b037836 */ /* 0x000fc60000000000 */
[----:B------:R-:W-:-:S05]  /*9ad0*/  @!P1 LEA.HI.X R23, R64, UR5, R65, 0x2, P2 ;  /* 0x0000000540179c11 */ /* 0x000fca00090f1441 */
[----:B------:R-:W5:Y:S01]  /*9ae0*/  @!P1 LDG.E R47, desc[UR6][R22.64+0x680] ;  /* 0x00068006162f9981 */ /* 0x000f62000c1e1900 */
[----:B------:R-:W0:Y:S01]  /*9af0*/  @!P3 S2R R20, SR_TID.X ;  /* 0x000000000014b919 */ /* 0x000e220000002100 */
[----:B------:R-:W-:Y:S01]  /*9b00*/  ISETP.GE.AND P1, PT, R3, R60, PT ;  /* 0x0000003c0300720c */ /* 0x000fe20003f26270 */
[----:B------:R-:W-:-:S12]  /*9b10*/  VIADD R3, R11, 0x1e0 ;  /* 0x000001e00b037836 */ /* 0x000fd80000000000 */
[----:B------:R-:W-:-:S04]  /*9b20*/  @!P1 LEA R18, P2, R64, UR4, 0x2 ;  /* 0x0000000440129c11 */ /* 0x000fc8000f8410ff */
[----:B------:R-:W-:Y:S02]  /*9b30*/  @!P1 LEA.HI.X R19, R64, UR5, R65, 0x2, P2 ;  /* 0x0000000540139c11 */ /* 0x000fe400090f1441 */
[----:B------:R-:W-:-:S03]  /*9b40*/  ISETP.GE.AND P2, PT, R3, R60, PT ;  /* 0x0000003c0300720c */ /* 0x000fc60003f46270 */
[----:B------:R1:W5:Y:S01]  /*9b50*/  @!P1 LDG.E R46, desc[UR6][R18.64+0x700] ;  /* 0x00070006122e9981 */ /* 0x000362000c1e1900 */
[C---:B0-----:R-:W-:Y:S02]  /*9b60*/  @!P3 LOP3.LUT R21, R20.reuse, 0x3e0, RZ, 0xc0, !PT ;  /* 0x000003e01415b812 */ /* 0x041fe400078ec0ff */
[----:B------:R-:W-:Y:S01]  /*9b70*/  @!P3 LOP3.LUT R20, R20, 0x1f, RZ, 0xc0, !PT ;  /* 0x0000001f1414b812 */ /* 0x000fe200078ec0ff */
[----:B-1----:R-:W-:-:S06]  /*9b80*/  @!P3 IMAD R19, R5, 0x1980, RZ ;  /* 0x000019800513b824 */ /* 0x002fcc00078e02ff */
[----:B------:R-:W-:Y:S01]  /*9b90*/  @!P2 LEA R2, P1, R64, UR4, 0x2 ;  /* 0x000000044002ac11 */ /* 0x000fe2000f8210ff */
[----:B------:R-:W-:-:S03]  /*9ba0*/  @!P3 IMAD R20, R21, 0x11, R20 ;  /* 0x000000111514b824 */ /* 0x000fc600078e0214 */
[----:B------:R-:W-:Y:S02]  /*9bb0*/  @!P2 LEA.HI.X R3, R64, UR5, R65, 0x2, P1 ;  /* 0x000000054003ac11 */ /* 0x000fe400088f1441 */
[----:B------:R-:W-:-:S03]  /*9bc0*/  @!P3 IADD3 R20, P1, PT, R19, R20, RZ ;  /* 0x000000141314b210 */ /* 0x000fc60007f3e0ff */
[----:B------:R1:W5:Y:S02]  /*9bd0*/  @!P2 LDG.E R11, desc[UR6][R2.64+0x780] ;  /* 0x00078006020ba981 */ /* 0x000364000c1e1900 */
[----:B------:R-:W-:Y:S01]  /*9be0*/  @!P3 IMAD.X R19, RZ, RZ, R62, P1 ;  /* 0x000000ffff13b224 */ /* 0x000fe200008e063e */
[----:B------:R-:W-:-:S04]  /*9bf0*/  @!P3 LEA R18, P1, R20, UR4, 0x2 ;  /* 0x000000041412bc11 */ /* 0x000fc8000f8210ff */
[----:B------:R-:W-:-:S05]  /*9c00*/  @!P3 LEA.HI.X R19, R20, UR5, R19, 0x2, P1 ;  /* 0x000000051413bc11 */ /* 0x000fca00088f1413 */
[----:B------:R1:W5:Y:S04]  /*9c10*/  @!P3 LDG.E R58, desc[UR6][R18.64+0x800] ;  /* 0x00080006123ab981 */ /* 0x000368000c1e1900 */
.L_x_113:
[----:B------:R-:W-:Y:S08]  /*9c20*/  BAR.SYNC.DEFER_BLOCKING 0x0 ;  /* 0x0000000000007b1d */ /* 0x000ff00000010000 */
[----:B------:R-:W2:Y:S01]  /*9c30*/  S2UR UR5, SR_CgaCtaId ;  /* 0x00000000000579c3 */ /* 0x000ea20000008800 */
[----:B------:R-:W-:Y:S01]  /*9c40*/  UMOV UR4, 0x400 ;  /* 0x0000040000047882 */ /* 0x000fe20000000000 */
[----:B01----:R-:W0:Y:S01]  /*9c50*/  S2R R2, SR_TID.X ;  /* 0x0000000000027919 */ /* 0x003e220000002100 */
[----:B-----5:R1:W-:Y:S04]  /*9c60*/  STS [R10+-0x4], R63 ;  /* 0xfffffc3f0a007388 */ /* 0x0203e80000000800 */
[----:B------:R1:W-:Y:S01]  /*9c70*/  STS [R9+-0x4], R56 ;  /* 0xfffffc3809007388 */ /* 0x0003e20000000800 */
[----:B--2---:R-:W-:-:S03]  /*9c80*/  ULEA UR4, UR5, UR4, 0x18 ;  /* 0x0000000405047291 */ /* 0x004fc6000f8ec0ff */
[----:B------:R1:W-:Y:S04]  /*9c90*/  STS [R8+-0x4], R61 ;  /* 0xfffffc3d08007388 */ /* 0x0003e80000000800 */
[----:B------:R1:W-:Y:S04]  /*9ca0*/  STS [R7+-0x4], R54 ;  /* 0xfffffc3607007388 */ /* 0x0003e80000000800 */
[----:B------:R1:W-:Y:S01]  /*9cb0*/  STS [R6+-0x4], R59 ;  /* 0xfffffc3b06007388 */ /* 0x0003e20000000800 */
[----:B0-----:R-:W-:-:S03]  /*9cc0*/  LEA R3, R2, UR4, 0x2 ;  /* 0x0000000402037c11 */ /* 0x001fc6000f8e10ff */
[----:B------:R1:W-:Y:S04]  /*9cd0*/  STS [R4+-0x4], R57 ;  /* 0xfffffc3904007388 */ /* 0x0003e80000000800 */
        /* <DEDUP_REMOVED lines=10> */
[----:B------:R1:W-:Y:S01]  /*9d80*/  STS [R17+-0x4], R58 ;  /* 0xfffffc3a11007388 */ /* 0x0003e20000000800 */
[----:B------:R-:W-:Y:S06]  /*9d90*/  BAR.SYNC.DEFER_BLOCKING 0x0 ;  /* 0x0000000000007b1d */ /* 0x000fec0000010000 */
[----:B------:R-:W-:Y:S05]  /*9da0*/  @P0 BRA `(.L_x_114) ;  /* 0x00000008006c0947 */ /* 0x000fea0003800000 */
[----:B------:R-:W-:Y:S01]  /*9db0*/  LEA R44, R44, UR4, 0x3 ;  /* 0x000000042c2c7c11 */ /* 0x000fe2000f8e18ff */
[----:B-1----:R-:W-:Y:S01]  /*9dc0*/  LDS R11, [R3] ;  /* 0x00000000030b7984 */ /* 0x002fe20000000800 */
[----:B------:R-:W0:Y:S01]  /*9dd0*/  LDCU.64 UR8, c[0x0][0x3b0] ;  /* 0x00007600ff0877ac */ /* 0x000e220008000a00 */
[----:B------:R-:W-:Y:S02]  /*9de0*/  LEA R43, R43, UR4, 0x3 ;  /* 0x000000042b2b7c11 */ /* 0x000fe4000f8e18ff */
[----:B------:R-:W1:Y:S01]  /*9df0*/  LDS.64 R4, [R44+0x6600] ;  /* 0x006600002c047984 */ /* 0x000e620000000a00 */
[----:B------:R-:W-:Y:S02]  /*9e00*/  LEA R42, R42, UR4, 0x3 ;  /* 0x000000042a2a7c11 */ /* 0x000fe4000f8e18ff */
[----:B------:R-:W-:Y:S02]  /*9e10*/  LEA R41, R41, UR4, 0x3 ;  /* 0x0000000429297c11 */ /* 0x000fe4000f8e18ff */
[----:B------:R-:W-:-:S02]  /*9e20*/  LEA R40, R40, UR4, 0x3 ;  /* 0x0000000428287c11 */ /* 0x000fc4000f8e18ff */
[----:B------:R-:W-:Y:S02]  /*9e30*/  LEA R39, R39, UR4, 0x3 ;  /* 0x0000000427277c11 */ /* 0x000fe4000f8e18ff */
[----:B------:R-:W-:Y:S02]  /*9e40*/  LEA R38, R38, UR4, 0x3 ;  /* 0x0000000426267c11 */ /* 0x000fe4000f8e18ff */
[----:B------:R-:W-:Y:S02]  /*9e50*/  LEA R37, R37, UR4, 0x3 ;  /* 0x0000000425257c11 */ /* 0x000fe4000f8e18ff */
        /* <DEDUP_REMOVED lines=9> */
[----:B-1----:R-:W-:-:S05]  /*9ef0*/  IADD3 R0, P0, PT, R4, R2, RZ ;  /* 0x0000000204007210 */ /* 0x002fca0007f1e0ff */
[----:B------:R-:W-:Y:S01]  /*9f00*/  IMAD.X R5, RZ, RZ, R5, P0 ;  /* 0x000000ffff057224 */ /* 0x000fe200000e0605 */
[----:B0-----:R-:W-:-:S04]  /*9f10*/  LEA R6, P0, R0, UR8, 0x2 ;  /* 0x0000000800067c11 */ /* 0x001fc8000f8010ff */
[----:B------:R-:W-:-:S05]  /*9f20*/  LEA.HI.X R7, R0, UR9, R5, 0x2, P0 ;  /* 0x0000000900077c11 */ /* 0x000fca00080f1405 */
[----:B------:R-:W-:Y:S01]  /*9f30*/  STG.E desc[UR6][R6.64], R11 ;  /* 0x0000000b06007986 */ /* 0x000fe2000c101906 */
[----:B------:R-:W-:-:S03]  /*9f40*/  NOP ;  /* 0x0000000000007918 */ /* 0x000fc60000000000 */
[----:B------:R-:W0:Y:S04]  /*9f50*/  LDS.64 R4, [R43+0x6600] ;  /* 0x006600002b047984 */ /* 0x000e280000000a00 */
[----:B------:R-:W1:Y:S01]  /*9f60*/  LDS R13, [R3+0x600] ;  /* 0x00060000030d7984 */ /* 0x000e620000000800 */
[----:B0-----:R-:W-:-:S05]  /*9f70*/  IADD3 R0, P0, PT, R4, R2, RZ ;  /* 0x0000000204007210 */ /* 0x001fca0007f1e0ff */
[----:B------:R-:W-:Y:S01]  /*9f80*/  IMAD.X R5, RZ, RZ, R5, P0 ;  /* 0x000000ffff057224 */ /* 0x000fe200000e0605 */
[----:B------:R-:W-:-:S04]  /*9f90*/  LEA R8, P0, R0, UR8, 0x2 ;  /* 0x0000000800087c11 */ /* 0x000fc8000f8010ff */
[----:B------:R-:W-:-:S05]  /*9fa0*/  LEA.HI.X R9, R0, UR9, R5, 0x2, P0 ;  /* 0x0000000900097c11 */ /* 0x000fca00080f1405 */
[----:B-1----:R-:W-:Y:S01]  /*9fb0*/  STG.E desc[UR6][R8.64+0x600], R13 ;  /* 0x0006000d08007986 */ /* 0x002fe2000c101906 */
        /* <DEDUP_REMOVED lines=120> */
[----:B------:R-:W-:Y:S01]  /*a740*/  NOP ;  /* 0x0000000000007918 */ /* 0x000fe20000000000 */
[----:B------:R-:W-:Y:S05]  /*a750*/  EXIT ;  /* 0x000000000000794d */ /* 0x000fea0003800000 */
.L_x_114:
[----:B-1----:R-:W-:Y:S01]  /*a760*/  LEA R7, R44, UR4, 0x3 ;  /* 0x000000042c077c11 */ /* 0x002fe2000f8e18ff */
[----:B------:R-:W-:Y:S01]  /*a770*/  IMAD R5, R5, -0x1980, R28 ;  /* 0xffffe68005057824 */ /* 0x000fe200078e021c */
[----:B------:R-:W-:Y:S02]  /*a780*/  LEA R43, R43, UR4, 0x3 ;  /* 0x000000042b2b7c11 */ /* 0x000fe4000f8e18ff */
[----:B------:R-:W-:Y:S02]  /*a790*/  LEA R41, R41, UR4, 0x3 ;  /* 0x0000000429297c11 */ /* 0x000fe4000f8e18ff */
[----:B------:R-:W0:Y:S01]  /*a7a0*/  LDS.64 R6, [R7+0x6600] ;  /* 0x0066000007067984 */ /* 0x000e220000000a00 */
[----:B------:R-:W-:Y:S02]  /*a7b0*/  ISETP.GE.AND P1, PT, R2, R5, PT ;  /* 0x000000050200720c */ /* 0x000fe40003f26270 */
[----:B------:R-:W-:Y:S02]  /*a7c0*/  LEA R39, R39, UR4, 0x3 ;  /* 0x0000000427277c11 */ /* 0x000fe4000f8e18ff */
[----:B------:R-:W-:-:S02]  /*a7d0*/  LEA R37, R37, UR4, 0x3 ;  /* 0x0000000425257c11 */ /* 0x000fc4000f8e18ff */
[----:B------:R-:W-:Y:S02]  /*a7e0*/  LEA R35, R35, UR4, 0x3 ;  /* 0x0000000423237c11 */ /* 0x000fe4000f8e18ff */
[----:B------:R-:W-:Y:S02]  /*a7f0*/  LEA R33, R33, UR4, 0x3 ;  /* 0x0000000421217c11 */ /* 0x000fe4000f8e18ff */
[----:B------:R-:W-:Y:S02]  /*a800*/  LEA R31, R31, UR4, 0x3 ;  /* 0x000000041f1f7c11 */ /* 0x000fe4000f8e18ff */
[----:B------:R-:W-:Y:S01]  /*a810*/  LEA R45, R45, UR4, 0x3 ;  /* 0x000000042d2d7c11 */ /* 0x000fe2000f8e18ff */
[----:B------:R-:W1:Y:S01]  /*a820*/  @!P1 LDS R13, [R3] ;  /* 0x00000000030d9984 */ /* 0x000e620000000800 */
[----:B------:R-:W2:Y:S01]  /*a830*/  @!P1 LDC.64 R8, c[0x0][0x3b0] ;  /* 0x0000ec00ff089b82 */ /* 0x000ea20000000a00 */
[----:B0-----:R-:W-:-:S05]  /*a840*/  @!P1 IADD3 R0, P0, PT, R6, R2, RZ ;  /* 0x0000000206009210 */ /* 0x001fca0007f1e0ff */
[----:B------:R-:W-:Y:S01]  /*a850*/  @!P1 IMAD.X R6, RZ, RZ, R7, P0 ;  /* 0x000000ffff069224 */ /* 0x000fe200000e0607 */
[----:B--2---:R-:W-:-:S04]  /*a860*/  @!P1 LEA R8, P0, R0, R8, 0x2 ;  /* 0x0000000800089211 */ /* 0x004fc800078010ff */
[----:B------:R-:W-:Y:S01]  /*a870*/  @!P1 LEA.HI.X R9, R0, R9, R6, 0x2, P0 ;  /* 0x0000000900099211 */ /* 0x000fe200000f1406 */
[----:B------:R-:W-:-:S04]  /*a880*/  VIADD R0, R2, 0x180 ;  /* 0x0000018002007836 */ /* 0x000fc80000000000 */
[----:B-1----:R-:W-:Y:S01]  /*a890*/  @!P1 STG.E desc[UR6][R8.64], R13 ;  /* 0x0000000d08009986 */ /* 0x002fe2000c101906 */
[----:B------:R-:W-:-:S03]  /*a8a0*/  NOP ;  /* 0x0000000000007918 */ /* 0x000fc60000000000 */
[----:B------:R-:W0:Y:S01]  /*a8b0*/  LDS.64 R6, [R43+0x6600] ;  /* 0x006600002b067984 */ /* 0x000e220000000a00 */
[----:B------:R-:W-:-:S13]  /*a8c0*/  ISETP.GE.AND P1, PT, R0, R5, PT ;  /* 0x000000050000720c */ /* 0x000fda0003f26270 */
[----:B------:R-:W1:Y:S01]  /*a8d0*/  @!P1 LDS R15, [R3+0x600] ;  /* 0x00060000030f9984 */ /* 0x000e620000000800 */
[----:B------:R-:W2:Y:S01]  /*a8e0*/  @!P1 LDC.64 R10, c[0x0][0x3b0] ;  /* 0x0000ec00ff0a9b82 */ /* 0x000ea20000000a00 */
[----:B0-----:R-:W-:-:S05]  /*a8f0*/  @!P1 IADD3 R0, P0, PT, R6, R2, RZ ;  /* 0x0000000206009210 */ /* 0x001fca0007f1e0ff */
[----:B------:R-:W-:Y:S01]  /*a900*/  @!P1 IMAD.X R6, RZ, RZ, R7, P0 ;  /* 0x000000ffff069224 */ /* 0x000fe200000e0607 */
[----:B--2---:R-:W-:Y:S02]  /*a910*/  @!P1 LEA R10, P0, R0, R10, 0x2 ;  /* 0x0000000a000a9211 */ /* 0x004fe400078010ff */
[----:B------:R-:W-:Y:S02]  /*a920*/  LEA R7, R42, UR4, 0x3 ;  /* 0x000000042a077c11 */ /* 0x000fe4000f8e18ff */
        /* <DEDUP_REMOVED lines=69> */
[----:B------:R-:W-:Y:S02]  /*ad80*/  @!P1 LEA.HI.X R11, R0, R11, R6, 0x2, P0 ;  /* 0x0000000b000b9211 */ /* 0x000fe400000f1406 */
[----:B------:R-:W-:-:S03]  /*ad90*/  LOP3.LUT R0, R2, 0xc00, RZ, 0xfc, !PT ;  /* 0x00000c0002007812 */ /* 0x000fc600078efcff */
        /* <DEDUP_REMOVED lines=88> */
[C---:B--2---:R-:W-:Y:S02]  /*b320*/  @!P1 LEA R10, P0, R0.reuse, R10, 0x2 ;  /* 0x0000000a000a9211 */ /* 0x044fe400078010ff */
        /* <DEDUP_REMOVED lines=9> */
[----:B0-----:R-:W-:-:S05]  /*b3c0*/  IADD3 R2, P0, PT, R6, R2, RZ ;  /* 0x0000000206027210 */ /* 0x001fca0007f1e0ff */
[----:B------:R-:W-:Y:S01]  /*b3d0*/  IMAD.X R6, RZ, RZ, R7, P0 ;  /* 0x000000ffff067224 */ /* 0x000fe200000e0607 */
[----:B--2---:R-:W-:-:S04]  /*b3e0*/  @!P1 LEA R4, P0, R2, R4, 0x2 ;  /* 0x0000000402049211 */ /* 0x004fc800078010ff */
[----:B------:R-:W-:-:S05]  /*b3f0*/  @!P1 LEA.HI.X R5, R2, R5, R6, 0x2, P0 ;  /* 0x0000000502059211 */ /* 0x000fca00000f1406 */
[----:B-1----:R-:W-:Y:S01]  /*b400*/  @!P1 STG.E desc[UR6][R4.64+0x6000], R3 ;  /* 0x0060000304009986 */ /* 0x002fe2000c101906 */
[----:B------:R-:W-:Y:S01]  /*b410*/  NOP ;  /* 0x0000000000007918 */ /* 0x000fe20000000000 */
[----:B------:R-:W-:Y:S05]  /*b420*/  EXIT ;  /* 0x000000000000794d */ /* 0x000fea0003800000 */
.L_x_30:
[----:B------:R-:W-:Y:S02]  /*b430*/  IMAD.MOV.U32 R72, RZ, RZ, R57 ;  /* 0x000000ffff487224 */ /* 0x000fe400078e0039 */
[----:B------:R-:W-:Y:S02]  /*b440*/  IMAD.MOV.U32 R65, RZ, RZ, 0x1 ;  /* 0x00000001ff417424 */ /* 0x000fe400078e00ff */
[----:B------:R-:W-:Y:S02]  /*b450*/  IMAD.MOV.U32 R74, RZ, RZ, RZ ;  /* 0x000000ffff4a7224 */ /* 0x000fe400078e00ff */
[----:B------:R-:W-:-:S07]  /*b460*/  IMAD.MOV.U32 R63, RZ, RZ, -0x1 ;  /* 0xffffffffff3f7424 */ /* 0x000fce00078e00ff */
[----:B------:R-:W-:Y:S05]  /*b470*/  WARPSYNC.COLLECTIVE R63, `(.L_x_115) ;  /* 0x000000003f087348 */ /* 0x000fea0003c00000 */
[----:B------:R0:W1:Y:S02]  /*b480*/  SHFL.UP P0, R70, R72, R65, R74 ;  /* 0x0400004148467389 */ /* 0x000064000000004a */
[----:B01----:R-:W-:Y:S05]  /*b490*/  ENDCOLLECTIVE ;  /* 0x000000000000791b */ /* 0x003fea0003800000 */
.L_x_115:
[----:B------:R-:W-:Y:S02]  /*b4a0*/  IMAD.MOV.U32 R65, RZ, RZ, 0x2 ;  /* 0x00000002ff417424 */ /* 0x000fe400078e00ff */
[----:B------:R-:W-:-:S04]  /*b4b0*/  IMAD.MOV.U32 R66, RZ, RZ, R70 ;  /* 0x000000ffff427224 */ /* 0x000fc800078e0046 */
[----:B------:R-:W-:-:S04]  /*b4c0*/  @P0 IMAD.IADD R66, R57, 0x1, R66 ;  /* 0x0000000139420824 */ /* 0x000fc800078e0242 */
[----:B------:R-:W-:-:S07]  /*b4d0*/  IMAD.MOV.U32 R72, RZ, RZ, R66 ;  /* 0x000000ffff487224 */ /* 0x000fce00078e0042 */
[----:B------:R-:W-:Y:S05]  /*b4e0*/  WARPSYNC.COLLECTIVE R63, `(.L_x_116) ;  /* 0x000000003f087348 */ /* 0x000fea0003c00000 */
[----:B------:R0:W1:Y:S02]  /*b4f0*/  SHFL.UP P0, R70, R72, R65, R74 ;  /* 0x0400004148467389 */ /* 0x000064000000004a */
[----:B01----:R-:W-:Y:S05]  /*b500*/  ENDCOLLECTIVE ;  /* 0x000000000000791b */ /* 0x003fea0003800000 */
.L_x_116:
[----:B------:R-:W-:Y:S02]  /*b510*/  IMAD.MOV.U32 R65, RZ, RZ, 0x4 ;  /* 0x00000004ff417424 */ /* 0x000fe400078e00ff */
[----:B------:R-:W-:-:S04]  /*b520*/  IMAD.MOV.U32 R59, RZ, RZ, R70 ;  /* 0x000000ffff3b7224 */ /* 0x000fc800078e0046 */
[----:B------:R-:W-:-:S04]  /*b530*/  @P0 IMAD.IADD R59, R66, 0x1, R59 ;  /* 0x00000001423b0824 */ /* 0x000fc800078e023b */
[----:B------:R-:W-:-:S07]  /*b540*/  IMAD.MOV.U32 R72, RZ, RZ, R59 ;  /* 0x000000ffff487224 */ /* 0x000fce00078e003b */
[----:B------:R-:W-:Y:S05]  /*b550*/  WARPSYNC.COLLECTIVE R63, `(.L_x_117) ;  /* 0x000000003f087348 */ /* 0x000fea0003c00000 */
[----:B------:R0:W1:Y:S02]  /*b560*/  SHFL.UP P0, R70, R72, R65, R74 ;  /* 0x0400004148467389 */ /* 0x000064000000004a */
[----:B01----:R-:W-:Y:S05]  /*b570*/  ENDCOLLECTIVE ;  /* 0x000000000000791b */ /* 0x003fea0003800000 */
.L_x_117:
[----:B------:R-:W-:Y:S02]  /*b580*/  IMAD.MOV.U32 R65, RZ, RZ, 0x8 ;  /* 0x00000008ff417424 */ /* 0x000fe400078e00ff */
[----:B------:R-:W-:-:S04]  /*b590*/  IMAD.MOV.U32 R68, RZ, RZ, R70 ;  /* 0x000000ffff447224 */ /* 0x000fc800078e0046 */
[----:B------:R-:W-:-:S04]  /*b5a0*/  @P0 IMAD.IADD R68, R59, 0x1, R68 ;  /* 0x000000013b440824 */ /* 0x000fc800078e0244 */
[----:B------:R-:W-:-:S07]  /*b5b0*/  IMAD.MOV.U32 R72, RZ, RZ, R68 ;  /* 0x000000ffff487224 */ /* 0x000fce00078e0044 */
[----:B------:R-:W-:Y:S05]  /*b5c0*/  WARPSYNC.COLLECTIVE R63, `(.L_x_118) ;  /* 0x000000003f087348 */ /* 0x000fea0003c00000 */
[----:B------:R0:W1:Y:S02]  /*b5d0*/  SHFL.UP P0, R70, R72, R65, R74 ;  /* 0x0400004148467389 */ /* 0x000064000000004a */
[----:B01----:R-:W-:Y:S05]  /*b5e0*/  ENDCOLLECTIVE ;  /* 0x000000000000791b */ /* 0x003fea0003800000 */
.L_x_118:
[----:B------:R-:W-:Y:S02]  /*b5f0*/  IMAD.MOV.U32 R65, RZ, RZ, 0x10 ;  /* 0x00000010ff417424 */ /* 0x000fe400078e00ff */
[----:B------:R-:W-:-:S04]  /*b600*/  IMAD.MOV.U32 R61, RZ, RZ, R70 ;  /* 0x000000ffff3d7224 */ /* 0x000fc800078e0046 */
[----:B------:R-:W-:-:S04]  /*b610*/  @P0 IMAD.IADD R61, R68, 0x1, R61 ;  /* 0x00000001443d0824 */ /* 0x000fc800078e023d */
[----:B------:R-:W-:-:S07]  /*b620*/  IMAD.MOV.U32 R72, RZ, RZ, R61 ;  /* 0x000000ffff487224 */ /* 0x000fce00078e003d */
[----:B------:R-:W-:Y:S05]  /*b630*/  WARPSYNC.COLLECTIVE R63, `(.L_x_119) ;  /* 0x000000003f087348 */ /* 0x000fea0003c00000 */
[----:B------:R0:W1:Y:S02]  /*b640*/  SHFL.UP P0, R70, R72, R65, R74 ;  /* 0x0400004148467389 */ /* 0x000064000000004a */
[----:B01----:R-:W-:Y:S05]  /*b650*/  ENDCOLLECTIVE ;  /* 0x000000000000791b */ /* 0x003fea0003800000 */
.L_x_119:
[----:B------:R-:W-:Y:S05]  /*b660*/  BRA `(.L_x_120) ;  /* 0xffffff7c00107947 */ /* 0x000fea000383ffff */
.L_x_121:
[----:B------:R-:W-:-:S00]  /*b670*/  BRA `(.L_x_121) ;  /* 0xfffffffc00fc7947 */ /* 0x000fc0000383ffff */
[----:B------:R-:W-:-:S00]  /*b680*/  NOP ;  /* 0x0000000000007918 */ /* 0x000fc00000000000 */
[----:B------:R-:W-:-:S00]  /*b690*/  NOP ;  /* 0x0000000000007918 */ /* 0x000fc00000000000 */
[----:B------:R-:W-:-:S00]  /*b6a0*/  NOP ;  /* 0x0000000000007918 */ /* 0x000fc00000000000 */
[----:B------:R-:W-:-:S00]  /*b6b0*/  NOP ;  /* 0x0000000000007918 */ /* 0x000fc00000000000 */
[----:B------:R-:W-:-:S00]  /*b6c0*/  NOP ;  /* 0x0000000000007918 */ /* 0x000fc00000000000 */
[----:B------:R-:W-:-:S00]  /*b6d0*/  NOP ;  /* 0x0000000000007918 */ /* 0x000fc00000000000 */
[----:B------:R-:W-:-:S00]  /*b6e0*/  NOP ;  /* 0x0000000000007918 */ /* 0x000fc00000000000 */
[----:B------:R-:W-:-:S00]  /*b6f0*/  NOP ;  /* 0x0000000000007918 */ /* 0x000fc00000000000 */
.L_x_470:


//--------------------- .text._ZN3cub18CUB_300001_SM_10006detail10radix_sort33DeviceRadixSortExclusiveSumKernelINS1_5radix10policy_hubIffyE10Policy1000EyEEvPT0_ --------------------------
	.section	.text._ZN3cub18CUB_300001_SM_10006detail10radix_sort33DeviceRadixSortExclusiveSumKernelINS1_5radix10policy_hubIffyE10Policy1000EyEEvPT0_,"ax",@progbits
	.align	128
        .global         _ZN3cub18CUB_300001_SM_10006detail10radix_sort33DeviceRadixSortExclusiveSumKernelINS1_5radix10policy_hubIffyE10Policy1000EyEEvPT0_
        .type           _ZN3cub18CUB_300001_SM_10006detail10radix_sort33DeviceRadixSortExclusiveSumKernelINS1_5radix10policy_hubIffyE10Policy1000EyEEvPT0_,@function
        .size           _ZN3cub18CUB_300001_SM_10006detail10radix_sort33DeviceRadixSortExclusiveSumKernelINS1_5radix10policy_hubIffyE10Policy1000EyEEvPT0_,(.L_x_471 - _ZN3cub18CUB_300001_SM_10006detail10radix_sort33DeviceRadixSortExclusiveSumKernelINS1_5radix10policy_hubIffyE10Policy1000EyEEvPT0_)
        .other          _ZN3cub18CUB_300001_SM_10006detail10radix_sort33DeviceRadixSortExclusiveSumKernelINS1_5radix10policy_hubIffyE10Policy1000EyEEvPT0_,@"STO_CUDA_ENTRY STV_DEFAULT"
_ZN3cub18CUB_300001_SM_10006detail10radix_sort33DeviceRadixSortExclusiveSumKernelINS1_5radix10policy_hubIffyE10Policy1000EyEEvPT0_:
.text._ZN3cub18CUB_300001_SM_10006detail10radix_sort33DeviceRadixSortExclusiveSumKernelINS1_5radix10policy_hubIffyE10Policy1000EyEEvPT0_:
[----:B------:R-:W-:Y:S01]  /*0000*/  LDC R1, c[0x0][0x37c] ;  /* 0x0000df00ff017b82 */ /* 0x000fe20000000800 */
[----:B------:R-:W0:Y:S07]  /*0010*/  S2R R18, SR_TID.X ;  /* 0x0000000000127919 */ /* 0x000e2e0000002100 */
[----:B------:R-:W1:Y:S01]  /*0020*/  LDC.64 R16, c[0x0][0x380] ;  /* 0x0000e000ff107b82 */ /* 0x000e620000000a00 */
[----:B------:R-:W2:Y:S01]  /*0030*/  LDCU.64 UR4, c[0x0][0x358] ;  /* 0x00006b00ff0477ac */ /* 0x000ea20008000a00 */
[----:B------:R-:W3:Y:S01]  /*0040*/  S2R R5, SR_CTAID.X ;  /* 0x0000000000057919 */ /* 0x000ee20000002500 */
[----:B0-----:R-:W-:Y:S01]  /*0050*/  ISETP.GT.U32.AND P1, PT, R18, 0xff, PT ;  /* 0x000000ff1200780c */ /* 0x001fe20003f24070 */
[----:B---3--:R-:W-:-:S04]  /*0060*/  IMAD R5, R5, 0x100, R18 ;  /* 0x0000010005057824 */ /* 0x008fc800078e0212 */
[----:B-1----:R-:W-:-:S08]  /*0070*/  IMAD.WIDE R16, R5, 0x8, R16 ;  /* 0x0000000805107825 */ /* 0x002fd000078e0210 */
[----:B--2---:R-:W2:Y:S01]  /*0080*/  @!P1 LDG.E.64 R2, desc[UR4][R16.64] ;  /* 0x0000000410029981 */ /* 0x004ea2000c1e1b00 */
[----:B------:R-:W-:Y:S02]  /*0090*/  MOV R0, 0x400 ;  /* 0x0000040000007802 */ /* 0x000fe40000000f00 */
[C---:B------:R-:W-:Y:S01]  /*00a0*/  ISETP.GT.U32.AND P0, PT, R18.reuse, 0x1f, PT ;  /* 0x0000001f1200780c */ /* 0x040fe20003f04070 */
[----:B------:R-:W0:Y:S02]  /*00b0*/  S2R R5, SR_CgaCtaId ;  /* 0x0000000000057919 */ /* 0x000e240000008800 */
[----:B0-----:R-:W-:Y:S02]  /*00c0*/  LEA R5, R5, R0, 0x18 ;  /* 0x0000000005057211 */ /* 0x001fe400078ec0ff */
[----:B------:R-:W-:-:S05]  /*00d0*/  LEA.HI R0, R18, R18, RZ, 0x1d ;  /* 0x0000001212007211 */ /* 0x000fca00078fe8ff */
[----:B------:R-:W-:-:S05]  /*00e0*/  IMAD R0, R0, 0x8, R5 ;  /* 0x0000000800007824 */ /* 0x000fca00078e0205 */
[----:B--2---:R0:W-:Y:S01]  /*00f0*/  STS.64 [R0+0x10], R2 ;  /* 0x0000100200007388 */ /* 0x0041e20000000a00 */
[----:B------:R-:W-:Y:S06]  /*0100*/  BAR.SYNC.DEFER_BLOCKING 0x0 ;  /* 0x0000000000007b1d */ /* 0x000fec0000010000 */
[----:B------:R-:W-:Y:S05]  /*0110*/  @P0 BRA `(.L_x_122) ;  /* 0x0000000400240947 */ /* 0x000fea0003800000 */
[----:B------:R-:W-:Y:S01]  /*0120*/  IMAD R18, R18, 0x48, R5 ;  /* 0x0000004812127824 */ /* 0x000fe200078e0205 */
[----:B------:R-:W-:-:S04]  /*0130*/  UMOV UR6, 0xffffffff ;  /* 0xffffffff00067882 */ /* 0x000fc80000000000 */
[----:B------:R-:W-:Y:S04]  /*0140*/  LDS.64 R14, [R18+0x10] ;  /* 0x00001000120e7984 */ /* 0x000fe80000000a00 */
[----:B------:R-:W-:Y:S04]  /*0150*/  LDS.64 R12, [R18+0x18] ;  /* 0x00001800120c7984 */ /* 0x000fe80000000a00 */
[----:B------:R-:W1:Y:S04]  /*0160*/  LDS.64 R10, [R18+0x20] ;  /* 0x00002000120a7984 */ /* 0x000e680000000a00 */
[----:B------:R-:W-:Y:S04]  /*0170*/  LDS.64 R8, [R18+0x28] ;  /* 0x0000280012087984 */ /* 0x000fe80000000a00 */
[----:B------:R-:W2:Y:S04]  /*0180*/  LDS.64 R6, [R18+0x30] ;  /* 0x0000300012067984 */ /* 0x000ea80000000a00 */
[----:B------:R-:W-:Y:S04]  /*0190*/  LDS.64 R4, [R18+0x38] ;  /* 0x0000380012047984 */ /* 0x000fe80000000a00 */
[----:B0-----:R-:W0:Y:S04]  /*01a0*/  LDS.64 R2, [R18+0x40] ;  /* 0x0000400012027984 */ /* 0x001e280000000a00 */
[----:B------:R-:W3:Y:S01]  /*01b0*/  LDS.64 R20, [R18+0x48] ;  /* 0x0000480012147984 */ /* 0x000ee20000000a00 */
[----:B-1----:R-:W-:-:S04]  /*01c0*/  IADD3 R19, P3, P4, R10, R12, R14 ;  /* 0x0000000c0a137210 */ /* 0x002fc80007c7e00e */
[----:B------:R-:W-:Y:S02]  /*01d0*/  IADD3.X R23, PT, PT, R11, R13, R15, P3, P4 ;  /* 0x0000000d0b177210 */ /* 0x000fe40001fe840f */
[----:B--2---:R-:W-:-:S04]  /*01e0*/  IADD3 R19, P0, P2, R6, R19, R8 ;  /* 0x0000001306137210 */ /* 0x004fc80007a1e008 */
[----:B------:R-:W-:Y:S02]  /*01f0*/  IADD3.X R23, PT, PT, R7, R23, R9, P0, P2 ;  /* 0x0000001707177210 */ /* 0x000fe400007e4409 */
[----:B0-----:R-:W-:-:S04]  /*0200*/  IADD3 R19, P3, P4, R2, R19, R4 ;  /* 0x0000001302137210 */ /* 0x001fc80007c7e004 */
[----:B---3--:R-:W-:Y:S02]  /*0210*/  IADD3 R20, P0, PT, R20, R19, RZ ;  /* 0x0000001314147210 */ /* 0x008fe40007f1e0ff */
[----:B------:R-:W-:-:S05]  /*0220*/  IADD3.X R19, PT, PT, R3, R23, R5, P3, P4 ;  /* 0x0000001703137210 */ /* 0x000fca0001fe8405 */
[----:B------:R-:W-:Y:S01]  /*0230*/  IMAD.X R19, R21, 0x1, R19, P0 ;  /* 0x0000000115137824 */ /* 0x000fe200000e0613 */
[----:B------:R-:W-:Y:S06]  /*0240*/  BRA.DIV UR6, `(.L_x_123) ;  /* 0x0000000206f07947 */ /* 0x000fec000b800000 */
[----:B------:R-:W0:Y:S04]  /*0250*/  SHFL.UP PT, R27, R20, 0x1, RZ ;  /* 0x04200000141b7989 */ /* 0x000e2800000e00ff */
[----:B------:R-:W1:Y:S01]  /*0260*/  SHFL.UP P0, R25, R19, 0x1, RZ ;  /* 0x0420000013197989 */ /* 0x000e6200000000ff */
[----:B0-----:R-:W-:-:S04]  /*0270*/  IADD3 R22, P2, PT, R27, R20, RZ ;  /* 0x000000141b167210 */ /* 0x001fc80007f5e0ff */
[----:B-1----:R-:W-:Y:S01]  /*0280*/  SEL R27, R22, R27, P0 ;  /* 0x0000001b161b7207 */ /* 0x002fe20000000000 */
[----:B------:R-:W-:-:S04]  /*0290*/  IMAD.X R26, R25, 0x1, R19, P2 ;  /* 0x00000001191a7824 */ /* 0x000fc800010e0613 */
[----:B------:R-:W0:Y:S01]  /*02a0*/  SHFL.UP PT, R28, R27, 0x2, RZ ;  /* 0x044000001b1c7989 */ /* 0x000e2200000e00ff */
[----:B------:R-:W-:-:S05]  /*02b0*/  SEL R26, R26, R25, P0 ;  /* 0x000000191a1a7207 */ /* 0x000fca0000000000 */
[----:B------:R-:W1:Y:S01]  /*02c0*/  SHFL.UP P0, R25, R26, 0x2, RZ ;  /* 0x044000001a197989 */ /* 0x000e6200000000ff */
[----:B0-----:R-:W-:-:S05]  /*02d0*/  IADD3 R21, P2, PT, R28, R27, RZ ;  /* 0x0000001b1c157210 */ /* 0x001fca0007f5e0ff */
[----:B-1----:R-:W-:Y:S01]  /*02e0*/  IMAD.X R22, R25, 0x1, R26, P2 ;  /* 0x0000000119167824 */ /* 0x002fe200010e061a */
[----:B------:R-:W-:-:S04]  /*02f0*/  SEL R28, R21, R28, P0 ;  /* 0x0000001c151c7207 */ /* 0x000fc80000000000 */
[----:B------:R-:W-:Y:S01]  /*0300*/  SEL R29, R22, R25, P0 ;  /* 0x00000019161d7207 */ /* 0x000fe20000000000 */
        /* <DEDUP_REMOVED lines=12> */
[----:B------:R0:W1:Y:S04]  /*03d0*/  SHFL.UP PT, R28, R27, 0x10, RZ ;  /* 0x060000001b1c7989 */ /* 0x00006800000e00ff */
[----:B------:R0:W2:Y:S02]  /*03e0*/  SHFL.UP P0, R25, R26, 0x10, RZ ;  /* 0x060000001a197989 */ /* 0x0000a400000000ff */
.L_x_134:
[----:B-1----:R-:W-:-:S04]  /*03f0*/  IADD3 R21, P2, PT, R28, R27, RZ ;  /* 0x0000001b1c157210 */ /* 0x002fc80007f5e0ff */
[----:B--2---:R-:W-:Y:S01]  /*0400*/  SEL R21, R21, R28, P0 ;  /* 0x0000001c15157207 */ /* 0x004fe20000000000 */
[----:B------:R-:W-:-:S05]  /*0410*/  IMAD.X R22, R25, 0x1, R26, P2 ;  /* 0x0000000119167824 */ /* 0x000fca00010e061a */
[----:B------:R-:W-:Y:S02]  /*0420*/  SEL R22, R22, R25, P0 ;  /* 0x0000001916167207 */ /* 0x000fe40000000000 */
[----:B------:R-:W-:-:S05]  /*0430*/  IADD3 R20, P0, PT, R21, -R20, RZ ;  /* 0x8000001415147210 */ /* 0x000fca0007f1e0ff */
[----:B------:R-:W-:Y:S01]  /*0440*/  IMAD.X R21, R22, 0x1, ~R19, P0 ;  /* 0x0000000116157824 */ /* 0x000fe200000e0e13 */
[----:B------:R-:W-:-:S04]  /*0450*/  IADD3 R14, P0, PT, R14, R20, RZ ;  /* 0x000000140e0e7210 */ /* 0x000fc80007f1e0ff */
[----:B------:R1:W-:Y:S01]  /*0460*/  STS.64 [R18+0x10], R20 ;  /* 0x0000101412007388 */ /* 0x0003e20000000a00 */
[----:B------:R-:W-:Y:S01]  /*0470*/  IMAD.X R15, R15, 0x1, R21, P0 ;  /* 0x000000010f0f7824 */ /* 0x000fe200000e0615 */
        /* <DEDUP_REMOVED lines=17> */
[----:B------:R-:W-:-:S05]  /*0590*/  IMAD.X R3, R3, 0x1, R5, P0 ;  /* 0x0000000103037824 */ /* 0x000fca00000e0605 */
[----:B------:R1:W-:Y:S03]  /*05a0*/  STS.64 [R18+0x48], R2 ;  /* 0x0000480212007388 */ /* 0x0003e60000000a00 */
.L_x_122:
[----:B------:R-:W-:Y:S05]  /*05b0*/  WARPSYNC.ALL ;  /* 0x0000000000007948 */ /* 0x000fea0003800000 */
[----:B------:R-:W-:Y:S06]  /*05c0*/  BAR.SYNC.DEFER_BLOCKING 0x0 ;  /* 0x0000000000007b1d */ /* 0x000fec0000010000 */
[----:B------:R-:W-:Y:S05]  /*05d0*/  @P1 EXIT ;  /* 0x000000000000194d */ /* 0x000fea0003800000 */
[----:B01----:R-:W0:Y:S04]  /*05e0*/  LDS.64 R2, [R0+0x10] ;  /* 0x0000100000027984 */ /* 0x003e280000000a00 */
[----:B0-----:R-:W-:Y:S01]  /*05f0*/  STG.E.64 desc[UR4][R16.64], R2 ;  /* 0x0000000210007986 */ /* 0x001fe2000c101b04 */
[----:B------:R-:W-:Y:S05]  /*0600*/  EXIT ;  /* 0x000000000000794d */ /* 0x000fea0003800000 */
.L_x_123:
[----:B------:R-:W-:Y:S02]  /*0610*/  IMAD.MOV.U32 R24, RZ, RZ, R20 ;  /* 0x000000ffff187224 */ /* 0x000fe400078e0014 */
[----:B------:R-:W-:Y:S02]  /*0620*/  IMAD.MOV.U32 R23, RZ, RZ, 0x1 ;  /* 0x00000001ff177424 */ /* 0x000fe400078e00ff */
[----:B------:R-:W-:Y:S02]  /*0630*/  IMAD.MOV.U32 R22, RZ, RZ, RZ ;  /* 0x000000ffff167224 */ /* 0x000fe400078e00ff */
[----:B------:R-:W-:-:S07]  /*0640*/  IMAD.MOV.U32 R21, RZ, RZ, -0x1 ;  /* 0xffffffffff157424 */ /* 0x000fce00078e00ff */
[----:B------:R-:W-:Y:S05]  /*0650*/  WARPSYNC.COLLECTIVE R21, `(.L_x_124) ;  /* 0x0000000015087348 */ /* 0x000fea0003c00000 */
[----:B------:R0:W1:Y:S02]  /*0660*/  SHFL.UP P0, R25, R24, R23, R22 ;  /* 0x0400001718197389 */ /* 0x0000640000000016 */
[----:B01----:R-:W-:Y:S05]  /*0670*/  ENDCOLLECTIVE ;  /* 0x000000000000791b */ /* 0x003fea0003800000 */
.L_x_124:
[----:B------:R-:W-:Y:S02]  /*0680*/  IMAD.MOV.U32 R24, RZ, RZ, R19 ;  /* 0x000000ffff187224 */ /* 0x000fe400078e0013 */
[----:B------:R-:W-:-:S07]  /*0690*/  IMAD.MOV.U32 R27, RZ, RZ, R25 ;  /* 0x000000ffff1b7224 */ /* 0x000fce00078e0019 */
[----:B------:R-:W-:Y:S05]  /*06a0*/  WARPSYNC.COLLECTIVE R21, `(.L_x_125) ;  /* 0x0000000015087348 */ /* 0x000fea0003c00000 */
[----:B------:R0:W1:Y:S02]  /*06b0*/  SHFL.UP P0, R25, R24, R23, R22 ;  /* 0x0400001718197389 */ /* 0x0000640000000016 */
[----:B01----:R-:W-:Y:S05]  /*06c0*/  ENDCOLLECTIVE ;  /* 0x000000000000791b */ /* 0x003fea0003800000 */
.L_x_125:
[----:B------:R-:W-:Y:S01]  /*06d0*/  IADD3 R26, P2, PT, R27, R20, RZ ;  /* 0x000000141b1a7210 */ /* 0x000fe20007f5e0ff */
[----:B------:R-:W-:-:S03]  /*06e0*/  IMAD.MOV.U32 R23, RZ, RZ, 0x2 ;  /* 0x00000002ff177424 */ /* 0x000fc600078e00ff */
[----:B------:R-:W-:Y:S01]  /*06f0*/  SEL R27, R26, R27, P0 ;  /* 0x0000001b1a1b7207 */ /* 0x000fe20000000000 */
[----:B------:R-:W-:-:S04]  /*0700*/  IMAD.X R26, R25, 0x1, R19, P2 ;  /* 0x00000001191a7824 */ /* 0x000fc800010e0613 */
[----:B------:R-:W-:Y:S01]  /*0710*/  IMAD.MOV.U32 R24, RZ, RZ, R27 ;  /* 0x000000ffff187224 */ /* 0x000fe200078e001b */
[----:B------:R-:W-:-:S07]  /*0720*/  SEL R26, R26, R25, P0 ;  /* 0x000000191a1a7207 */ /* 0x000fce0000000000 */
[----:B------:R-:W-:Y:S05]  /*0730*/  WARPSYNC.COLLECTIVE R21, `(.L_x_126) ;  /* 0x0000000015087348 */ /* 0x000fea0003c00000 */
[----:B------:R0:W1:Y:S02]  /*0740*/  SHFL.UP P0, R25, R24, R23, R22 ;  /* 0x0400001718197389 */ /* 0x0000640000000016 */
[----:B01----:R-:W-:Y:S05]  /*0750*/  ENDCOLLECTIVE ;  /* 0x000000000000791b */ /* 0x003fea0003800000 */
.L_x_126:
[----:B------:R-:W-:Y:S02]  /*0760*/  IMAD.MOV.U32 R24, RZ, RZ, R26 ;  /* 0x000000ffff187224 */ /* 0x000fe400078e001a */
[----:B------:R-:W-:-:S07]  /*0770*/  IMAD.MOV.U32 R28, RZ, RZ, R25 ;  /* 0x000000ffff1c7224 */ /* 0x000fce00078e0019 */
[----:B------:R-:W-:Y:S05]  /*0780*/  WARPSYNC.COLLECTIVE R21, `(.L_x_127) ;  /* 0x0000000015087348 */ /* 0x000fea0003c00000 */
[----:B------:R0:W1:Y:S02]  /*0790*/  SHFL.UP P0, R25, R24, R23, R22 ;  /* 0x0400001718197389 */ /* 0x0000640000000016 */
[----:B01----:R-:W-:Y:S05]  /*07a0*/  ENDCOLLECTIVE ;  /* 0x000000000000791b */ /* 0x003fea0003800000 */
.L_x_127:
        /* <DEDUP_REMOVED lines=9> */
.L_x_128:
[----:B------:R-:W-:Y:S02]  /*0840*/  IMAD.MOV.U32 R24, RZ, RZ, R29 ;  /* 0x000000ffff187224 */ /* 0x000fe400078e001d */
[----:B------:R-:W-:-:S07]  /*0850*/  IMAD.MOV.U32 R27, RZ, RZ, R25 ;  /* 0x000000ffff1b7224 */ /* 0x000fce00078e0019 */
[----:B------:R-:W-:Y:S05]  /*0860*/  WARPSYNC.COLLECTIVE R21, `(.L_x_129) ;  /* 0x0000000015087348 */ /* 0x000fea0003c00000 */
[----:B------:R0:W1:Y:S02]  /*0870*/  SHFL.UP P0, R25, R24, R23, R22 ;  /* 0x0400001718197389 */ /* 0x0000640000000016 */
[----:B01----:R-:W-:Y:S05]  /*0880*/  ENDCOLLECTIVE ;  /* 0x000000000000791b */ /* 0x003fea0003800000 */
.L_x_129:
        /* <DEDUP_REMOVED lines=9> */
.L_x_130:
[----:B------:R-:W-:Y:S02]  /*0920*/  IMAD.MOV.U32 R24, RZ, RZ, R29 ;  /* 0x000000ffff187224 */ /* 0x000fe400078e001d */
[----:B------:R-:W-:-:S07]  /*0930*/  IMAD.MOV.U32 R27, RZ, RZ, R25 ;  /* 0x000000ffff1b7224 */ /* 0x000fce00078e0019 */
[----:B------:R-:W-:Y:S05]  /*0940*/  WARPSYNC.COLLECTIVE R21, `(.L_x_131) ;  /* 0x0000000015087348 */ /* 0x000fea0003c00000 */
[----:B------:R0:W1:Y:S02]  /*0950*/  SHFL.UP P0, R25, R24, R23, R22 ;  /* 0x0400001718197389 */ /* 0x0000640000000016 */
[----:B01----:R-:W-:Y:S05]  /*0960*/  ENDCOLLECTIVE ;  /* 0x000000000000791b */ /* 0x003fea0003800000 */
.L_x_131:
        /* <DEDUP_REMOVED lines=9> */
.L_x_132:
[----:B------:R-:W-:Y:S02]  /*0a00*/  IMAD.MOV.U32 R24, RZ, RZ, R26 ;  /* 0x000000ffff187224 */ /* 0x000fe400078e001a */
[----:B------:R-:W-:-:S07]  /*0a10*/  IMAD.MOV.U32 R28, RZ, RZ, R25 ;  /* 0x000000ffff1c7224 */ /* 0x000fce00078e0019 */
[----:B------:R-:W-:Y:S05]  /*0a20*/  WARPSYNC.COLLECTIVE R21, `(.L_x_133) ;  /* 0x0000000015087348 */ /* 0x000fea0003c00000 */
[----:B------:R0:W1:Y:S02]  /*0a30*/  SHFL.UP P0, R25, R24, R23, R22 ;  /* 0x0400001718197389 */ /* 0x0000640000000016 */
[----:B01----:R-:W-:Y:S05]  /*0a40*/  ENDCOLLECTIVE ;  /* 0x000000000000791b */ /* 0x003fea0003800000 */
.L_x_133:
[----:B------:R-:W-:Y:S05]  /*0a50*/  BRA `(.L_x_134) ;  /* 0xfffffff800647947 */ /* 0x000fea000383ffff */
.L_x_135:
        /* <DEDUP_REMOVED lines=10> */
.L_x_471:


//--------------------- .text._ZN3cub18CUB_300001_SM_10006detail10radix_sort30DeviceRadixSortHistogramKernelINS1_5radix10policy_hubIffyE10Policy1000ELNS0_9SortOrderE0EfyNS1_21identity_decomposer_tEEEvPT2_PKT1_SA_iiT3_ --------------------------
	.section	.text._ZN3cub18CUB_300001_SM_10006detail10radix_sort30DeviceRadixSortHistogramKernelINS1_5radix10policy_hubIffyE10Policy1000ELNS0_9SortOrderE0EfyNS1_21identity_decomposer_tEEEvPT2_PKT1_SA_iiT3_,"ax",@progbits
	.align	128
        .global         _ZN3cub18CUB_300001_SM_10006detail10radix_sort30DeviceRadixSortHistogramKernelINS1_5radix10policy_hubIffyE10Policy1000ELNS0_9SortOrderE0EfyNS1_21identity_decomposer_tEEEvPT2_PKT1_SA_iiT3_
        .type           _ZN3cub18CUB_300001_SM_10006detail10radix_sort30DeviceRadixSortHistogramKernelINS1_5radix10policy_hubIffyE10Policy1000ELNS0_9SortOrderE0EfyNS1_21identity_decomposer_tEEEvPT2_PKT1_SA_iiT3_,@function
        .size           _ZN3cub18CUB_300001_SM_10006detail10radix_sort30DeviceRadixSortHistogramKernelINS1_5radix10policy_hubIffyE10Policy1000ELNS0_9SortOrderE0EfyNS1_21identity_decomposer_tEEEvPT2_PKT1_SA_iiT3_,(.L_x_472 - _ZN3cub18CUB_300001_SM_10006detail10radix_sort30DeviceRadixSortHistogramKernelINS1_5radix10policy_hubIffyE10Policy1000ELNS0_9SortOrderE0EfyNS1_21identity_decomposer_tEEEvPT2_PKT1_SA_iiT3_)
        .other          _ZN3cub18CUB_300001_SM_10006detail10radix_sort30DeviceRadixSortHistogramKernelINS1_5radix10policy_hubIffyE10Policy1000ELNS0_9SortOrderE0EfyNS1_21identity_decomposer_tEEEvPT2_PKT1_SA_iiT3_,@"STO_CUDA_ENTRY STV_DEFAULT"
_ZN3cub18CUB_300001_SM_10006detail10radix_sort30DeviceRadixSortHistogramKernelINS1_5radix10policy_hubIffyE10Policy1000ELNS0_9SortOrderE0EfyNS1_21identity_decomposer_tEEEvPT2_PKT1_SA_iiT3_:
.text._ZN3cub18CUB_300001_SM_10006detail10radix_sort30DeviceRadixSortHistogramKernelINS1_5radix10policy_hubIffyE10Policy1000ELNS0_9SortOrderE0EfyNS1_21identity_decomposer_tEEEvPT2_PKT1_SA_iiT3_:
[----:B------:R-:W-:Y:S01]  /*0000*/  LDC R1, c[0x0][0x37c] ;  /* 0x0000df00ff017b82 */ /* 0x000fe20000000800 */
[----:B------:R-:W0:Y:S02]  /*0010*/  LDCU.64 UR6, c[0x0][0x390] ;  /* 0x00007200ff0677ac */ /* 0x000e240008000a00 */
[----:B0-----:R-:W-:-:S04]  /*0020*/  ISETP.NE.U32.AND P0, PT, RZ, UR6, PT ;  /* 0x00000006ff007c0c */ /* 0x001fc8000bf05070 */
[----:B------:R-:W-:-:S13]  /*0030*/  ISETP.NE.AND.EX P0, PT, RZ, UR7, PT, P0 ;  /* 0x00000007ff007c0c */ /* 0x000fda000bf05300 */
[----:B------:R-:W-:Y:S05]  /*0040*/  @!P0 EXIT ;  /* 0x000000000000894d */ /* 0x000fea0003800000 */
[----:B------:R-:W-:Y:S01]  /*0050*/  UIADD3 UR11, UP0, UPT, UR6, -0x1, URZ ;  /* 0xffffffff060b7890 */ /* 0x000fe2000ff1e0ff */
[----:B------:R-:W0:Y:S01]  /*0060*/  S2R R0, SR_TID.X ;  /* 0x0000000000007919 */ /* 0x000e220000002100 */
[----:B------:R-:W1:Y:S01]  /*0070*/  LDCU.64 UR4, c[0x0][0x398] ;  /* 0x00007300ff0477ac */ /* 0x000e620008000a00 */
[----:B------:R-:W2:Y:S01]  /*0080*/  S2UR UR8, SR_CTAID.X ;  /* 0x00000000000879c3 */ /* 0x000ea20000002500 */
[----:B------:R-:W-:Y:S01]  /*0090*/  UIADD3.X UR12, UPT, UPT, UR7, -0x1, URZ, UP0, !UPT ;  /* 0xffffffff070c7890 */ /* 0x000fe200087fe4ff */
[----:B------:R-:W3:Y:S03]  /*00a0*/  LDCU.64 UR20, c[0x0][0x358] ;  /* 0x00006b00ff1477ac */ /* 0x000ee60008000a00 */
[----:B------:R-:W-:Y:S01]  /*00b0*/  USHF.R.U64 UR11, UR11, 0x1e, UR12 ;  /* 0x0000001e0b0b7899 */ /* 0x000fe2000800120c */
[----:B------:R-:W4:Y:S03]  /*00c0*/  LDCU UR28, c[0x0][0x370] ;  /* 0x00006e00ff1c77ac */ /* 0x000f260008000800 */
[----:B------:R-:W-:-:S02]  /*00d0*/  UIADD3 UR11, UP0, UPT, UR11, 0x1, URZ ;  /* 0x000000010b0b7890 */ /* 0x000fc4000ff1e0ff */
[----:B-1----:R-:W-:Y:S02]  /*00e0*/  UIADD3 UR4, UPT, UPT, UR5, 0x7, -UR4 ;  /* 0x0000000705047890 */ /* 0x002fe4000fffe804 */
[----:B------:R-:W-:Y:S02]  /*00f0*/  ULEA.HI.X UR12, UR12, URZ, URZ, 0x2, UP0 ;  /* 0x000000ff0c0c7291 */ /* 0x000fe400080f14ff */
[----:B------:R-:W-:Y:S02]  /*0100*/  UISETP.LT.U32.AND UP0, UPT, UR11, UR6, UPT ;  /* 0x000000060b00728c */ /* 0x000fe4000bf01070 */
[----:B------:R-:W-:Y:S02]  /*0110*/  USHF.R.S32.HI UR5, URZ, 0x1f, UR4 ;  /* 0x0000001fff057899 */ /* 0x000fe40008011404 */
[----:B------:R-:W-:Y:S02]  /*0120*/  UISETP.LT.U32.AND.EX UP0, UPT, UR12, UR7, UPT, UP0 ;  /* 0x000000070c00728c */ /* 0x000fe4000bf01100 */
[----:B------:R-:W-:-:S02]  /*0130*/  ULEA.HI UR5, UR5, UR4, URZ, 0x3 ;  /* 0x0000000405057291 */ /* 0x000fc4000f8f18ff */
[----:B------:R-:W-:Y:S01]  /*0140*/  USEL UR11, UR11, UR6, UP0 ;  /* 0x000000060b0b7287 */ /* 0x000fe20008000000 */
[----:B0-----:R-:W-:Y:S01]  /*0150*/  VIADD R20, R0, 0x780 ;  /* 0x0000078000147836 */ /* 0x001fe20000000000 */
[----:B------:R-:W-:Y:S02]  /*0160*/  USEL UR12, UR12, UR7, UP0 ;  /* 0x000000070c0c7287 */ /* 0x000fe40008000000 */
[----:B------:R-:W-:Y:S02]  /*0170*/  UISETP.GE.AND UP0, UPT, UR4, 0x8, UPT ;  /* 0x000000080400788c */ /* 0x000fe4000bf06270 */
[----:B------:R-:W-:Y:S02]  /*0180*/  USHF.R.S32.HI UR5, URZ, 0x3, UR5 ;  /* 0x00000003ff057899 */ /* 0x000fe40008011405 */
[----:B--2---:R-:W-:Y:S02]  /*0190*/  USHF.L.U32 UR8, UR8, 0xb, URZ ;  /* 0x0000000b08087899 */ /* 0x004fe400080006ff */
[----:B------:R-:W-:Y:S01]  /*01a0*/  PLOP3.LUT P0, PT, PT, PT, UP0, 0x80, 0x8 ;  /* 0x000000000008781c */ /* 0x000fe20003f0f008 */
[----:B------:R-:W-:-:S02]  /*01b0*/  UIADD3 UR22, UPT, UPT, UR5, -0x1, URZ ;  /* 0xffffffff05167890 */ /* 0x000fc4000fffe0ff */
[----:B------:R-:W-:Y:S01]  /*01c0*/  ULOP3.LUT UR23, UR5, 0xf, URZ, 0xc0, !UPT ;  /* 0x0000000f05177892 */ /* 0x000fe2000f8ec0ff */
[----:B------:R-:W-:Y:S01]  /*01d0*/  ISETP.GT.U32.OR P0, PT, R0, 0xff, !P0 ;  /* 0x000000ff0000780c */ /* 0x000fe20004704470 */
[----:B------:R-:W-:Y:S02]  /*01e0*/  ULOP3.LUT UR24, UR5, 0x7, URZ, 0xc0, !UPT ;  /* 0x0000000705187892 */ /* 0x000fe4000f8ec0ff */
[----:B------:R-:W-:Y:S01]  /*01f0*/  ULOP3.LUT UR25, UR5, 0x3, URZ, 0xc0, !UPT ;  /* 0x0000000305197892 */ /* 0x000fe2000f8ec0ff */
[----:B------:R-:W-:Y:S01]  /*0200*/  P2R R21, PR, RZ, 0x1 ;  /* 0x00000001ff157803 */ /* 0x000fe20000000000 */
[----:B------:R-:W-:Y:S02]  /*0210*/  ULOP3.LUT UR26, UR5, 0xffffff0, URZ, 0xc0, !UPT ;  /* 0x0ffffff0051a7892 */ /* 0x000fe4000f8ec0ff */
[----:B------:R-:W-:Y:S02]  /*0220*/  ULOP3.LUT UR27, UR5, 0xffffff8, URZ, 0xc0, !UPT ;  /* 0x0ffffff8051b7892 */ /* 0x000fe4000f8ec0ff */
[----:B------:R-:W-:Y:S01]  /*0230*/  ULOP3.LUT UR9, UR5, 0x1, URZ, 0xc0, !UPT ;  /* 0x0000000105097892 */ /* 0x000fe2000f8ec0ff */
[----:B------:R-:W-:Y:S01]  /*0240*/  UMOV UR6, URZ ;  /* 0x000000ff00067c82 */ /* 0x000fe20008000000 */
[----:B---34-:R-:W-:-:S10]  /*0250*/  UMOV UR7, URZ ;  /* 0x000000ff00077c82 */ /* 0x018fd40008000000 */
.L_x_219:
[----:B------:R-:W-:Y:S01]  /*0260*/  ISETP.NE.AND P0, PT, R21, RZ, PT ;  /* 0x000000ff1500720c */ /* 0x000fe20003f05270 */
[----:B------:R-:W-:-:S12]  /*0270*/  BSSY.RECONVERGENT B0, `(.L_x_136) ;  /* 0x0000080000007945 */ /* 0x000fd80003800200 */
[----:B012345:R-:W-:Y:S05]  /*0280*/  @P0 BRA `(.L_x_137) ;  /* 0x0000000400f80947 */ /* 0x03ffea0003800000 */
[----:B------:R-:W0:Y:S01]  /*0290*/  S2UR UR5, SR_CgaCtaId ;  /* 0x00000000000579c3 */ /* 0x000e220000008800 */
[----:B------:R-:W-:Y:S01]  /*02a0*/  IMAD.U32 R2, RZ, RZ, UR22 ;  /* 0x00000016ff027e24 */ /* 0x000fe2000f8e00ff */
[----:B------:R-:W-:-:S04]  /*02b0*/  UMOV UR4, 0x400 ;  /* 0x0000040000047882 */ /* 0x000fc80000000000 */
[----:B------:R-:W-:Y:S01]  /*02c0*/  ISETP.GE.U32.AND P1, PT, R2, 0xf, PT ;  /* 0x0000000f0200780c */ /* 0x000fe20003f26070 */
[----:B------:R-:W-:Y:S01]  /*02d0*/  IMAD.MOV.U32 R2, RZ, RZ, RZ ;  /* 0x000000ffff027224 */ /* 0x000fe200078e00ff */
[----:B0-----:R-:W-:-:S06]  /*02e0*/  ULEA UR4, UR5, UR4, 0x18 ;  /* 0x0000000405047291 */ /* 0x001fcc000f8ec0ff */
[----:B------:R-:W-:-:S05]  /*02f0*/  LEA R5, R0, UR4, 0x2 ;  /* 0x0000000400057c11 */ /* 0x000fca000f8e10ff */
[----:B------:R-:W-:Y:S05]  /*0300*/  @!P1 BRA `(.L_x_138) ;  /* 0x00000000005c9947 */ /* 0x000fea0003800000 */
[----:B------:R-:W-:Y:S01]  /*0310*/  VIADD R2, R5, 0x2000 ;  /* 0x0000200005027836 */ /* 0x000fe20000000000 */
[----:B------:R-:W-:-:S12]  /*0320*/  UIADD3 UR4, UPT, UPT, -UR26, URZ, URZ ;  /* 0x000000ff1a047290 */ /* 0x000fd8000fffe1ff */
.L_x_139:
[----:B------:R-:W-:Y:S01]  /*0330*/  UIADD3 UR4, UPT, UPT, UR4, 0x10, URZ ;  /* 0x0000001004047890 */ /* 0x000fe2000fffe0ff */
[----:B------:R-:W-:Y:S03]  /*0340*/  STS [R2+-0x2000], RZ ;  /* 0xffe000ff02007388 */ /* 0x000fe60000000800 */
[----:B------:R-:W-:Y:S01]  /*0350*/  UISETP.NE.AND UP0, UPT, UR4, URZ, UPT ;  /* 0x000000ff0400728c */ /* 0x000fe2000bf05270 */
        /* <DEDUP_REMOVED lines=16> */
[----:B------:R-:W-:Y:S06]  /*0460*/  BRA.U UP0, `(.L_x_139) ;  /* 0xfffffffd00b07547 */ /* 0x000fec000b83ffff */
[----:B------:R-:W-:-:S07]  /*0470*/  IMAD.U32 R2, RZ, RZ, UR26 ;  /* 0x0000001aff027e24 */ /* 0x000fce000f8e00ff */
.L_x_138:
[----:B------:R-:W-:Y:S01]  /*0480*/  ISETP.NE.AND P0, PT, RZ, UR23, PT ;  /* 0x00000017ff007c0c */ /* 0x000fe2000bf05270 */
[----:B------:R-:W-:Y:S02]  /*0490*/  IMAD.U32 R6, RZ, RZ, UR24 ;  /* 0x00000018ff067e24 */ /* 0x000fe4000f8e00ff */
[----:B------:R-:W-:Y:S02]  /*04a0*/  IMAD.U32 R3, RZ, RZ, UR23 ;  /* 0x00000017ff037e24 */ /* 0x000fe4000f8e00ff */
[----:B------:R-:W-:Y:S02]  /*04b0*/  VIADD R6, R6, 0xffffffff ;  /* 0xffffffff06067836 */ /* 0x000fe40000000000 */
[----:B------:R-:W-:-:S06]  /*04c0*/  VIADD R3, R3, 0xffffffff ;  /* 0xffffffff03037836 */ /* 0x000fcc0000000000 */
[----:B------:R-:W-:Y:S05]  /*04d0*/  @!P0 BRA `(.L_x_140) ;  /* 0x00000000007c8947 */ /* 0x000fea0003800000 */
[----:B------:R-:W-:Y:S01]  /*04e0*/  ISETP.GE.U32.AND P2, PT, R3, 0x7, PT ;  /* 0x000000070300780c */ /* 0x000fe20003f46070 */
[----:B------:R-:W-:-:S12]  /*04f0*/  UISETP.NE.AND UP0, UPT, UR24, URZ, UPT ;  /* 0x000000ff1800728c */ /* 0x000fd8000bf05270 */
[----:B------:R-:W-:Y:S05]  /*0500*/  @!P2 BRA `(.L_x_141) ;  /* 0x000000000028a947 */ /* 0x000fea0003800000 */
        /* <DEDUP_REMOVED lines=10> */
.L_x_141:
[----:B------:R-:W-:Y:S05]  /*05b0*/  BRA.U !UP0, `(.L_x_140) ;  /* 0x0000000108447547 */ /* 0x000fea000b800000 */
[----:B------:R-:W-:Y:S01]  /*05c0*/  ISETP.GE.U32.AND P2, PT, R6, 0x3, PT ;  /* 0x000000030600780c */ /* 0x000fe20003f46070 */
[----:B------:R-:W-:-:S12]  /*05d0*/  UISETP.NE.AND UP0, UPT, UR25, URZ, UPT ;  /* 0x000000ff1900728c */ /* 0x000fd8000bf05270 */
[C---:B0-----:R-:W-:Y:S02]  /*05e0*/  @P2 IMAD R4, R2.reuse, 0x400, R5 ;  /* 0x0000040002042824 */ /* 0x041fe400078e0205 */
[----:B------:R-:W-:-:S03]  /*05f0*/  @P2 VIADD R2, R2, 0x4 ;  /* 0x0000000402022836 */ /* 0x000fc60000000000 */
[----:B------:R1:W-:Y:S04]  /*0600*/  @P2 STS [R4], RZ ;  /* 0x000000ff04002388 */ /* 0x0003e80000000800 */
[----:B------:R1:W-:Y:S04]  /*0610*/  @P2 STS [R4+0x400], RZ ;  /* 0x000400ff04002388 */ /* 0x0003e80000000800 */
[----:B------:R1:W-:Y:S04]  /*0620*/  @P2 STS [R4+0x800], RZ ;  /* 0x000800ff04002388 */ /* 0x0003e80000000800 */
[----:B------:R1:W-:Y:S01]  /*0630*/  @P2 STS [R4+0xc00], RZ ;  /* 0x000c00ff04002388 */ /* 0x0003e20000000800 */
[----:B------:R-:W-:Y:S05]  /*0640*/  BRA.U !UP0, `(.L_x_140) ;  /* 0x0000000108207547 */ /* 0x000fea000b800000 */
[----:B------:R-:W-:Y:S01]  /*0650*/  IMAD R2, R2, 0x400, R5 ;  /* 0x0000040002027824 */ /* 0x000fe200078e0205 */
[----:B------:R-:W-:-:S04]  /*0660*/  UISETP.NE.AND UP0, UPT, UR25, 0x1, UPT ;  /* 0x000000011900788c */ /* 0x000fc8000bf05270 */
[----:B------:R2:W-:Y:S05]  /*0670*/  STS [R2], RZ ;  /* 0x000000ff02007388 */ /* 0x0005ea0000000800 */
[----:B------:R-:W-:Y:S05]  /*0680*/  BRA.U !UP0, `(.L_x_140) ;  /* 0x0000000108107547 */ /* 0x000fea000b800000 */
[----:B------:R-:W-:Y:S01]  /*0690*/  UISETP.NE.AND UP0, UPT, UR25, 0x2, UPT ;  /* 0x000000021900788c */ /* 0x000fe2000bf05270 */
[----:B------:R3:W-:Y:S05]  /*06a0*/  STS [R2+0x400], RZ ;  /* 0x000400ff02007388 */ /* 0x0007ea0000000800 */
[----:B------:R-:W-:-:S13]  /*06b0*/  PLOP3.LUT P2, PT, PT, PT, UP0, 0x80, 0x8 ;  /* 0x000000000008781c */ /* 0x000fda0003f4f008 */
[----:B------:R3:W-:Y:S02]  /*06c0*/  @P2 STS [R2+0x800], RZ ;  /* 0x000800ff02002388 */ /* 0x0007e40000000800 */
.L_x_140:
[----:B------:R-:W-:-:S13]  /*06d0*/  ISETP.GT.U32.AND P2, PT, R0, 0x7f, PT ;  /* 0x0000007f0000780c */ /* 0x000fda0003f44070 */
[----:B------:R-:W-:Y:S05]  /*06e0*/  @P2 BRA `(.L_x_137) ;  /* 0x0000000000e02947 */ /* 0x000fea0003800000 */
[----:B--23--:R-:W-:Y:S01]  /*06f0*/  IMAD.MOV.U32 R2, RZ, RZ, RZ ;  /* 0x000000ffff027224 */ /* 0x00cfe200078e00ff */
[----:B------:R-:W-:Y:S06]  /*0700*/  @!P1 BRA `(.L_x_142) ;  /* 0x0000000000589947 */ /* 0x000fec0003800000 */
[----:B------:R-:W-:-:S07]  /*0710*/  IMAD.MOV.U32 R2, RZ, RZ, RZ ;  /* 0x000000ffff027224 */ /* 0x000fce00078e00ff */
.L_x_143:
[C---:B012---:R-:W-:Y:S02]  /*0720*/  IMAD R4, R2.reuse, 0x400, R5 ;  /* 0x0000040002047824 */ /* 0x047fe400078e0205 */
[----:B------:R-:W-:-:S03]  /*0730*/  VIADD R2, R2, 0x10 ;  /* 0x0000001002027836 */ /* 0x000fc60000000000 */
[----:B------:R2:W-:Y:S02]  /*0740*/  STS [R4+0x200], RZ ;  /* 0x000200ff04007388 */ /* 0x0005e40000000800 */
[----:B------:R-:W-:Y:S02]  /*0750*/  ISETP.NE.AND P1, PT, R2, UR26, PT ;  /* 0x0000001a02007c0c */ /* 0x000fe4000bf25270 */
[----:B------:R2:W-:Y:S04]  /*0760*/  STS [R4+0x600], RZ ;  /* 0x000600ff04007388 */ /* 0x0005e80000000800 */
        /* <DEDUP_REMOVED lines=13> */
[----:B------:R2:W-:Y:S01]  /*0840*/  STS [R4+0x3e00], RZ ;  /* 0x003e00ff04007388 */ /* 0x0005e20000000800 */
[----:B------:R-:W-:Y:S05]  /*0850*/  @P1 BRA `(.L_x_143) ;  /* 0xfffffffc00b01947 */ /* 0x000fea000383ffff */
[----:B------:R-:W-:-:S07]  /*0860*/  IMAD.U32 R2, RZ, RZ, UR26 ;  /* 0x0000001aff027e24 */ /* 0x000fce000f8e00ff */
.L_x_142:
[----:B------:R-:W-:Y:S05]  /*0870*/  @!P0 BRA `(.L_x_137) ;  /* 0x00000000007c8947 */ /* 0x000fea0003800000 */
[----:B------:R-:W-:Y:S01]  /*0880*/  ISETP.GE.U32.AND P0, PT, R3, 0x7, PT ;  /* 0x000000070300780c */ /* 0x000fe20003f06070 */
[----:B------:R-:W-:-:S12]  /*0890*/  UISETP.NE.AND UP0, UPT, UR24, URZ, UPT ;  /* 0x000000ff1800728c */ /* 0x000fd8000bf05270 */
[----:B------:R-:W-:Y:S05]  /*08a0*/  @!P0 BRA `(.L_x_144) ;  /* 0x0000000000288947 */ /* 0x000fea0003800000 */
[C---:B------:R-:W-:Y:S02]  /*08b0*/  IMAD R3, R2.reuse, 0x400, R5 ;  /* 0x0000040002037824 */ /* 0x040fe400078e0205 */
[----:B------:R-:W-:-:S03]  /*08c0*/  VIADD R2, R2, 0x8 ;  /* 0x0000000802027836 */ /* 0x000fc60000000000 */
[----:B------:R3:W-:Y:S04]  /*08d0*/  STS [R3+0x200], RZ ;  /* 0x000200ff03007388 */ /* 0x0007e80000000800 */
[----:B------:R3:W-:Y:S04]  /*08e0*/  STS [R3+0x600], RZ ;  /* 0x000600ff03007388 */ /* 0x0007e80000000800 */
[----:B------:R3:W-:Y:S04]  /*08f0*/  STS [R3+0xa00], RZ ;  /* 0x000a00ff03007388 */ /* 0x0007e80000000800 */
[----:B------:R3:W-:Y:S04]  /*0900*/  STS [R3+0xe00], RZ ;  /* 0x000e00ff03007388 */ /* 0x0007e80000000800 */
[----:B------:R3:W-:Y:S04]  /*0910*/  STS [R3+0x1200], RZ ;  /* 0x001200ff03007388 */ /* 0x0007e80000000800 */
[----:B------:R3:W-:Y:S04]  /*0920*/  STS [R3+0x1600], RZ ;  /* 0x001600ff03007388 */ /* 0x0007e80000000800 */
[----:B------:R3:W-:Y:S04]  /*0930*/  STS [R3+0x1a00], RZ ;  /* 0x001a00ff03007388 */ /* 0x0007e80000000800 */
[----:B------:R3:W-:Y:S02]  /*0940*/  STS [R3+0x1e00], RZ ;  /* 0x001e00ff03007388 */ /* 0x0007e40000000800 */
.L_x_144:
[----:B------:R-:W-:Y:S05]  /*0950*/  BRA.U !UP0, `(.L_x_137) ;  /* 0x0000000108447547 */ /* 0x000fea000b800000 */
[----:B------:R-:W-:Y:S01]  /*0960*/  ISETP.GE.U32.AND P0, PT, R6, 0x3, PT ;  /* 0x000000030600780c */ /* 0x000fe20003f06070 */
[----:B------:R-:W-:-:S12]  /*0970*/  UISETP.NE.AND UP0, UPT, UR25, URZ, UPT ;  /* 0x000000ff1900728c */ /* 0x000fd8000bf05270 */
[C---:B---3--:R-:W-:Y:S02]  /*0980*/  @P0 IMAD R3, R2.reuse, 0x400, R5 ;  /* 0x0000040002030824 */ /* 0x048fe400078e0205 */
[----:B------:R-:W-:-:S03]  /*0990*/  @P0 VIADD R2, R2, 0x4 ;  /* 0x0000000402020836 */ /* 0x000fc60000000000 */
[----:B------:R4:W-:Y:S04]  /*09a0*/  @P0 STS [R3+0x200], RZ ;  /* 0x000200ff03000388 */ /* 0x0009e80000000800 */
[----:B------:R4:W-:Y:S04]  /*09b0*/  @P0 STS [R3+0x600], RZ ;  /* 0x000600ff03000388 */ /* 0x0009e80000000800 */
[----:B------:R4:W-:Y:S04]  /*09c0*/  @P0 STS [R3+0xa00], RZ ;  /* 0x000a00ff03000388 */ /* 0x0009e80000000800 */
[----:B------:R4:W-:Y:S01]  /*09d0*/  @P0 STS [R3+0xe00], RZ ;  /* 0x000e00ff03000388 */ /* 0x0009e20000000800 */
[----:B------:R-:W-:Y:S05]  /*09e0*/  BRA.U !UP0, `(.L_x_137) ;  /* 0x0000000108207547 */ /* 0x000fea000b800000 */
[----:B------:R-:W-:Y:S01]  /*09f0*/  IMAD R2, R2, 0x400, R5 ;  /* 0x0000040002027824 */ /* 0x000fe200078e0205 */
[----:B------:R-:W-:-:S04]  /*0a00*/  UISETP.NE.AND UP0, UPT, UR25, 0x1, UPT ;  /* 0x000000011900788c */ /* 0x000fc8000bf05270 */
[----:B------:R3:W-:Y:S05]  /*0a10*/  STS [R2+0x200], RZ ;  /* 0x000200ff02007388 */ /* 0x0007ea0000000800 */
[----:B------:R-:W-:Y:S05]  /*0a20*/  BRA.U !UP0, `(.L_x_137) ;  /* 0x0000000108107547 */ /* 0x000fea000b800000 */
[----:B------:R-:W-:Y:S01]  /*0a30*/  UISETP.NE.AND UP0, UPT, UR25, 0x2, UPT ;  /* 0x000000021900788c */ /* 0x000fe2000bf05270 */
[----:B------:R0:W-:Y:S05]  /*0a40*/  STS [R2+0x600], RZ ;  /* 0x000600ff02007388 */ /* 0x0001ea0000000800 */
[----:B------:R-:W-:-:S13]  /*0a50*/  PLOP3.LUT P0, PT, PT, PT, UP0, 0x80, 0x8 ;  /* 0x000000000008781c */ /* 0x000fda0003f0f008 */
[----:B------:R0:W-:Y:S02]  /*0a60*/  @P0 STS [R2+0xa00], RZ ;  /* 0x000a00ff02000388 */ /* 0x0001e40000000800 */
.L_x_137:
[----:B------:R-:W-:Y:S05]  /*0a70*/  BSYNC.RECONVERGENT B0 ;  /* 0x0000000000007941 */ /* 0x000fea0003800200 */
.L_x_136:
[----:B------:R-:W5:Y:S01]  /*0a80*/  LDCU.64 UR14, c[0x0][0x390] ;  /* 0x00007200ff0e77ac */ /* 0x000f620008000a00 */
[----:B------:R-:W-:Y:S02]  /*0a90*/  USHF.L.U32 UR4, UR6, 0x1e, URZ ;  /* 0x0000001e06047899 */ /* 0x000fe400080006ff */
[----:B------:R-:W-:Y:S02]  /*0aa0*/  USHF.L.U64.HI UR5, UR6, 0x1e, UR7 ;  /* 0x0000001e06057899 */ /* 0x000fe40008010207 */
[----:B-----5:R-:W-:-:S04]  /*0ab0*/  UIADD3 UR4, UP0, UPT, -UR4, UR14, URZ ;  /* 0x0000000e04047290 */ /* 0x020fc8000ff1e1ff */
[----:B------:R-:W-:Y:S02]  /*0ac0*/  UIADD3.X UR5, UPT, UPT, ~UR5, UR15, URZ, UP0, !UPT ;  /* 0x0000000f05057290 */ /* 0x000fe400087fe5ff */
[----:B------:R-:W-:-:S04]  /*0ad0*/  UISETP.LT.U32.AND UP0, UPT, UR4, 0x40000000, UPT ;  /* 0x400000000400788c */ /* 0x000fc8000bf01070 */
[----:B------:R-:W-:-:S04]  /*0ae0*/  UISETP.LT.U32.AND.EX UP0, UPT, UR5, URZ, UPT, UP0 ;  /* 0x000000ff0500728c */ /* 0x000fc8000bf01100 */
[----:B------:R-:W-:Y:S02]  /*0af0*/  USEL UR13, UR4, 0x40000000, UP0 ;  /* 0x40000000040d7887 */ /* 0x000fe40008000000 */
[----:B------:R-:W-:Y:S02]  /*0b00*/  USEL UR14, UR5, URZ, UP0 ;  /* 0x000000ff050e7287 */ /* 0x000fe40008000000 */
[----:B------:R-:W-:-:S04]  /*0b10*/  UISETP.GT.U32.AND UP0, UPT, UR13, UR8, UPT ;  /* 0x000000080d00728c */ /* 0x000fc8000bf04070 */
[----:B------:R-:W-:Y:S01]  /*0b20*/  UISETP.GT.U32.AND.EX UP0, UPT, UR14, URZ, UPT, UP0 ;  /* 0x000000ff0e00728c */ /* 0x000fe2000bf04100 */
[----:B------:R-:W-:Y:S08]  /*0b30*/  BAR.SYNC.DEFER_BLOCKING 0x0 ;  /* 0x0000000000007b1d */ /* 0x000ff00000010000 */
[----:B------:R-:W-:Y:S06]  /*0b40*/  BAR.SYNC.DEFER_BLOCKING 0x0 ;  /* 0x0000000000007b1d */ /* 0x000fec0000010000 */
[----:B------:R-:W-:Y:S05]  /*0b50*/  BRA.U !UP0, `(.L_x_145) ;  /* 0x00000011082c7547 */ /* 0x000fea000b800000 */
[----:B------:R-:W-:Y:S01]  /*0b60*/  UMOV UR10, UR8 ;  /* 0x00000008000a7c82 */ /* 0x000fe20008000000 */
[----:B------:R-:W-:-:S05]  /*0b70*/  UMOV UR5, URZ ;  /* 0x000000ff00057c82 */ /* 0x000fca0008000000 */
.L_x_150:
[----:B-----5:R-:W5:Y:S01]  /*0b80*/  LDCU.64 UR18, c[0x0][0x390] ;  /* 0x00007200ff1277ac */ /* 0x020f620008000a00 */
[----:B------:R-:W-:Y:S02]  /*0b90*/  USHF.L.U32 UR15, UR6, 0x1e, URZ ;  /* 0x0000001e060f7899 */ /* 0x000fe400080006ff */
[----:B------:R-:W-:Y:S02]  /*0ba0*/  USHF.L.U64.HI UR16, UR6, 0x1e, UR7 ;  /* 0x0000001e06107899 */ /* 0x000fe40008010207 */
[----:B------:R-:W-:-:S04]  /*0bb0*/  UIADD3 UR15, UP0, UPT, UR10, UR15, URZ ;  /* 0x0000000f0a0f7290 */ /* 0x000fc8000ff1e0ff */
[----:B------:R-:W-:Y:S02]  /*0bc0*/  UIADD3.X UR16, UPT, UPT, UR5, UR16, URZ, UP0, !UPT ;  /* 0x0000001005107290 */ /* 0x000fe400087fe4ff */
[----:B------:R-:W-:Y:S02]  /*0bd0*/  ULEA UR10, UP0, UR28, UR10, 0xb ;  /* 0x0000000a1c0a7291 */ /* 0x000fe4000f8058ff */
[----:B-----5:R-:W-:Y:S02]  /*0be0*/  UIADD3 UR17, UP1, UPT, -UR15, UR18, URZ ;  /* 0x000000120f117290 */ /* 0x020fe4000ff3e1ff */
[----:B------:R-:W-:Y:S02]  /*0bf0*/  UIADD3.X UR5, UPT, UPT, URZ, UR5, URZ, UP0, !UPT ;  /* 0x00000005ff057290 */ /* 0x000fe400087fe4ff */
[----:B------:R-:W-:Y:S02]  /*0c00*/  UIADD3.X UR4, UPT, UPT, ~UR16, UR19, URZ, UP1, !UPT ;  /* 0x0000001310047290 */ /* 0x000fe40008ffe5ff */
[----:B------:R-:W-:-:S02]  /*0c10*/  UISETP.GE.U32.AND UP1, UPT, UR17, 0x800, UPT ;  /* 0x000008001100788c */ /* 0x000fc4000bf26070 */
[----:B------:R-:W-:Y:S02]  /*0c20*/  UISETP.GE.U32.AND UP0, UPT, UR10, UR13, UPT ;  /* 0x0000000d0a00728c */ /* 0x000fe4000bf06070 */
[----:B------:R-:W-:Y:S02]  /*0c30*/  UISETP.GE.U32.AND.EX UP1, UPT, UR4, URZ, UPT, UP1 ;  /* 0x000000ff0400728c */ /* 0x000fe4000bf26110 */
[----:B------:R-:W-:-:S07]  /*0c40*/  UISETP.GE.U32.AND.EX UP0, UPT, UR5, UR14, UPT, UP0 ;  /* 0x0000000e0500728c */ /* 0x000fce000bf06100 */
[----:B0-----:R-:W-:Y:S05]  /*0c50*/  BRA.U !UP1, `(.L_x_146) ;  /* 0x0000000109587547 */ /* 0x001fea000b800000 */
[----:B------:R-:W0:Y:S01]  /*0c60*/  LDCU.64 UR18, c[0x0][0x388] ;  /* 0x00007100ff1277ac */ /* 0x000e220008000a00 */
[----:B---34-:R-:W-:-:S05]  /*0c70*/  IADD3 R3, P0, PT, R0, UR15, RZ ;  /* 0x0000000f00037c10 */ /* 0x018fca000ff1e0ff */
[----:B012---:R-:W-:Y:S01]  /*0c80*/  IMAD.X R4, RZ, RZ, UR16, P0 ;  /* 0x00000010ff047e24 */ /* 0x007fe200080e06ff */
[----:B------:R-:W-:-:S04]  /*0c90*/  LEA R2, P0, R3, UR18, 0x2 ;  /* 0x0000001203027c11 */ /* 0x000fc8000f8010ff */
        /* <DEDUP_REMOVED lines=18> */
.L_x_146:
[----:B------:R-:W1:Y:S01]  /*0dc0*/  LDCU.64 UR18, c[0x0][0x388] ;  /* 0x00007100ff1277ac */ /* 0x000e620008000a00 */
[C---:B0-23--:R-:W-:Y:S01]  /*0dd0*/  VIADD R2, R0.reuse, 0x80 ;  /* 0x0000008000027836 */ /* 0x04dfe20000000000 */
[C---:B----4-:R-:W-:Y:S01]  /*0de0*/  IADD3 R3, P0, PT, R0.reuse, UR15, RZ ;  /* 0x0000000f00037c10 */ /* 0x050fe2000ff1e0ff */
[C---:B------:R-:W-:Y:S01]  /*0df0*/  VIADD R5, R0.reuse, 0x180 ;  /* 0x0000018000057836 */ /* 0x040fe20000000000 */
[C---:B------:R-:W-:Y:S01]  /*0e00*/  ISETP.GE.AND P1, PT, R0.reuse, UR17, PT ;  /* 0x0000001100007c0c */ /* 0x040fe2000bf26270 */
[----:B------:R-:W-:Y:S01]  /*0e10*/  VIADD R6, R0, 0x100 ;  /* 0x0000010000067836 */ /* 0x000fe20000000000 */
[----:B------:R-:W-:Y:S01]  /*0e20*/  ISETP.GE.AND P2, PT, R2, UR17, PT ;  /* 0x0000001102007c0c */ /* 0x000fe2000bf46270 */
[----:B-1----:R-:W-:Y:S01]  /*0e30*/  IMAD.X R4, RZ, RZ, UR16, P0 ;  /* 0x00000010ff047e24 */ /* 0x002fe200080e06ff */
[----:B------:R-:W-:Y:S01]  /*0e40*/  ISETP.GE.AND P4, PT, R5, UR17, PT ;  /* 0x0000001105007c0c */ /* 0x000fe2000bf86270 */
[----:B------:R-:W-:Y:S01]  /*0e50*/  VIADD R5, R0, 0x200 ;  /* 0x0000020000057836 */ /* 0x000fe20000000000 */
[----:B------:R-:W-:Y:S01]  /*0e60*/  ISETP.GE.AND P3, PT, R6, UR17, PT ;  /* 0x0000001106007c0c */ /* 0x000fe2000bf66270 */
[----:B------:R-:W-:-:S02]  /*0e70*/  IMAD.MOV.U32 R11, RZ, RZ, 0x7fffffff ;  /* 0x7fffffffff0b7424 */ /* 0x000fc400078e00ff */
[----:B------:R-:W-:Y:S01]  /*0e80*/  IMAD.MOV.U32 R10, RZ, RZ, 0x7fffffff ;  /* 0x7fffffffff0a7424 */ /* 0x000fe200078e00ff */
[----:B------:R-:W-:Y:S01]  /*0e90*/  ISETP.GE.AND P5, PT, R5, UR17, PT ;  /* 0x0000001105007c0c */ /* 0x000fe2000bfa6270 */
[----:B------:R-:W-:Y:S01]  /*0ea0*/  VIADD R5, R0, 0x300 ;  /* 0x0000030000057836 */ /* 0x000fe20000000000 */
[----:B------:R-:W-:-:S04]  /*0eb0*/  LEA R2, P0, R3, UR18, 0x2 ;  /* 0x0000001203027c11 */ /* 0x000fc8000f8010ff */
[----:B------:R-:W-:Y:S01]  /*0ec0*/  LEA.HI.X R3, R3, UR19, R4, 0x2, P0 ;  /* 0x0000001303037c11 */ /* 0x000fe200080f1404 */
[----:B------:R-:W-:Y:S02]  /*0ed0*/  VIADD R4, R0, 0x280 ;  /* 0x0000028000047836 */ /* 0x000fe40000000000 */
[----:B------:R-:W-:Y:S02]  /*0ee0*/  IMAD.MOV.U32 R13, RZ, RZ, 0x7fffffff ;  /* 0x7fffffffff0d7424 */ /* 0x000fe400078e00ff */
[----:B------:R1:W5:Y:S01]  /*0ef0*/  @!P2 LDG.E R11, desc[UR20][R2.64+0x200] ;  /* 0x00020014020ba981 */ /* 0x000362000c1e1900 */
[----:B------:R-:W-:Y:S01]  /*0f00*/  ISETP.GE.AND P0, PT, R4, UR17, PT ;  /* 0x0000001104007c0c */ /* 0x000fe2000bf06270 */
[----:B------:R-:W-:Y:S02]  /*0f10*/  VIADD R4, R0, 0x380 ;  /* 0x0000038000047836 */ /* 0x000fe40000000000 */
[----:B------:R1:W5:Y:S01]  /*0f20*/  @!P1 LDG.E R10, desc[UR20][R2.64] ;  /* 0x00000014020a9981 */ /* 0x000362000c1e1900 */
[----:B------:R-:W-:Y:S01]  /*0f30*/  IMAD.MOV.U32 R12, RZ, RZ, 0x7fffffff ;  /* 0x7fffffffff0c7424 */ /* 0x000fe200078e00ff */
[----:B------:R-:W-:-:S02]  /*0f40*/  ISETP.GE.AND P1, PT, R5, UR17, PT ;  /* 0x0000001105007c0c */ /* 0x000fc4000bf26270 */
[----:B------:R-:W-:Y:S01]  /*0f50*/  ISETP.GE.AND P2, PT, R4, UR17, PT ;  /* 0x0000001104007c0c */ /* 0x000fe2000bf46270 */
[C---:B------:R-:W-:Y:S01]  /*0f60*/  VIADD R4, R0.reuse, 0x480 ;  /* 0x0000048000047836 */ /* 0x040fe20000000000 */
[----:B------:R1:W5:Y:S01]  /*0f70*/  @!P4 LDG.E R13, desc[UR20][R2.64+0x600] ;  /* 0x00060014020dc981 */ /* 0x000362000c1e1900 */
[----:B------:R-:W-:Y:S01]  /*0f80*/  IMAD.MOV.U32 R14, RZ, RZ, 0x7fffffff ;  /* 0x7fffffffff0e7424 */ /* 0x000fe200078e00ff */
[----:B------:R-:W-:Y:S02]  /*0f90*/  LOP3.LUT R5, R0, 0x400, RZ, 0xfc, !PT ;  /* 0x0000040000057812 */ /* 0x000fe400078efcff */
[----:B------:R-:W-:Y:S01]  /*0fa0*/  ISETP.GE.AND P4, PT, R4, UR17, PT ;  /* 0x0000001104007c0c */ /* 0x000fe2000bf86270 */
[----:B------:R-:W-:Y:S01]  /*0fb0*/  VIADD R4, R0, 0x500 ;  /* 0x0000050000047836 */ /* 0x000fe20000000000 */
[----:B------:R1:W5:Y:S01]  /*0fc0*/  @!P3 LDG.E R12, desc[UR20][R2.64+0x400] ;  /* 0x00040014020cb981 */ /* 0x000362000c1e1900 */
[----:B------:R-:W-:Y:S01]  /*0fd0*/  ISETP.GE.AND P3, PT, R5, UR17, PT ;  /* 0x0000001105007c0c */ /* 0x000fe2000bf66270 */
[----:B------:R-:W-:-:S02]  /*0fe0*/  IMAD.MOV.U32 R15, RZ, RZ, 0x7fffffff ;  /* 0x7fffffffff0f7424 */ /* 0x000fc400078e00ff */
[----:B------:R-:W-:Y:S01]  /*0ff0*/  IMAD.MOV.U32 R18, RZ, RZ, 0x7fffffff ;  /* 0x7fffffffff127424 */ /* 0x000fe200078e00ff */
[----:B------:R1:W5:Y:S01]  /*1000*/  @!P5 LDG.E R14, desc[UR20][R2.64+0x800] ;  /* 0x00080014020ed981 */ /* 0x000362000c1e1900 */
[----:B------:R-:W-:Y:S01]  /*1010*/  ISETP.GE.AND P5, PT, R4, UR17, PT ;  /* 0x0000001104007c0c */ /* 0x000fe2000bfa6270 */
[C---:B------:R-:W-:Y:S02]  /*1020*/  VIADD R5, R0.reuse, 0x580 ;  /* 0x0000058000057836 */ /* 0x040fe40000000000 */
[----:B------:R-:W-:Y:S01]  /*1030*/  VIADD R4, R0, 0x600 ;  /* 0x0000060000047836 */ /* 0x000fe20000000000 */
[----:B------:R1:W5:Y:S01]  /*1040*/  @!P0 LDG.E R15, desc[UR20][R2.64+0xa00] ;  /* 0x000a0014020f8981 */ /* 0x000362000c1e1900 */
[----:B------:R-:W-:Y:S01]  /*1050*/  IMAD.MOV.U32 R19, RZ, RZ, 0x7fffffff ;  /* 0x7fffffffff137424 */ /* 0x000fe200078e00ff */
[----:B------:R-:W-:Y:S01]  /*1060*/  ISETP.GE.AND P0, PT, R5, UR17, PT ;  /* 0x0000001105007c0c */ /* 0x000fe2000bf06270 */
[----:B------:R-:W-:Y:S01]  /*1070*/  IMAD.MOV.U32 R17, RZ, RZ, 0x7fffffff ;  /* 0x7fffffffff117424 */ /* 0x000fe200078e00ff */
[----:B------:R1:W5:Y:S01]  /*1080*/  @!P1 LDG.E R18, desc[UR20][R2.64+0xc00] ;  /* 0x000c001402129981 */ /* 0x000362000c1e1900 */
[----:B------:R-:W-:Y:S01]  /*1090*/  IMAD.MOV.U32 R16, RZ, RZ, 0x7fffffff ;  /* 0x7fffffffff107424 */ /* 0x000fe200078e00ff */
[----:B------:R-:W-:Y:S01]  /*10a0*/  ISETP.GE.AND P1, PT, R4, UR17, PT ;  /* 0x0000001104007c0c */ /* 0x000fe2000bf26270 */
[C---:B------:R-:W-:Y:S01]  /*10b0*/  VIADD R4, R0.reuse, 0x680 ;  /* 0x0000068000047836 */ /* 0x040fe20000000000 */
[----:B------:R1:W5:Y:S01]  /*10c0*/  @!P2 LDG.E R19, desc[UR20][R2.64+0xe00] ;  /* 0x000e00140213a981 */ /* 0x000362000c1e1900 */
[----:B------:R-:W-:-:S03]  /*10d0*/  VIADD R5, R0, 0x700 ;  /* 0x0000070000057836 */ /* 0x000fc60000000000 */
[----:B------:R1:W5:Y:S01]  /*10e0*/  @!P3 LDG.E R17, desc[UR20][R2.64+0x1000] ;  /* 0x001000140211b981 */ /* 0x000362000c1e1900 */
[----:B------:R-:W-:Y:S02]  /*10f0*/  ISETP.GE.AND P2, PT, R4, UR17, PT ;  /* 0x0000001104007c0c */ /* 0x000fe4000bf46270 */
[----:B------:R-:W-:Y:S01]  /*1100*/  ISETP.GE.AND P3, PT, R5, UR17, PT ;  /* 0x0000001105007c0c */ /* 0x000fe2000bf66270 */
[----:B------:R1:W5:Y:S01]  /*1110*/  @!P4 LDG.E R16, desc[UR20][R2.64+0x1200] ;  /* 0x001200140210c981 */ /* 0x000362000c1e1900 */
[----:B------:R-:W-:Y:S01]  /*1120*/  ISETP.GE.AND P4, PT, R20, UR17, PT ;  /* 0x0000001114007c0c */ /* 0x000fe2000bf86270 */
[----:B------:R-:W-:Y:S02]  /*1130*/  IMAD.MOV.U32 R9, RZ, RZ, 0x7fffffff ;  /* 0x7fffffffff097424 */ /* 0x000fe400078e00ff */
[----:B------:R-:W-:Y:S02]  /*1140*/  IMAD.MOV.U32 R8, RZ, RZ, 0x7fffffff ;  /* 0x7fffffffff087424 */ /* 0x000fe400078e00ff */
[----:B------:R-:W-:-:S02]  /*1150*/  IMAD.MOV.U32 R5, RZ, RZ, 0x7fffffff ;  /* 0x7fffffffff057424 */ /* 0x000fc400078e00ff */
[----:B------:R-:W-:Y:S01]  /*1160*/  IMAD.MOV.U32 R4, RZ, RZ, 0x7fffffff ;  /* 0x7fffffffff047424 */ /* 0x000fe200078e00ff */
[----:B------:R1:W5:Y:S01]  /*1170*/  @!P5 LDG.E R9, desc[UR20][R2.64+0x1400] ;  /* 0x001400140209d981 */ /* 0x000362000c1e1900 */
[----:B------:R-:W-:Y:S02]  /*1180*/  IMAD.MOV.U32 R6, RZ, RZ, 0x7fffffff ;  /* 0x7fffffffff067424 */ /* 0x000fe400078e00ff */
[----:B------:R-:W-:Y:S01]  /*1190*/  IMAD.MOV.U32 R7, RZ, RZ, 0x7fffffff ;  /* 0x7fffffffff077424 */ /* 0x000fe200078e00ff */
[----:B------:R1:W5:Y:S04]  /*11a0*/  @!P0 LDG.E R8, desc[UR20][R2.64+0x1600] ;  /* 0x0016001402088981 */ /* 0x000368000c1e1900 */
[----:B------:R1:W5:Y:S04]  /*11b0*/  @!P1 LDG.E R5, desc[UR20][R2.64+0x1800] ;  /* 0x0018001402059981 */ /* 0x000368000c1e1900 */
[----:B------:R1:W5:Y:S04]  /*11c0*/  @!P2 LDG.E R4, desc[UR20][R2.64+0x1a00] ;  /* 0x001a00140204a981 */ /* 0x000368000c1e1900 */
[----:B------:R1:W5:Y:S04]  /*11d0*/  @!P3 LDG.E R6, desc[UR20][R2.64+0x1c00] ;  /* 0x001c00140206b981 */ /* 0x000368000c1e1900 */
[----:B------:R1:W5:Y:S02]  /*11e0*/  @!P4 LDG.E R7, desc[UR20][R2.64+0x1e00] ;  /* 0x001e00140207c981 */ /* 0x000364000c1e1900 */
.L_x_147:
[----:B01----:R-:W0:Y:S02]  /*11f0*/  LDC.64 R2, c[0x0][0x398] ;  /* 0x0000e600ff027b82 */ /* 0x003e240000000a00 */
[----:B0-----:R-:W-:-:S13]  /*1200*/  ISETP.GT.AND P0, PT, R3, R2, PT ;  /* 0x000000020300720c */ /* 0x001fda0003f04270 */
[----:B------:R-:W-:Y:S05]  /*1210*/  @!P0 BRA `(.L_x_148) ;  /* 0x0000000800788947 */ /* 0x000fea0003800000 */
[----:B------:R-:W-:Y:S01]  /*1220*/  IMAD.MOV.U32 R2, RZ, RZ, -0x1 ;  /* 0xffffffffff027424 */ /* 0x000fe200078e00ff */
[----:B-----5:R-:W-:Y:S01]  /*1230*/  ISETP.GT.AND P0, PT, R10, -0x1, PT ;  /* 0xffffffff0a00780c */ /* 0x020fe20003f04270 */
[----:B------:R-:W0:Y:S01]  /*1240*/  S2UR UR15, SR_CgaCtaId ;  /* 0x00000000000f79c3 */ /* 0x000e220000008800 */
[----:B------:R-:W-:Y:S01]  /*1250*/  ISETP.GT.AND P1, PT, R11, -0x1, PT ;  /* 0xffffffff0b00780c */ /* 0x000fe20003f24270 */
[----:B------:R-:W-:Y:S01]  /*1260*/  UMOV UR4, 0x400 ;  /* 0x0000040000047882 */ /* 0x000fe20000000000 */
[C---:B------:R-:W-:Y:S01]  /*1270*/  SEL R23, R2.reuse, 0x80000000, !P0 ;  /* 0x8000000002177807 */ /* 0x040fe20004000000 */
[----:B------:R-:W1:Y:S01]  /*1280*/  LDCU UR16, c[0x0][0x398] ;  /* 0x00007300ff1077ac */ /* 0x000e620008000800 */
[----:B------:R-:W-:Y:S02]  /*1290*/  SEL R22, R2, 0x80000000, !P1 ;  /* 0x8000000002167807 */ /* 0x000fe40004800000 */
[----:B------:R-:W-:Y:S02]  /*12a0*/  ISETP.GT.AND P0, PT, R14, -0x1, PT ;  /* 0xffffffff0e00780c */ /* 0x000fe40003f04270 */
[----:B------:R-:W-:-:S02]  /*12b0*/  ISETP.GT.AND P1, PT, R15, -0x1, PT ;  /* 0xffffffff0f00780c */ /* 0x000fc40003f24270 */
[----:B------:R-:W-:Y:S02]  /*12c0*/  ISETP.GT.AND P2, PT, R12, -0x1, PT ;  /* 0xffffffff0c00780c */ /* 0x000fe40003f44270 */
[----:B------:R-:W-:Y:S02]  /*12d0*/  ISETP.GT.AND P3, PT, R13, -0x1, PT ;  /* 0xffffffff0d00780c */ /* 0x000fe40003f64270 */
[----:B------:R-:W-:Y:S02]  /*12e0*/  LOP3.LUT R10, R23, R10, RZ, 0x3c, !PT ;  /* 0x0000000a170a7212 */ /* 0x000fe400078e3cff */
[----:B------:R-:W-:Y:S02]  /*12f0*/  LOP3.LUT R11, R22, R11, RZ, 0x3c, !PT ;  /* 0x0000000b160b7212 */ /* 0x000fe400078e3cff */
[C---:B------:R-:W-:Y:S02]  /*1300*/  SEL R23, R2.reuse, 0x80000000, !P0 ;  /* 0x8000000002177807 */ /* 0x040fe40004000000 */
[----:B------:R-:W-:-:S02]  /*1310*/  SEL R22, R2, 0x80000000, !P1 ;  /* 0x8000000002167807 */ /* 0x000fc40004800000 */
[----:B------:R-:W-:Y:S01]  /*1320*/  ISETP.GT.AND P0, PT, R17, -0x1, PT ;  /* 0xffffffff1100780c */ /* 0x000fe20003f04270 */
[----:B0-----:R-:W-:Y:S01]  /*1330*/  ULEA UR15, UR15, UR4, 0x18 ;  /* 0x000000040f0f7291 */ /* 0x001fe2000f8ec0ff */
[----:B------:R-:W-:Y:S02]  /*1340*/  ISETP.GT.AND P1, PT, R16, -0x1, PT ;  /* 0xffffffff1000780c */ /* 0x000fe40003f24270 */
[C---:B------:R-:W-:Y:S01]  /*1350*/  SEL R25, R2.reuse, 0x80000000, !P2 ;  /* 0x8000000002197807 */ /* 0x040fe20005000000 */
[----:B------:R-:W-:Y:S01]  /*1360*/  UMOV UR4, URZ ;  /* 0x000000ff00047c82 */ /* 0x000fe20008000000 */
[----:B------:R-:W-:Y:S02]  /*1370*/  SEL R24, R2, 0x80000000, !P3 ;  /* 0x8000000002187807 */ /* 0x000fe40005800000 */
[----:B------:R-:W-:Y:S02]  /*1380*/  ISETP.GT.AND P2, PT, R18, -0x1, PT ;  /* 0xffffffff1200780c */ /* 0x000fe40003f44270 */
[----:B------:R-:W-:-:S02]  /*1390*/  ISETP.GT.AND P3, PT, R19, -0x1, PT ;  /* 0xffffffff1300780c */ /* 0x000fc40003f64270 */
[----:B------:R-:W-:Y:S02]  /*13a0*/  LOP3.LUT R14, R23, R14, RZ, 0x3c, !PT ;  /* 0x0000000e170e7212 */ /* 0x000fe400078e3cff */
[----:B------:R-:W-:Y:S02]  /*13b0*/  LOP3.LUT R15, R22, R15, RZ, 0x3c, !PT ;  /* 0x0000000f160f7212 */ /* 0x000fe400078e3cff */
[C---:B------:R-:W-:Y:S02]  /*13c0*/  SEL R22, R2.reuse, 0x80000000, !P0 ;  /* 0x8000000002167807 */ /* 0x040fe40004000000 */
[----:B------:R-:W-:Y:S02]  /*13d0*/  SEL R23, R2, 0x80000000, !P1 ;  /* 0x8000000002177807 */ /* 0x000fe40004800000 */
[----:B------:R-:W-:Y:S02]  /*13e0*/  LOP3.LUT R12, R25, R12, RZ, 0x3c, !PT ;  /* 0x0000000c190c7212 */ /* 0x000fe400078e3cff */
[----:B------:R-:W-:-:S02]  /*13f0*/  LOP3.LUT R13, R24, R13, RZ, 0x3c, !PT ;  /* 0x0000000d180d7212 */ /* 0x000fc400078e3cff */
[----:B------:R-:W-:Y:S02]  /*1400*/  ISETP.GT.AND P0, PT, R8, -0x1, PT ;  /* 0xffffffff0800780c */ /* 0x000fe40003f04270 */
[C---:B------:R-:W-:Y:S02]  /*1410*/  SEL R25, R2.reuse, 0x80000000, !P2 ;  /* 0x8000000002197807 */ /* 0x040fe40005000000 */
[C---:B------:R-:W-:Y:S02]  /*1420*/  SEL R24, R2.reuse, 0x80000000, !P3 ;  /* 0x8000000002187807 */ /* 0x040fe40005800000 */
[----:B------:R-:W-:Y:S02]  /*1430*/  ISETP.GT.AND P2, PT, R9, -0x1, PT ;  /* 0xffffffff0900780c */ /* 0x000fe40003f44270 */
[----:B------:R-:W-:Y:S02]  /*1440*/  LOP3.LUT R16, R23, R16, RZ, 0x3c, !PT ;  /* 0x0000001017107212 */ /* 0x000fe400078e3cff */
[----:B------:R-:W-:-:S02]  /*1450*/  SEL R23, R2, 0x80000000, !P0 ;  /* 0x8000000002177807 */ /* 0x000fc40004000000 */
[----:B------:R-:W-:Y:S02]  /*1460*/  LOP3.LUT R19, R24, R19, RZ, 0x3c, !PT ;  /* 0x0000001318137212 */ /* 0x000fe400078e3cff */
[----:B------:R-:W-:Y:S02]  /*1470*/  ISETP.GT.AND P0, PT, R5, -0x1, PT ;  /* 0xffffffff0500780c */ /* 0x000fe40003f04270 */
[----:B------:R-:W-:Y:S02]  /*1480*/  SEL R24, R2, 0x80000000, !P2 ;  /* 0x8000000002187807 */ /* 0x000fe40005000000 */
[----:B------:R-:W-:Y:S02]  /*1490*/  ISETP.GT.AND P1, PT, R4, -0x1, PT ;  /* 0xffffffff0400780c */ /* 0x000fe40003f24270 */
[----:B------:R-:W-:Y:S02]  /*14a0*/  ISETP.GT.AND P2, PT, R6, -0x1, PT ;  /* 0xffffffff0600780c */ /* 0x000fe40003f44270 */
[----:B------:R-:W-:-:S02]  /*14b0*/  LOP3.LUT R17, R22, R17, RZ, 0x3c, !PT ;  /* 0x0000001116117212 */ /* 0x000fc400078e3cff */
[C---:B------:R-:W-:Y:S02]  /*14c0*/  SEL R22, R2.reuse, 0x80000000, !P0 ;  /* 0x8000000002167807 */ /* 0x040fe40004000000 */
[----:B------:R-:W-:Y:S02]  /*14d0*/  LOP3.LUT R18, R25, R18, RZ, 0x3c, !PT ;  /* 0x0000001219127212 */ /* 0x000fe400078e3cff */
[----:B------:R-:W-:Y:S02]  /*14e0*/  LOP3.LUT R8, R23, R8, RZ, 0x3c, !PT ;  /* 0x0000000817087212 */ /* 0x000fe400078e3cff */
[----:B------:R-:W-:Y:S02]  /*14f0*/  ISETP.GT.AND P0, PT, R7, -0x1, PT ;  /* 0xffffffff0700780c */ /* 0x000fe40003f04270 */
[C---:B------:R-:W-:Y:S02]  /*1500*/  SEL R23, R2.reuse, 0x80000000, !P1 ;  /* 0x8000000002177807 */ /* 0x040fe40004800000 */
[----:B------:R-:W-:-:S02]  /*1510*/  SEL R25, R2, 0x80000000, !P2 ;  /* 0x8000000002197807 */ /* 0x000fc40005000000 */
[----:B------:R-:W-:Y:S02]  /*1520*/  ISETP.NE.AND P1, PT, R10, 0x7fffffff, PT ;  /* 0x7fffffff0a00780c */ /* 0x000fe40003f25270 */
[----:B------:R-:W-:Y:S02]  /*1530*/  ISETP.NE.AND P2, PT, R11, 0x7fffffff, PT ;  /* 0x7fffffff0b00780c */ /* 0x000fe40003f45270 */
[----:B------:R-:W-:Y:S02]  /*1540*/  ISETP.NE.AND P3, PT, R12, 0x7fffffff, PT ;  /* 0x7fffffff0c00780c */ /* 0x000fe40003f65270 */
[----:B------:R-:W-:Y:S02]  /*1550*/  ISETP.NE.AND P4, PT, R13, 0x7fffffff, PT ;  /* 0x7fffffff0d00780c */ /* 0x000fe40003f85270 */
[----:B------:R-:W-:Y:S02]  /*1560*/  LOP3.LUT R5, R22, R5, RZ, 0x3c, !PT ;  /* 0x0000000516057212 */ /* 0x000fe400078e3cff */
[----:B------:R-:W-:-:S02]  /*1570*/  SEL R22, R2, 0x80000000, !P0 ;  /* 0x8000000002167807 */ /* 0x000fc40004000000 */
[----:B------:R-:W-:Y:S02]  /*1580*/  SEL R10, R10, 0x80000000, P1 ;  /* 0x800000000a0a7807 */ /* 0x000fe40000800000 */
[----:B------:R-:W-:Y:S02]  /*1590*/  SEL R11, R11, 0x80000000, P2 ;  /* 0x800000000b0b7807 */ /* 0x000fe40001000000 */
[----:B------:R-:W-:Y:S02]  /*15a0*/  SEL R12, R12, 0x80000000, P3 ;  /* 0x800000000c0c7807 */ /* 0x000fe40001800000 */
[----:B------:R-:W-:Y:S02]  /*15b0*/  SEL R13, R13, 0x80000000, P4 ;  /* 0x800000000d0d7807 */ /* 0x000fe40002000000 */
[----:B------:R-:W-:Y:S02]  /*15c0*/  ISETP.NE.AND P5, PT, R14, 0x7fffffff, PT ;  /* 0x7fffffff0e00780c */ /* 0x000fe40003fa5270 */
[----:B------:R-:W-:-:S02]  /*15d0*/  ISETP.NE.AND P0, PT, R15, 0x7fffffff, PT ;  /* 0x7fffffff0f00780c */ /* 0x000fc40003f05270 */
[----:B------:R-:W-:Y:S02]  /*15e0*/  ISETP.NE.AND P1, PT, R18, 0x7fffffff, PT ;  /* 0x7fffffff1200780c */ /* 0x000fe40003f25270 */
[----:B------:R-:W-:Y:S02]  /*15f0*/  ISETP.NE.AND P2, PT, R19, 0x7fffffff, PT ;  /* 0x7fffffff1300780c */ /* 0x000fe40003f45270 */
[----:B------:R-:W-:Y:S02]  /*1600*/  ISETP.NE.AND P3, PT, R17, 0x7fffffff, PT ;  /* 0x7fffffff1100780c */ /* 0x000fe40003f65270 */
[----:B------:R-:W-:Y:S02]  /*1610*/  ISETP.NE.AND P4, PT, R16, 0x7fffffff, PT ;  /* 0x7fffffff1000780c */ /* 0x000fe40003f85270 */
[----:B------:R-:W-:Y:S02]  /*1620*/  LOP3.LUT R9, R24, R9, RZ, 0x3c, !PT ;  /* 0x0000000918097212 */ /* 0x000fe400078e3cff */
[----:B------:R-:W-:-:S02]  /*1630*/  LOP3.LUT R4, R23, R4, RZ, 0x3c, !PT ;  /* 0x0000000417047212 */ /* 0x000fc400078e3cff */
[----:B------:R-:W-:Y:S02]  /*1640*/  LOP3.LUT R6, R25, R6, RZ, 0x3c, !PT ;  /* 0x0000000619067212 */ /* 0x000fe400078e3cff */
[----:B------:R-:W-:Y:S02]  /*1650*/  LOP3.LUT R7, R22, R7, RZ, 0x3c, !PT ;  /* 0x0000000716077212 */ /* 0x000fe400078e3cff */
[----:B------:R-:W-:Y:S02]  /*1660*/  SEL R14, R14, 0x80000000, P5 ;  /* 0x800000000e0e7807 */ /* 0x000fe40002800000 */
[----:B------:R-:W-:Y:S02]  /*1670*/  SEL R15, R15, 0x80000000, P0 ;  /* 0x800000000f0f7807 */ /* 0x000fe40000000000 */
[----:B------:R-:W-:Y:S02]  /*1680*/  SEL R18, R18, 0x80000000, P1 ;  /* 0x8000000012127807 */ /* 0x000fe40000800000 */
[----:B------:R-:W-:-:S02]  /*1690*/  SEL R19, R19, 0x80000000, P2 ;  /* 0x8000000013137807 */ /* 0x000fc40001000000 */
[----:B------:R-:W-:Y:S02]  /*16a0*/  SEL R17, R17, 0x80000000, P3 ;  /* 0x8000000011117807 */ /* 0x000fe40001800000 */
[----:B------:R-:W-:Y:S02]  /*16b0*/  SEL R16, R16, 0x80000000, P4 ;  /* 0x8000000010107807 */ /* 0x000fe40002000000 */
[----:B------:R-:W-:Y:S02]  /*16c0*/  ISETP.NE.AND P5, PT, R9, 0x7fffffff, PT ;  /* 0x7fffffff0900780c */ /* 0x000fe40003fa5270 */
[----:B------:R-:W-:Y:S02]  /*16d0*/  ISETP.NE.AND P0, PT, R8, 0x7fffffff, PT ;  /* 0x7fffffff0800780c */ /* 0x000fe40003f05270 */
[----:B------:R-:W-:Y:S02]  /*16e0*/  ISETP.NE.AND P1, PT, R5, 0x7fffffff, PT ;  /* 0x7fffffff0500780c */ /* 0x000fe40003f25270 */
[----:B------:R-:W-:-:S02]  /*16f0*/  ISETP.NE.AND P2, PT, R4, 0x7fffffff, PT ;  /* 0x7fffffff0400780c */ /* 0x000fc40003f45270 */
[----:B------:R-:W-:Y:S02]  /*1700*/  ISETP.NE.AND P3, PT, R6, 0x7fffffff, PT ;  /* 0x7fffffff0600780c */ /* 0x000fe40003f65270 */
[----:B------:R-:W-:Y:S02]  /*1710*/  ISETP.NE.AND P4, PT, R7, 0x7fffffff, PT ;  /* 0x7fffffff0700780c */ /* 0x000fe40003f85270 */
[----:B------:R-:W-:Y:S02]  /*1720*/  SEL R9, R9, 0x80000000, P5 ;  /* 0x8000000009097807 */ /* 0x000fe40002800000 */
[----:B------:R-:W-:Y:S02]  /*1730*/  SEL R8, R8, 0x80000000, P0 ;  /* 0x8000000008087807 */ /* 0x000fe40000000000 */
[----:B------:R-:W-:Y:S02]  /*1740*/  SEL R5, R5, 0x80000000, P1 ;  /* 0x8000000005057807 */ /* 0x000fe40000800000 */
[----:B------:R-:W-:-:S02]  /*1750*/  SEL R4, R4, 0x80000000, P2 ;  /* 0x8000000004047807 */ /* 0x000fc40001000000 */
[----:B------:R-:W-:Y:S02]  /*1760*/  SEL R6, R6, 0x80000000, P3 ;  /* 0x8000000006067807 */ /* 0x000fe40001800000 */
[----:B-1----:R-:W-:-:S07]  /*1770*/  SEL R7, R7, 0x80000000, P4 ;  /* 0x8000000007077807 */ /* 0x002fce0002000000 */
.L_x_149:
[----:B------:R-:W-:Y:S01]  /*1780*/  IMAD R22, RZ, RZ, -UR16 ;  /* 0x80000010ff167e24 */ /* 0x000fe2000f8e02ff */
[----:B0-----:R-:W-:Y:S01]  /*1790*/  SHF.R.U32.HI R25, RZ, UR16, R10 ;  /* 0x00000010ff197c19 */ /* 0x001fe2000801160a */
[----:B------:R-:W-:Y:S01]  /*17a0*/  ULEA UR17, UR4, UR15, 0xa ;  /* 0x0000000f04117291 */ /* 0x000fe2000f8e50ff */
[----:B------:R-:W-:Y:S01]  /*17b0*/  SHF.R.U32.HI R27, RZ, UR16, R12 ;  /* 0x00000010ff1b7c19 */ /* 0x000fe2000801160c */
[----:B------:R-:W-:Y:S01]  /*17c0*/  UIADD3 UR4, UPT, UPT, UR4, 0x1, URZ ;  /* 0x0000000104047890 */ /* 0x000fe2000fffe0ff */
[----:B------:R-:W-:Y:S02]  /*17d0*/  VIADDMNMX R23, R22, R3, 0x8, PT ;  /* 0x0000000816177446 */ /* 0x000fe40003800103 */
[----:B------:R-:W-:Y:S02]  /*17e0*/  SHF.R.U32.HI R29, RZ, UR16, R13 ;  /* 0x00000010ff1d7c19 */ /* 0x000fe4000801160d */
[----:B------:R-:W-:Y:S02]  /*17f0*/  SHF.L.U32 R22, R2, R23, RZ ;  /* 0x0000001702167219 */ /* 0x000fe400000006ff */
[----:B------:R-:W-:-:S02]  /*1800*/  SHF.R.U32.HI R23, RZ, UR16, R11 ;  /* 0x00000010ff177c19 */ /* 0x000fc4000801160b */
[-C--:B------:R-:W-:Y:S02]  /*1810*/  LOP3.LUT R25, R25, R22.reuse, RZ, 0x30, !PT ;  /* 0x0000001619197212 */ /* 0x080fe400078e30ff */
[-C--:B------:R-:W-:Y:S02]  /*1820*/  LOP3.LUT R23, R23, R22.reuse, RZ, 0x30, !PT ;  /* 0x0000001617177212 */ /* 0x080fe400078e30ff */
[----:B------:R-:W-:Y:S02]  /*1830*/  LOP3.LUT R27, R27, R22, RZ, 0x30, !PT ;  /* 0x000000161b1b7212 */ /* 0x000fe400078e30ff */
[----:B------:R-:W-:Y:S02]  /*1840*/  LEA R25, R25, UR17, 0x2 ;  /* 0x0000001119197c11 */ /* 0x000fe4000f8e10ff */
[----:B------:R-:W-:Y:S02]  /*1850*/  LEA R23, R23, UR17, 0x2 ;  /* 0x0000001117177c11 */ /* 0x000fe4000f8e10ff */
[----:B------:R-:W-:Y:S01]  /*1860*/  LEA R27, R27, UR17, 0x2 ;  /* 0x000000111b1b7c11 */ /* 0x000fe2000f8e10ff */
[----:B------:R0:W-:Y:S01]  /*1870*/  ATOMS.POPC.INC.32 RZ, [R25+URZ] ;  /* 0x0000000019ff7f8c */ /* 0x0001e2000d8000ff */
[----:B------:R-:W-:-:S02]  /*1880*/  SHF.R.U32.HI R24, RZ, UR16, R14 ;  /* 0x00000010ff187c19 */ /* 0x000fc4000801160e */
[----:B------:R-:W-:Y:S01]  /*1890*/  SHF.R.U32.HI R26, RZ, UR16, R15 ;  /* 0x00000010ff1a7c19 */ /* 0x000fe2000801160f */
[----:B------:R1:W-:Y:S01]  /*18a0*/  ATOMS.POPC.INC.32 RZ, [R23+URZ] ;  /* 0x0000000017ff7f8c */ /* 0x0003e2000d8000ff */
[-C--:B------:R-:W-:Y:S02]  /*18b0*/  LOP3.LUT R29, R29, R22.reuse, RZ, 0x30, !PT ;  /* 0x000000161d1d7212 */ /* 0x080fe400078e30ff */
[-C--:B------:R-:W-:Y:S01]  /*18c0*/  LOP3.LUT R24, R24, R22.reuse, RZ, 0x30, !PT ;  /* 0x0000001618187212 */ /* 0x080fe200078e30ff */
[----:B------:R2:W-:Y:S01]  /*18d0*/  ATOMS.POPC.INC.32 RZ, [R27+URZ] ;  /* 0x000000001bff7f8c */ /* 0x0005e2000d8000ff */
[----:B0-----:R-:W-:Y:S02]  /*18e0*/  SHF.R.U32.HI R25, RZ, UR16, R19 ;  /* 0x00000010ff197c19 */ /* 0x001fe40008011613 */
[----:B------:R-:W-:Y:S02]  /*18f0*/  LOP3.LUT R26, R26, R22, RZ, 0x30, !PT ;  /* 0x000000161a1a7212 */ /* 0x000fe400078e30ff */
[----:B-1----:R-:W-:-:S02]  /*1900*/  SHF.R.U32.HI R23, RZ, UR16, R18 ;  /* 0x00000010ff177c19 */ /* 0x002fc40008011612 */
[----:B------:R-:W-:Y:S02]  /*1910*/  LEA R29, R29, UR17, 0x2 ;  /* 0x000000111d1d7c11 */ /* 0x000fe4000f8e10ff */
[----:B--2---:R-:W-:Y:S02]  /*1920*/  SHF.R.U32.HI R27, RZ, UR16, R17 ;  /* 0x00000010ff1b7c19 */ /* 0x004fe40008011611 */
[-C--:B------:R-:W-:Y:S01]  /*1930*/  LOP3.LUT R23, R23, R22.reuse, RZ, 0x30, !PT ;  /* 0x0000001617177212 */ /* 0x080fe200078e30ff */
[----:B------:R0:W-:Y:S01]  /*1940*/  ATOMS.POPC.INC.32 RZ, [R29+URZ] ;  /* 0x000000001dff7f8c */ /* 0x0001e2000d8000ff */
[-C--:B------:R-:W-:Y:S02]  /*1950*/  LOP3.LUT R25, R25, R22.reuse, RZ, 0x30, !PT ;  /* 0x0000001619197212 */ /* 0x080fe400078e30ff */
[----:B------:R-:W-:Y:S02]  /*1960*/  LEA R24, R24, UR17, 0x2 ;  /* 0x0000001118187c11 */ /* 0x000fe4000f8e10ff */
[----:B------:R-:W-:-:S02]  /*1970*/  LOP3.LUT R27, R27, R22, RZ, 0x30, !PT ;  /* 0x000000161b1b7212 */ /* 0x000fc400078e30ff */
[----:B------:R-:W-:Y:S01]  /*1980*/  LEA R26, R26, UR17, 0x2 ;  /* 0x000000111a1a7c11 */ /* 0x000fe2000f8e10ff */
[----:B------:R1:W-:Y:S01]  /*1990*/  ATOMS.POPC.INC.32 RZ, [R24+URZ] ;  /* 0x0000000018ff7f8c */ /* 0x0003e2000d8000ff */
[----:B------:R-:W-:Y:S02]  /*19a0*/  LEA R23, R23, UR17, 0x2 ;  /* 0x0000001117177c11 */ /* 0x000fe4000f8e10ff */
[----:B------:R-:W-:Y:S01]  /*19b0*/  LEA R25, R25, UR17, 0x2 ;  /* 0x0000001119197c11 */ /* 0x000fe2000f8e10ff */
[----:B------:R2:W-:Y:S01]  /*19c0*/  ATOMS.POPC.INC.32 RZ, [R26+URZ] ;  /* 0x000000001aff7f8c */ /* 0x0005e2000d8000ff */
[----:B------:R-:W-:Y:S02]  /*19d0*/  LEA R27, R27, UR17, 0x2 ;  /* 0x000000111b1b7c11 */ /* 0x000fe4000f8e10ff */
[----:B0-----:R-:W-:Y:S01]  /*19e0*/  SHF.R.U32.HI R29, RZ, UR16, R16 ;  /* 0x00000010ff1d7c19 */ /* 0x001fe20008011610 */
[----:B------:R0:W-:Y:S01]  /*19f0*/  ATOMS.POPC.INC.32 RZ, [R23+URZ] ;  /* 0x0000000017ff7f8c */ /* 0x0001e2000d8000ff */
[----:B-1----:R-:W-:-:S02]  /*1a00*/  SHF.R.U32.HI R24, RZ, UR16, R9 ;  /* 0x00000010ff187c19 */ /* 0x002fc40008011609 */
[----:B------:R-:W-:Y:S01]  /*1a10*/  SHF.R.U32.HI R28, RZ, UR16, R7 ;  /* 0x00000010ff1c7c19 */ /* 0x000fe20008011607 */
[----:B------:R1:W-:Y:S01]  /*1a20*/  ATOMS.POPC.INC.32 RZ, [R25+URZ] ;  /* 0x0000000019ff7f8c */ /* 0x0003e2000d8000ff */
[----:B--2---:R-:W-:Y:S02]  /*1a30*/  SHF.R.U32.HI R26, RZ, UR16, R8 ;  /* 0x00000010ff1a7c19 */ /* 0x004fe40008011608 */
[-C--:B------:R-:W-:Y:S01]  /*1a40*/  LOP3.LUT R29, R29, R22.reuse, RZ, 0x30, !PT ;  /* 0x000000161d1d7212 */ /* 0x080fe200078e30ff */
[----:B------:R2:W-:Y:S01]  /*1a50*/  ATOMS.POPC.INC.32 RZ, [R27+URZ] ;  /* 0x000000001bff7f8c */ /* 0x0005e2000d8000ff */
[----:B0-----:R-:W-:Y:S02]  /*1a60*/  SHF.R.U32.HI R23, RZ, UR16, R5 ;  /* 0x00000010ff177c19 */ /* 0x001fe40008011605 */
[----:B------:R-:W-:Y:S02]  /*1a70*/  LOP3.LUT R24, R24, R22, RZ, 0x30, !PT ;  /* 0x0000001618187212 */ /* 0x000fe400078e30ff */
[----:B-1----:R-:W-:-:S02]  /*1a80*/  SHF.R.U32.HI R25, RZ, UR16, R4 ;  /* 0x00000010ff197c19 */ /* 0x002fc40008011604 */
[-C--:B------:R-:W-:Y:S02]  /*1a90*/  LOP3.LUT R26, R26, R22.reuse, RZ, 0x30, !PT ;  /* 0x000000161a1a7212 */ /* 0x080fe400078e30ff */
[----:B--2---:R-:W-:Y:S01]  /*1aa0*/  SHF.R.U32.HI R27, RZ, UR16, R6 ;  /* 0x00000010ff1b7c19 */ /* 0x004fe20008011606 */
[----:B------:R-:W-:Y:S01]  /*1ab0*/  UIADD3 UR16, UPT, UPT, UR16, 0x8, URZ ;  /* 0x0000000810107890 */ /* 0x000fe2000fffe0ff */
[-C--:B------:R-:W-:Y:S02]  /*1ac0*/  LOP3.LUT R23, R23, R22.reuse, RZ, 0x30, !PT ;  /* 0x0000001617177212 */ /* 0x080fe400078e30ff */
[----:B------:R-:W-:Y:S02]  /*1ad0*/  LEA R29, R29, UR17, 0x2 ;  /* 0x000000111d1d7c11 */ /* 0x000fe4000f8e10ff */
[----:B------:R-:W-:Y:S02]  /*1ae0*/  LOP3.LUT R25, R25, R22, RZ, 0x30, !PT ;  /* 0x0000001619197212 */ /* 0x000fe400078e30ff */
[----:B------:R-:W-:Y:S01]  /*1af0*/  ISETP.LE.AND P0, PT, R3, UR16, PT ;  /* 0x0000001003007c0c */ /* 0x000fe2000bf03270 */
[----:B------:R0:W-:Y:S01]  /*1b00*/  ATOMS.POPC.INC.32 RZ, [R29+URZ] ;  /* 0x000000001dff7f8c */ /* 0x0001e2000d8000ff */
[----:B------:R-:W-:-:S02]  /*1b10*/  LEA R24, R24, UR17, 0x2 ;  /* 0x0000001118187c11 */ /* 0x000fc4000f8e10ff */
[-C--:B------:R-:W-:Y:S02]  /*1b20*/  LOP3.LUT R27, R27, R22.reuse, RZ, 0x30, !PT ;  /* 0x000000161b1b7212 */ /* 0x080fe400078e30ff */
[----:B------:R-:W-:Y:S01]  /*1b30*/  LEA R26, R26, UR17, 0x2 ;  /* 0x000000111a1a7c11 */ /* 0x000fe2000f8e10ff */
[----:B------:R0:W-:Y:S01]  /*1b40*/  ATOMS.POPC.INC.32 RZ, [R24+URZ] ;  /* 0x0000000018ff7f8c */ /* 0x0001e2000d8000ff */
[----:B------:R-:W-:Y:S02]  /*1b50*/  LOP3.LUT R28, R28, R22, RZ, 0x30, !PT ;  /* 0x000000161c1c7212 */ /* 0x000fe400078e30ff */
[----:B------:R-:W-:Y:S01]  /*1b60*/  LEA R23, R23, UR17, 0x2 ;  /* 0x0000001117177c11 */ /* 0x000fe2000f8e10ff */
[----:B------:R0:W-:Y:S01]  /*1b70*/  ATOMS.POPC.INC.32 RZ, [R26+URZ] ;  /* 0x000000001aff7f8c */ /* 0x0001e2000d8000ff */
[----:B------:R-:W-:Y:S02]  /*1b80*/  LEA R25, R25, UR17, 0x2 ;  /* 0x0000001119197c11 */ /* 0x000fe4000f8e10ff */
[----:B------:R-:W-:Y:S01]  /*1b90*/  LEA R27, R27, UR17, 0x2 ;  /* 0x000000111b1b7c11 */ /* 0x000fe2000f8e10ff */
[----:B------:R0:W-:Y:S01]  /*1ba0*/  ATOMS.POPC.INC.32 RZ, [R23+URZ] ;  /* 0x0000000017ff7f8c */ /* 0x0001e2000d8000ff */
[----:B------:R-:W-:-:S03]  /*1bb0*/  LEA R28, R28, UR17, 0x2 ;  /* 0x000000111c1c7c11 */ /* 0x000fc6000f8e10ff */
[----:B------:R0:W-:Y:S04]  /*1bc0*/  ATOMS.POPC.INC.32 RZ, [R25+URZ] ;  /* 0x0000000019ff7f8c */ /* 0x0001e8000d8000ff */
[----:B------:R0:W-:Y:S04]  /*1bd0*/  ATOMS.POPC.INC.32 RZ, [R27+URZ] ;  /* 0x000000001bff7f8c */ /* 0x0001e8000d8000ff */
[----:B------:R0:W-:Y:S01]  /*1be0*/  ATOMS.POPC.INC.32 RZ, [R28+URZ] ;  /* 0x000000001cff7f8c */ /* 0x0001e2000d8000ff */
[----:B------:R-:W-:Y:S05]  /*1bf0*/  @!P0 BRA `(.L_x_149) ;  /* 0xfffffff800e08947 */ /* 0x000fea000383ffff */
.L_x_148:
[----:B------:R-:W-:Y:S05]  /*1c00*/  BRA.U !UP0, `(.L_x_150) ;  /* 0xffffffed08dc7547 */ /* 0x000fea000b83ffff */
.L_x_145:
[----:B------:R-:W-:Y:S01]  /*1c10*/  BAR.SYNC.DEFER_BLOCKING 0x0 ;  /* 0x0000000000007b1d */ /* 0x000fe20000010000 */
[----:B------:R-:W-:-:S05]  /*1c20*/  ISETP.NE.AND P0, PT, R21, RZ, PT ;  /* 0x000000ff1500720c */ /* 0x000fca0003f05270 */
[----:B------:R-:W-:Y:S08]  /*1c30*/  BSSY.RECONVERGENT B0, `(.L_x_151) ;  /* 0x0000167000007945 */ /* 0x000ff00003800200 */
[----:B------:R-:W-:Y:S05]  /*1c40*/  @P0 BRA `(.L_x_152) ;  /* 0x0000001400940947 */ /* 0x000fea0003800000 */
[----:B------:R-:W0:Y:S01]  /*1c50*/  S2UR UR5, SR_CgaCtaId ;  /* 0x00000000000579c3 */ /* 0x000e220000008800 */
[----:B------:R-:W-:Y:S01]  /*1c60*/  UISETP.GE.U32.AND UP0, UPT, UR22, 0x7, UPT ;  /* 0x000000071600788c */ /* 0x000fe2000bf06070 */
[----:B-----5:R-:W-:Y:S01]  /*1c70*/  IMAD.MOV.U32 R5, RZ, RZ, RZ ;  /* 0x000000ffff057224 */ /* 0x020fe200078e00ff */
[----:B------:R-:W-:Y:S02]  /*1c80*/  UMOV UR4, 0x400 ;  /* 0x0000040000047882 */ /* 0x000fe40000000000 */
[----:B0-----:R-:W-:-:S06]  /*1c90*/  ULEA UR4, UR5, UR4, 0x18 ;  /* 0x0000000405047291 */ /* 0x001fcc000f8ec0ff */
[----:B--23--:R-:W-:Y:S01]  /*1ca0*/  LEA R2, R0, UR4, 0x2 ;  /* 0x0000000400027c11 */ /* 0x00cfe2000f8e10ff */
[----:B------:R-:W-:Y:S06]  /*1cb0*/  BRA.U !UP0, `(.L_x_153) ;  /* 0x00000005085c7547 */ /* 0x000fec000b800000 */
[----:B-1----:R-:W0:Y:S01]  /*1cc0*/  LDC.64 R4, c[0x0][0x380] ;  /* 0x0000e000ff047b82 */ /* 0x002e220000000a00 */
[----:B----4-:R-:W-:-:S07]  /*1cd0*/  IMAD.MOV.U32 R3, RZ, RZ, RZ ;  /* 0x000000ffff037224 */ /* 0x010fce00078e00ff */
.L_x_170:
[----:B----4-:R-:W-:Y:S01]  /*1ce0*/  IMAD R7, R3, 0x400, R2 ;  /* 0x0000040003077824 */ /* 0x010fe200078e0202 */
[----:B------:R-:W-:Y:S04]  /*1cf0*/  BSSY.RECONVERGENT B1, `(.L_x_154) ;  /* 0x000000f000017945 */ /* 0x000fe80003800200 */
[----:B01----:R-:W1:Y:S04]  /*1d00*/  LDS R18, [R7] ;  /* 0x0000000007127984 */ /* 0x003e680000000800 */
[----:B--23--:R2:W3:Y:S04]  /*1d10*/  LDS R9, [R7+0x400] ;  /* 0x0004000007097984 */ /* 0x00c4e80000000800 */
[----:B------:R2:W4:Y:S04]  /*1d20*/  LDS R22, [R7+0x800] ;  /* 0x0008000007167984 */ /* 0x0005280000000800 */
[----:B------:R2:W0:Y:S04]  /*1d30*/  LDS R14, [R7+0xc00] ;  /* 0x000c0000070e7984 */ /* 0x0004280000000800 */
[----:B------:R2:W0:Y:S04]  /*1d40*/  LDS R12, [R7+0x1000] ;  /* 0x00100000070c7984 */ /* 0x0004280000000800 */
[----:B------:R2:W0:Y:S04]  /*1d50*/  LDS R6, [R7+0x1400] ;  /* 0x0014000007067984 */ /* 0x0004280000000800 */
[----:B------:R2:W0:Y:S04]  /*1d60*/  LDS R8, [R7+0x1800] ;  /* 0x0018000007087984 */ /* 0x0004280000000800 */
[----:B------:R2:W0:Y:S01]  /*1d70*/  LDS R10, [R7+0x1c00] ;  /* 0x001c0000070a7984 */ /* 0x0004220000000800 */
[----:B-1----:R-:W-:-:S13]  /*1d80*/  ISETP.NE.AND P0, PT, R18, RZ, PT ;  /* 0x000000ff1200720c */ /* 0x002fda0003f05270 */
[----:B--234-:R-:W-:Y:S05]  /*1d90*/  @!P0 BRA `(.L_x_155) ;  /* 0x0000000000108947 */ /* 0x01cfea0003800000 */
[----:B------:R-:W-:Y:S02]  /*1da0*/  IMAD R17, R3, 0x100, R0 ;  /* 0x0000010003117824 */ /* 0x000fe400078e0200 */
[----:B------:R-:W-:Y:S02]  /*1db0*/  IMAD.MOV.U32 R19, RZ, RZ, RZ ;  /* 0x000000ffff137224 */ /* 0x000fe400078e00ff */
[----:B0-----:R-:W-:-:S05]  /*1dc0*/  IMAD.WIDE.U32 R16, R17, 0x8, R4 ;  /* 0x0000000811107825 */ /* 0x001fca00078e0004 */
[----:B------:R1:W-:Y:S02]  /*1dd0*/  REDG.E.ADD.64.STRONG.GPU desc[UR20][R16.64], R18 ;  /* 0x000000121000798e */ /* 0x0003e4000c12e514 */
.L_x_155:
[----:B------:R-:W-:Y:S05]  /*1de0*/  BSYNC.RECONVERGENT B1 ;  /* 0x0000000000017941 */ /* 0x000fea0003800200 */
.L_x_154:
[----:B------:R-:W-:Y:S01]  /*1df0*/  ISETP.NE.AND P6, PT, R9, RZ, PT ;  /* 0x000000ff0900720c */ /* 0x000fe20003fc5270 */
[----:B------:R-:W-:Y:S01]  /*1e00*/  BSSY.RECONVERGENT B1, `(.L_x_156) ;  /* 0x000000e000017945 */ /* 0x000fe20003800200 */
[----:B------:R-:W-:Y:S02]  /*1e10*/  ISETP.NE.AND P0, PT, R22, RZ, PT ;  /* 0x000000ff1600720c */ /* 0x000fe40003f05270 */
[----:B0-----:R-:W-:Y:S02]  /*1e20*/  ISETP.NE.AND P1, PT, R14, RZ, PT ;  /* 0x000000ff0e00720c */ /* 0x001fe40003f25270 */
[----:B------:R-:W-:Y:S02]  /*1e30*/  ISETP.NE.AND P2, PT, R12, RZ, PT ;  /* 0x000000ff0c00720c */ /* 0x000fe40003f45270 */
[----:B------:R-:W-:Y:S02]  /*1e40*/  ISETP.NE.AND P3, PT, R6, RZ, PT ;  /* 0x000000ff0600720c */ /* 0x000fe40003f65270 */
[----:B------:R-:W-:-:S02]  /*1e50*/  ISETP.NE.AND P4, PT, R8, RZ, PT ;  /* 0x000000ff0800720c */ /* 0x000fc40003f85270 */
[----:B------:R-:W-:Y:S01]  /*1e60*/  ISETP.NE.AND P5, PT, R10, RZ, PT ;  /* 0x000000ff0a00720c */ /* 0x000fe20003fa5270 */
[----:B------:R-:W-:-:S12]  /*1e70*/  @!P6 BRA `(.L_x_157) ;  /* 0x000000000018e947 */ /* 0x000fd80003800000 */
[----:B-1----:R-:W-:Y:S02]  /*1e80*/  IMAD R17, R3, 0x100, R0 ;  /* 0x0000010003117824 */ /* 0x002fe400078e0200 */
[----:B------:R-:W-:Y:S02]  /*1e90*/  IMAD.MOV.U32 R18, RZ, RZ, R9 ;  /* 0x000000ffff127224 */ /* 0x000fe400078e0009 */
[----:B------:R-:W-:Y:S02]  /*1ea0*/  VIADD R17, R17, 0x100 ;  /* 0x0000010011117836 */ /* 0x000fe40000000000 */
[----:B------:R-:W-:Y:S02]  /*1eb0*/  IMAD.MOV.U32 R19, RZ, RZ, RZ ;  /* 0x000000ffff137224 */ /* 0x000fe400078e00ff */
[----:B------:R-:W-:-:S05]  /*1ec0*/  IMAD.WIDE.U32 R16, R17, 0x8, R4 ;  /* 0x0000000811107825 */ /* 0x000fca00078e0004 */
[----:B------:R0:W-:Y:S02]  /*1ed0*/  REDG.E.ADD.64.STRONG.GPU desc[UR20][R16.64], R18 ;  /* 0x000000121000798e */ /* 0x0001e4000c12e514 */
.L_x_157:
[----:B------:R-:W-:Y:S05]  /*1ee0*/  BSYNC.RECONVERGENT B1 ;  /* 0x0000000000017941 */ /* 0x000fea0003800200 */
.L_x_156:
[----:B------:R-:W-:Y:S04]  /*1ef0*/  BSSY.RECONVERGENT B1, `(.L_x_158) ;  /* 0x0000007000017945 */ /* 0x000fe80003800200 */
[----:B------:R-:W-:Y:S05]  /*1f00*/  @!P0 BRA `(.L_x_159) ;  /* 0x0000000000148947 */ /* 0x000fea0003800000 */
[----:B01----:R-:W-:Y:S02]  /*1f10*/  IMAD R17, R3, 0x100, R0 ;  /* 0x0000010003117824 */ /* 0x003fe400078e0200 */
[----:B------:R-:W-:Y:S02]  /*1f20*/  IMAD.MOV.U32 R23, RZ, RZ, RZ ;  /* 0x000000ffff177224 */ /* 0x000fe400078e00ff */
[----:B------:R-:W-:-:S04]  /*1f30*/  VIADD R17, R17, 0x200 ;  /* 0x0000020011117836 */ /* 0x000fc80000000000 */
[----:B------:R-:W-:-:S05]  /*1f40*/  IMAD.WIDE.U32 R16, R17, 0x8, R4 ;  /* 0x0000000811107825 */ /* 0x000fca00078e0004 */
[----:B------:R2:W-:Y:S02]  /*1f50*/  REDG.E.ADD.64.STRONG.GPU desc[UR20][R16.64], R22 ;  /* 0x000000161000798e */ /* 0x0005e4000c12e514 */
.L_x_159:
[----:B------:R-:W-:Y:S05]  /*1f60*/  BSYNC.RECONVERGENT B1 ;  /* 0x0000000000017941 */ /* 0x000fea0003800200 */
.L_x_158:
[----:B------:R-:W-:Y:S04]  /*1f70*/  BSSY.RECONVERGENT B1, `(.L_x_160) ;  /* 0x0000007000017945 */ /* 0x000fe80003800200 */
[----:B------:R-:W-:Y:S05]  /*1f80*/  @!P1 BRA `(.L_x_161) ;  /* 0x0000000000149947 */ /* 0x000fea0003800000 */
[----:B012---:R-:W-:Y:S02]  /*1f90*/  IMAD R17, R3, 0x100, R0 ;  /* 0x0000010003117824 */ /* 0x007fe400078e0200 */
[----:B------:R-:W-:Y:S02]  /*1fa0*/  IMAD.MOV.U32 R15, RZ, RZ, RZ ;  /* 0x000000ffff0f7224 */ /* 0x000fe400078e00ff */
[----:B------:R-:W-:-:S04]  /*1fb0*/  VIADD R17, R17, 0x300 ;  /* 0x0000030011117836 */ /* 0x000fc80000000000 */
[----:B------:R-:W-:-:S05]  /*1fc0*/  IMAD.WIDE.U32 R16, R17, 0x8, R4 ;  /* 0x0000000811107825 */ /* 0x000fca00078e0004 */
[----:B------:R3:W-:Y:S02]  /*1fd0*/  REDG.E.ADD.64.STRONG.GPU desc[UR20][R16.64], R14 ;  /* 0x0000000e1000798e */ /* 0x0007e4000c12e514 */
.L_x_161:
[----:B------:R-:W-:Y:S05]  /*1fe0*/  BSYNC.RECONVERGENT B1 ;  /* 0x0000000000017941 */ /* 0x000fea0003800200 */
.L_x_160:
[----:B------:R-:W-:Y:S04]  /*1ff0*/  BSSY.RECONVERGENT B1, `(.L_x_162) ;  /* 0x0000007000017945 */ /* 0x000fe80003800200 */
[----:B------:R-:W-:Y:S05]  /*2000*/  @!P2 BRA `(.L_x_163) ;  /* 0x000000000014a947 */ /* 0x000fea0003800000 */
[----:B---3--:R-:W-:Y:S02]  /*2010*/  IMAD R15, R3, 0x100, R0 ;  /* 0x00000100030f7824 */ /* 0x008fe400078e0200 */
[----:B------:R-:W-:Y:S02]  /*2020*/  IMAD.MOV.U32 R13, RZ, RZ, RZ ;  /* 0x000000ffff0d7224 */ /* 0x000fe400078e00ff */
[----:B------:R-:W-:-:S04]  /*2030*/  VIADD R15, R15, 0x400 ;  /* 0x000004000f0f7836 */ /* 0x000fc80000000000 */
[----:B------:R-:W-:-:S05]  /*2040*/  IMAD.WIDE.U32 R14, R15, 0x8, R4 ;  /* 0x000000080f0e7825 */ /* 0x000fca00078e0004 */
[----:B------:R4:W-:Y:S02]  /*2050*/  REDG.E.ADD.64.STRONG.GPU desc[UR20][R14.64], R12 ;  /* 0x0000000c0e00798e */ /* 0x0009e4000c12e514 */
.L_x_163:
[----:B------:R-:W-:Y:S05]  /*2060*/  BSYNC.RECONVERGENT B1 ;  /* 0x0000000000017941 */ /* 0x000fea0003800200 */
.L_x_162:
[----:B------:R-:W-:Y:S04]  /*2070*/  BSSY.RECONVERGENT B1, `(.L_x_164) ;  /* 0x0000007000017945 */ /* 0x000fe80003800200 */
[----:B------:R-:W-:Y:S05]  /*2080*/  @!P3 BRA `(.L_x_165) ;  /* 0x000000000014b947 */ /* 0x000fea0003800000 */
[----:B----4-:R-:W-:Y:S02]  /*2090*/  IMAD R13, R3, 0x100, R0 ;  /* 0x00000100030d7824 */ /* 0x010fe400078e0200 */
[----:B------:R-:W-:Y:S02]  /*20a0*/  IMAD.MOV.U32 R7, RZ, RZ, RZ ;  /* 0x000000ffff077224 */ /* 0x000fe400078e00ff */
[----:B------:R-:W-:-:S04]  /*20b0*/  VIADD R13, R13, 0x500 ;  /* 0x000005000d0d7836 */ /* 0x000fc80000000000 */
[----:B------:R-:W-:-:S05]  /*20c0*/  IMAD.WIDE.U32 R12, R13, 0x8, R4 ;  /* 0x000000080d0c7825 */ /* 0x000fca00078e0004 */
[----:B------:R4:W-:Y:S02]  /*20d0*/  REDG.E.ADD.64.STRONG.GPU desc[UR20][R12.64], R6 ;  /* 0x000000060c00798e */ /* 0x0009e4000c12e514 */
.L_x_165:
[----:B------:R-:W-:Y:S05]  /*20e0*/  BSYNC.RECONVERGENT B1 ;  /* 0x0000000000017941 */ /* 0x000fea0003800200 */
.L_x_164:
[----:B------:R-:W-:Y:S04]  /*20f0*/  BSSY.RECONVERGENT B1, `(.L_x_166) ;  /* 0x0000007000017945 */ /* 0x000fe80003800200 */
[----:B------:R-:W-:Y:S05]  /*2100*/  @!P4 BRA `(.L_x_167) ;  /* 0x000000000014c947 */ /* 0x000fea0003800000 */
[----:B----4-:R-:W-:Y:S02]  /*2110*/  IMAD R7, R3, 0x100, R0 ;  /* 0x0000010003077824 */ /* 0x010fe400078e0200 */
[----:B------:R-:W-:Y:S02]  /*2120*/  IMAD.MOV.U32 R9, RZ, RZ, RZ ;  /* 0x000000ffff097224 */ /* 0x000fe400078e00ff */
[----:B------:R-:W-:-:S04]  /*2130*/  VIADD R7, R7, 0x600 ;  /* 0x0000060007077836 */ /* 0x000fc80000000000 */
[----:B------:R-:W-:-:S05]  /*2140*/  IMAD.WIDE.U32 R6, R7, 0x8, R4 ;  /* 0x0000000807067825 */ /* 0x000fca00078e0004 */
[----:B------:R4:W-:Y:S02]  /*2150*/  REDG.E.ADD.64.STRONG.GPU desc[UR20][R6.64], R8 ;  /* 0x000000080600798e */ /* 0x0009e4000c12e514 */
.L_x_167:
[----:B------:R-:W-:Y:S05]  /*2160*/  BSYNC.RECONVERGENT B1 ;  /* 0x0000000000017941 */ /* 0x000fea0003800200 */
.L_x_166:
[----:B------:R-:W-:Y:S04]  /*2170*/  BSSY.RECONVERGENT B1, `(.L_x_168) ;  /* 0x0000007000017945 */ /* 0x000fe80003800200 */
[----:B------:R-:W-:Y:S05]  /*2180*/  @!P5 BRA `(.L_x_169) ;  /* 0x000000000014d947 */ /* 0x000fea0003800000 */
[----:B----4-:R-:W-:Y:S02]  /*2190*/  IMAD R7, R3, 0x100, R0 ;  /* 0x0000010003077824 */ /* 0x010fe400078e0200 */
[----:B------:R-:W-:Y:S02]  /*21a0*/  IMAD.MOV.U32 R11, RZ, RZ, RZ ;  /* 0x000000ffff0b7224 */ /* 0x000fe400078e00ff */
[----:B------:R-:W-:-:S04]  /*21b0*/  VIADD R7, R7, 0x700 ;  /* 0x0000070007077836 */ /* 0x000fc80000000000 */
[----:B------:R-:W-:-:S05]  /*21c0*/  IMAD.WIDE.U32 R6, R7, 0x8, R4 ;  /* 0x0000000807067825 */ /* 0x000fca00078e0004 */
[----:B------:R4:W-:Y:S02]  /*21d0*/  REDG.E.ADD.64.STRONG.GPU desc[UR20][R6.64], R10 ;  /* 0x0000000a0600798e */ /* 0x0009e4000c12e514 */
.L_x_169:
[----:B------:R-:W-:Y:S05]  /*21e0*/  BSYNC.RECONVERGENT B1 ;  /* 0x0000000000017941 */ /* 0x000fea0003800200 */
.L_x_168:
[----:B------:R-:W-:-:S05]  /*21f0*/  VIADD R3, R3, 0x8 ;  /* 0x0000000803037836 */ /* 0x000fca0000000000 */
[----:B------:R-:W-:-:S13]  /*2200*/  ISETP.NE.AND P0, PT, R3, UR27, PT ;  /* 0x0000001b03007c0c */ /* 0x000fda000bf05270 */
[----:B------:R-:W-:Y:S05]  /*2210*/  @P0 BRA `(.L_x_170) ;  /* 0xfffffff800b00947 */ /* 0x000fea000383ffff */
[----:B------:R-:W-:-:S07]  /*2220*/  IMAD.U32 R5, RZ, RZ, UR27 ;  /* 0x0000001bff057e24 */ /* 0x000fce000f8e00ff */
.L_x_153:
[----:B------:R-:W-:Y:S02]  /*2230*/  UISETP.NE.AND UP0, UPT, UR24, URZ, UPT ;  /* 0x000000ff1800728c */ /* 0x000fe4000bf05270 */
[----:B----4-:R-:W-:Y:S02]  /*2240*/  IMAD.U32 R8, RZ, RZ, UR24 ;  /* 0x00000018ff087e24 */ /* 0x010fe4000f8e00ff */
[----:B------:R-:W-:Y:S02]  /*2250*/  IMAD.U32 R3, RZ, RZ, UR25 ;  /* 0x00000019ff037e24 */ /* 0x000fe4000f8e00ff */
[----:B------:R-:W-:Y:S02]  /*2260*/  VIADD R8, R8, 0xffffffff ;  /* 0xffffffff08087836 */ /* 0x000fe40000000000 */
[----:B------:R-:W-:Y:S01]  /*2270*/  VIADD R3, R3, 0xffffffff ;  /* 0xffffffff03037836 */ /* 0x000fe20000000000 */
[----:B------:R-:W-:Y:S06]  /*2280*/  BRA.U !UP0, `(.L_x_171) ;  /* 0x0000000508707547 */ /* 0x000fec000b800000 */
[----:B------:R-:W-:-:S13]  /*2290*/  ISETP.GE.U32.AND P0, PT, R8, 0x3, PT ;  /* 0x000000030800780c */ /* 0x000fda0003f06070 */
[----:B------:R-:W-:Y:S05]  /*22a0*/  @!P0 BRA `(.L_x_172) ;  /* 0x0000000000bc8947 */ /* 0x000fea0003800000 */
[----:B------:R-:W-:Y:S01]  /*22b0*/  IMAD R7, R5, 0x400, R2 ;  /* 0x0000040005077824 */ /* 0x000fe200078e0202 */
[----:B------:R-:W-:Y:S04]  /*22c0*/  BSSY.RECONVERGENT B1, `(.L_x_173) ;  /* 0x000000f000017945 */ /* 0x000fe80003800200 */
[----:B------:R-:W4:Y:S04]  /*22d0*/  LDS R12, [R7] ;  /* 0x00000000070c7984 */ /* 0x000f280000000800 */
[----:B------:R-:W5:Y:S04]  /*22e0*/  LDS R9, [R7+0x400] ;  /* 0x0004000007097984 */ /* 0x000f680000000800 */
[----:B------:R-:W0:Y:S04]  /*22f0*/  LDS R6, [R7+0x800] ;  /* 0x0008000007067984 */ /* 0x000e280000000800 */
[----:B-1----:R-:W1:Y:S01]  /*2300*/  LDS R4, [R7+0xc00] ;  /* 0x000c000007047984 */ /* 0x002e620000000800 */
[----:B----4-:R-:W-:-:S02]  /*2310*/  ISETP.NE.AND P0, PT, R12, RZ, PT ;  /* 0x000000ff0c00720c */ /* 0x010fc40003f05270 */
[----:B-----5:R-:W-:Y:S02]  /*2320*/  ISETP.NE.AND P1, PT, R9, RZ, PT ;  /* 0x000000ff0900720c */ /* 0x020fe40003f25270 */
[----:B0-----:R-:W-:Y:S02]  /*2330*/  ISETP.NE.AND P2, PT, R6, RZ, PT ;  /* 0x000000ff0600720c */ /* 0x001fe40003f45270 */
[----:B-1----:R-:W-:-:S07]  /*2340*/  ISETP.NE.AND P3, PT, R4, RZ, PT ;  /* 0x000000ff0400720c */ /* 0x002fce0003f65270 */
[----:B------:R-:W-:Y:S06]  /*2350*/  @!P0 BRA `(.L_x_174) ;  /* 0x0000000000148947 */ /* 0x000fec0003800000 */
[----:B------:R-:W0:Y:S01]  /*2360*/  LDC.64 R10, c[0x0][0x380] ;  /* 0x0000e000ff0a7b82 */ /* 0x000e220000000a00 */
[----:B------:R-:W-:Y:S02]  /*2370*/  IMAD R7, R5, 0x100, R0 ;  /* 0x0000010005077824 */ /* 0x000fe400078e0200 */
[----:B------:R-:W-:Y:S02]  /*2380*/  IMAD.MOV.U32 R13, RZ, RZ, RZ ;  /* 0x000000ffff0d7224 */ /* 0x000fe400078e00ff */
[----:B0-----:R-:W-:-:S05]  /*2390*/  IMAD.WIDE.U32 R10, R7, 0x8, R10 ;  /* 0x00000008070a7825 */ /* 0x001fca00078e000a */
[----:B------:R0:W-:Y:S02]  /*23a0*/  REDG.E.ADD.64.STRONG.GPU desc[UR20][R10.64], R12 ;  /* 0x0000000c0a00798e */ /* 0x0001e4000c12e514 */
.L_x_174:
[----:B------:R-:W-:Y:S05]  /*23b0*/  BSYNC.RECONVERGENT B1 ;  /* 0x0000000000017941 */ /* 0x000fea0003800200 */
.L_x_173:
[----:B------:R-:W-:Y:S04]  /*23c0*/  BSSY.RECONVERGENT B1, `(.L_x_175) ;  /* 0x0000009000017945 */ /* 0x000fe80003800200 */
[----:B------:R-:W-:Y:S05]  /*23d0*/  @!P1 BRA `(.L_x_176) ;  /* 0x00000000001c9947 */ /* 0x000fea0003800000 */
[----:B0-----:R-:W0:Y:S01]  /*23e0*/  LDC.64 R10, c[0x0][0x380] ;  /* 0x0000e000ff0a7b82 */ /* 0x001e220000000a00 */
[----:B------:R-:W-:Y:S02]  /*23f0*/  IMAD R7, R5, 0x100, R0 ;  /* 0x0000010005077824 */ /* 0x000fe400078e0200 */
[----:B------:R-:W-:Y:S02]  /*2400*/  IMAD.MOV.U32 R12, RZ, RZ, R9 ;  /* 0x000000ffff0c7224 */ /* 0x000fe400078e0009 */
[----:B------:R-:W-:Y:S02]  /*2410*/  VIADD R7, R7, 0x100 ;  /* 0x0000010007077836 */ /* 0x000fe40000000000 */
[----:B------:R-:W-:Y:S02]  /*2420*/  IMAD.MOV.U32 R13, RZ, RZ, RZ ;  /* 0x000000ffff0d7224 */ /* 0x000fe400078e00ff */
[----:B0-----:R-:W-:-:S05]  /*2430*/  IMAD.WIDE.U32 R10, R7, 0x8, R10 ;  /* 0x00000008070a7825 */ /* 0x001fca00078e000a */
[----:B------:R1:W-:Y:S02]  /*2440*/  REDG.E.ADD.64.STRONG.GPU desc[UR20][R10.64], R12 ;  /* 0x0000000c0a00798e */ /* 0x0003e4000c12e514 */
.L_x_176:
[----:B------:R-:W-:Y:S05]  /*2450*/  BSYNC.RECONVERGENT B1 ;  /* 0x0000000000017941 */ /* 0x000fea0003800200 */
.L_x_175:
[----:B------:R-:W-:Y:S04]  /*2460*/  BSSY.RECONVERGENT B1, `(.L_x_177) ;  /* 0x0000008000017945 */ /* 0x000fe80003800200 */
[----:B------:R-:W-:Y:S05]  /*2470*/  @!P2 BRA `(.L_x_178) ;  /* 0x000000000018a947 */ /* 0x000fea0003800000 */
[----:B01----:R-:W0:Y:S01]  /*2480*/  LDC.64 R10, c[0x0][0x380] ;  /* 0x0000e000ff0a7b82 */ /* 0x003e220000000a00 */
[----:B------:R-:W-:-:S04]  /*2490*/  IMAD R7, R5, 0x100, R0 ;  /* 0x0000010005077824 */ /* 0x000fc800078e0200 */
[----:B------:R-:W-:-:S04]  /*24a0*/  VIADD R7, R7, 0x200 ;  /* 0x0000020007077836 */ /* 0x000fc80000000000 */
[----:B0-----:R-:W-:-:S04]  /*24b0*/  IMAD.WIDE.U32 R10, R7, 0x8, R10 ;  /* 0x00000008070a7825 */ /* 0x001fc800078e000a */
[----:B------:R-:W-:-:S05]  /*24c0*/  IMAD.MOV.U32 R7, RZ, RZ, RZ ;  /* 0x000000ffff077224 */ /* 0x000fca00078e00ff */
[----:B------:R4:W-:Y:S02]  /*24d0*/  REDG.E.ADD.64.STRONG.GPU desc[UR20][R10.64], R6 ;  /* 0x000000060a00798e */ /* 0x0009e4000c12e514 */
.L_x_178:
[----:B------:R-:W-:Y:S05]  /*24e0*/  BSYNC.RECONVERGENT B1 ;  /* 0x0000000000017941 */ /* 0x000fea0003800200 */
.L_x_177:
[----:B------:R-:W-:Y:S04]  /*24f0*/  BSSY.RECONVERGENT B1, `(.L_x_179) ;  /* 0x0000009000017945 */ /* 0x000fe80003800200 */
[----:B------:R-:W-:Y:S05]  /*2500*/  @!P3 BRA `(.L_x_180) ;  /* 0x00000000001cb947 */ /* 0x000fea0003800000 */
[----:B----4-:R-:W4:Y:S01]  /*2510*/  LDC.64 R6, c[0x0][0x380] ;  /* 0x0000e000ff067b82 */ /* 0x010f220000000a00 */
[----:B------:R-:W-:Y:S02]  /*2520*/  IMAD R9, R5, 0x100, R0 ;  /* 0x0000010005097824 */ /* 0x000fe400078e0200 */
[----:B01----:R-:W-:Y:S02]  /*2530*/  IMAD.MOV.U32 R10, RZ, RZ, R4 ;  /* 0x000000ffff0a7224 */ /* 0x003fe400078e0004 */
[----:B------:R-:W-:Y:S02]  /*2540*/  VIADD R9, R9, 0x300 ;  /* 0x0000030009097836 */ /* 0x000fe40000000000 */
[----:B------:R-:W-:Y:S02]  /*2550*/  IMAD.MOV.U32 R11, RZ, RZ, RZ ;  /* 0x000000ffff0b7224 */ /* 0x000fe400078e00ff */
[----:B----4-:R-:W-:-:S05]  /*2560*/  IMAD.WIDE.U32 R6, R9, 0x8, R6 ;  /* 0x0000000809067825 */ /* 0x010fca00078e0006 */
[----:B------:R0:W-:Y:S02]  /*2570*/  REDG.E.ADD.64.STRONG.GPU desc[UR20][R6.64], R10 ;  /* 0x0000000a0600798e */ /* 0x0001e4000c12e514 */
.L_x_180:
[----:B------:R-:W-:Y:S05]  /*2580*/  BSYNC.RECONVERGENT B1 ;  /* 0x0000000000017941 */ /* 0x000fea0003800200 */
.L_x_179:
[----:B------:R-:W-:-:S07]  /*2590*/  VIADD R5, R5, 0x4 ;  /* 0x0000000405057836 */ /* 0x000fce0000000000 */
.L_x_172:
[----:B------:R-:W-:Y:S01]  /*25a0*/  UISETP.NE.AND UP0, UPT, UR25, URZ, UPT ;  /* 0x000000ff1900728c */ /* 0x000fe2000bf05270 */
[----:B------:R-:W-:Y:S08]  /*25b0*/  BSSY.RECONVERGENT B1, `(.L_x_171) ;  /* 0x0000029000017945 */ /* 0x000ff00003800200 */
[----:B------:R-:W-:Y:S05]  /*25c0*/  BRA.U !UP0, `(.L_x_181) ;  /* 0x00000001089c7547 */ /* 0x000fea000b800000 */
[----:B------:R-:W-:-:S13]  /*25d0*/  ISETP.NE.AND P0, PT, R3, RZ, PT ;  /* 0x000000ff0300720c */ /* 0x000fda0003f05270 */
[----:B------:R-:W-:Y:S05]  /*25e0*/  @!P0 BRA `(.L_x_182) ;  /* 0x0000000000648947 */ /* 0x000fea0003800000 */
[----:B0---4-:R-:W-:Y:S01]  /*25f0*/  IMAD R6, R5, 0x400, R2 ;  /* 0x0000040005067824 */ /* 0x011fe200078e0202 */
[----:B------:R-:W-:Y:S04]  /*2600*/  BSSY.RECONVERGENT B2, `(.L_x_183) ;  /* 0x000000c000027945 */ /* 0x000fe80003800200 */
[----:B-1----:R-:W0:Y:S04]  /*2610*/  LDS R4, [R6] ;  /* 0x0000000006047984 */ /* 0x002e280000000800 */
[----:B------:R-:W1:Y:S01]  /*2620*/  LDS R9, [R6+0x400] ;  /* 0x0004000006097984 */ /* 0x000e620000000800 */
[----:B0-----:R-:W-:-:S02]  /*2630*/  ISETP.NE.AND P0, PT, R4, RZ, PT ;  /* 0x000000ff0400720c */ /* 0x001fc40003f05270 */
[----:B-1----:R-:W-:-:S11]  /*2640*/  ISETP.NE.AND P1, PT, R9, RZ, PT ;  /* 0x000000ff0900720c */ /* 0x002fd60003f25270 */
[----:B------:R-:W-:Y:S05]  /*2650*/  @!P0 BRA `(.L_x_184) ;  /* 0x0000000000188947 */ /* 0x000fea0003800000 */
[----:B------:R-:W0:Y:S01]  /*2660*/  LDC.64 R6, c[0x0][0x380] ;  /* 0x0000e000ff067b82 */ /* 0x000e220000000a00 */
[----:B------:R-:W-:-:S04]  /*2670*/  IMAD R11, R5, 0x100, R0 ;  /* 0x00000100050b7824 */ /* 0x000fc800078e0200 */
[----:B0-----:R-:W-:-:S04]  /*2680*/  IMAD.WIDE.U32 R10, R11, 0x8, R6 ;  /* 0x000000080b0a7825 */ /* 0x001fc800078e0006 */
[----:B------:R-:W-:Y:S02]  /*2690*/  IMAD.MOV.U32 R6, RZ, RZ, R4 ;  /* 0x000000ffff067224 */ /* 0x000fe400078e0004 */
[----:B------:R-:W-:-:S05]  /*26a0*/  IMAD.MOV.U32 R7, RZ, RZ, RZ ;  /* 0x000000ffff077224 */ /* 0x000fca00078e00ff */
[----:B------:R0:W-:Y:S02]  /*26b0*/  REDG.E.ADD.64.STRONG.GPU desc[UR20][R10.64], R6 ;  /* 0x000000060a00798e */ /* 0x0001e4000c12e514 */
.L_x_184:
[----:B------:R-:W-:Y:S05]  /*26c0*/  BSYNC.RECONVERGENT B2 ;  /* 0x0000000000027941 */ /* 0x000fea0003800200 */
.L_x_183:
[----:B------:R-:W-:Y:S04]  /*26d0*/  BSSY.RECONVERGENT B2, `(.L_x_185) ;  /* 0x0000009000027945 */ /* 0x000fe80003800200 */
[----:B------:R-:W-:Y:S05]  /*26e0*/  @!P1 BRA `(.L_x_186) ;  /* 0x00000000001c9947 */ /* 0x000fea0003800000 */
[----:B0-----:R-:W0:Y:S01]  /*26f0*/  LDC.64 R6, c[0x0][0x380] ;  /* 0x0000e000ff067b82 */ /* 0x001e220000000a00 */
[----:B------:R-:W-:-:S04]  /*2700*/  IMAD R4, R5, 0x100, R0 ;  /* 0x0000010005047824 */ /* 0x000fc800078e0200 */
[----:B------:R-:W-:-:S04]  /*2710*/  VIADD R11, R4, 0x100 ;  /* 0x00000100040b7836 */ /* 0x000fc80000000000 */
[----:B0-----:R-:W-:-:S04]  /*2720*/  IMAD.WIDE.U32 R10, R11, 0x8, R6 ;  /* 0x000000080b0a7825 */ /* 0x001fc800078e0006 */
[----:B------:R-:W-:Y:S02]  /*2730*/  IMAD.MOV.U32 R6, RZ, RZ, R9 ;  /* 0x000000ffff067224 */ /* 0x000fe400078e0009 */
[----:B------:R-:W-:-:S05]  /*2740*/  IMAD.MOV.U32 R7, RZ, RZ, RZ ;  /* 0x000000ffff077224 */ /* 0x000fca00078e00ff */
[----:B------:R1:W-:Y:S02]  /*2750*/  REDG.E.ADD.64.STRONG.GPU desc[UR20][R10.64], R6 ;  /* 0x000000060a00798e */ /* 0x0003e4000c12e514 */
.L_x_186:
[----:B------:R-:W-:Y:S05]  /*2760*/  BSYNC.RECONVERGENT B2 ;  /* 0x0000000000027941 */ /* 0x000fea0003800200 */
.L_x_185:
[----:B------:R-:W-:-:S07]  /*2770*/  VIADD R5, R5, 0x2 ;  /* 0x0000000205057836 */ /* 0x000fce0000000000 */
.L_x_182:
[----:B------:R-:W-:-:S09]  /*2780*/  UISETP.NE.AND UP0, UPT, UR9, URZ, UPT ;  /* 0x000000ff0900728c */ /* 0x000fd2000bf05270 */
[----:B------:R-:W-:Y:S05]  /*2790*/  BRA.U !UP0, `(.L_x_181) ;  /* 0x0000000108287547 */ /* 0x000fea000b800000 */
[----:B-1----:R-:W-:-:S05]  /*27a0*/  IMAD R4, R5, 0x400, R2 ;  /* 0x0000040005047824 */ /* 0x002fca00078e0202 */
[----:B------:R-:W1:Y:S02]  /*27b0*/  LDS R9, [R4] ;  /* 0x0000000004097984 */ /* 0x000e640000000800 */
[----:B-1----:R-:W-:-:S13]  /*27c0*/  ISETP.NE.AND P0, PT, R9, RZ, PT ;  /* 0x000000ff0900720c */ /* 0x002fda0003f05270 */
[----:B------:R-:W-:Y:S05]  /*27d0*/  @!P0 BRA `(.L_x_181) ;  /* 0x0000000000188947 */ /* 0x000fea0003800000 */
[----:B0---4-:R-:W0:Y:S01]  /*27e0*/  LDC.64 R6, c[0x0][0x380] ;  /* 0x0000e000ff067b82 */ /* 0x011e220000000a00 */
[----:B------:R-:W-:-:S04]  /*27f0*/  IMAD R5, R5, 0x100, R0 ;  /* 0x0000010005057824 */ /* 0x000fc800078e0200 */
[----:B0-----:R-:W-:-:S04]  /*2800*/  IMAD.WIDE.U32 R4, R5, 0x8, R6 ;  /* 0x0000000805047825 */ /* 0x001fc800078e0006 */
[----:B------:R-:W-:Y:S02]  /*2810*/  IMAD.MOV.U32 R6, RZ, RZ, R9 ;  /* 0x000000ffff067224 */ /* 0x000fe400078e0009 */
[----:B------:R-:W-:-:S05]  /*2820*/  IMAD.MOV.U32 R7, RZ, RZ, RZ ;  /* 0x000000ffff077224 */ /* 0x000fca00078e00ff */
[----:B------:R0:W-:Y:S02]  /*2830*/  REDG.E.ADD.64.STRONG.GPU desc[UR20][R4.64], R6 ;  /* 0x000000060400798e */ /* 0x0001e4000c12e514 */
.L_x_181:
[----:B------:R-:W-:Y:S05]  /*2840*/  BSYNC.RECONVERGENT B1 ;  /* 0x0000000000017941 */ /* 0x000fea0003800200 */
.L_x_171:
[----:B------:R-:W-:-:S13]  /*2850*/  ISETP.GT.U32.AND P0, PT, R0, 0x7f, PT ;  /* 0x0000007f0000780c */ /* 0x000fda0003f04070 */
[----:B------:R-:W-:Y:S05]  /*2860*/  @P0 BRA `(.L_x_152) ;  /* 0x00000008008c0947 */ /* 0x000fea0003800000 */
[----:B------:R-:W-:Y:S01]  /*2870*/  UISETP.GE.U32.AND UP0, UPT, UR22, 0x7, UPT ;  /* 0x000000071600788c */ /* 0x000fe2000bf06070 */
[----:B0-----:R-:W-:-:S08]  /*2880*/  IMAD.MOV.U32 R5, RZ, RZ, RZ ;  /* 0x000000ffff057224 */ /* 0x001fd000078e00ff */
[----:B------:R-:W-:Y:S05]  /*2890*/  BRA.U !UP0, `(.L_x_187) ;  /* 0x0000000508147547 */ /* 0x000fea000b800000 */
[----:B-1----:R-:W0:Y:S01]  /*28a0*/  LDC.64 R4, c[0x0][0x380] ;  /* 0x0000e000ff047b82 */ /* 0x002e220000000a00 */
[----:B------:R-:W-:-:S07]  /*28b0*/  IMAD.MOV.U32 R9, RZ, RZ, RZ ;  /* 0x000000ffff097224 */ /* 0x000fce00078e00ff */
.L_x_204:
[C---:B0---4-:R-:W-:Y:S01]  /*28c0*/  IMAD R11, R9.reuse, 0x400, R2 ;  /* 0x00000400090b7824 */ /* 0x051fe200078e0202 */
[----:B------:R-:W-:Y:S01]  /*28d0*/  BSSY.RECONVERGENT B1, `(.L_x_188) ;  /* 0x0000011000017945 */ /* 0x000fe20003800200 */
[C---:B-123--:R-:W-:Y:S02]  /*28e0*/  IMAD R7, R9.reuse, 0x100, R0 ;  /* 0x0000010009077824 */ /* 0x04efe400078e0200 */
[----:B------:R-:W-:Y:S01]  /*28f0*/  VIADD R9, R9, 0x8 ;  /* 0x0000000809097836 */ /* 0x000fe20000000000 */
[----:B---3--:R-:W1:Y:S01]  /*2900*/  LDS R14, [R11+0x200] ;  /* 0x000200000b0e7984 */ /* 0x008e620000000800 */
[----:B0-----:R-:W-:-:S03]  /*2910*/  IMAD.WIDE.U32 R6, R7, 0x8, R4 ;  /* 0x0000000807067825 */ /* 0x001fc600078e0004 */
[----:B------:R-:W0:Y:S04]  /*2920*/  LDS R13, [R11+0x600] ;  /* 0x000600000b0d7984 */ /* 0x000e280000000800 */
[----:B--2---:R2:W3:Y:S04]  /*2930*/  LDS R17, [R11+0xa00] ;  /* 0x000a00000b117984 */ /* 0x0044e80000000800 */
[----:B------:R2:W4:Y:S04]  /*2940*/  LDS R18, [R11+0xe00] ;  /* 0x000e00000b127984 */ /* 0x0005280000000800 */
[----:B------:R2:W2:Y:S04]  /*2950*/  LDS R19, [R11+0x1200] ;  /* 0x001200000b137984 */ /* 0x0004a80000000800 */
[----:B------:R0:W2:Y:S04]  /*2960*/  LDS R16, [R11+0x1600] ;  /* 0x001600000b107984 */ /* 0x0000a80000000800 */
[----:B------:R0:W2:Y:S04]  /*2970*/  LDS R12, [R11+0x1a00] ;  /* 0x001a00000b0c7984 */ /* 0x0000a80000000800 */
[----:B------:R0:W2:Y:S01]  /*2980*/  LDS R10, [R11+0x1e00] ;  /* 0x001e00000b0a7984 */ /* 0x0000a20000000800 */
[----:B-1----:R-:W-:-:S02]  /*2990*/  ISETP.NE.AND P0, PT, R14, RZ, PT ;  /* 0x000000ff0e00720c */ /* 0x002fc40003f05270 */
[----:B0-----:R-:W-:-:S11]  /*29a0*/  ISETP.NE.AND P1, PT, R13, RZ, PT ;  /* 0x000000ff0d00720c */ /* 0x001fd60003f25270 */
[----:B---34-:R-:W-:Y:S05]  /*29b0*/  @!P0 BRA `(.L_x_189) ;  /* 0x0000000000088947 */ /* 0x018fea0003800000 */
[----:B------:R-:W-:-:S05]  /*29c0*/  IMAD.MOV.U32 R15, RZ, RZ, RZ ;  /* 0x000000ffff0f7224 */ /* 0x000fca00078e00ff */
[----:B------:R0:W-:Y:S02]  /*29d0*/  REDG.E.ADD.64.STRONG.GPU desc[UR20][R6.64+0x400], R14 ;  /* 0x0004000e0600798e */ /* 0x0001e4000c12e514 */
.L_x_189:
[----:B------:R-:W-:Y:S05]  /*29e0*/  BSYNC.RECONVERGENT B1 ;  /* 0x0000000000017941 */ /* 0x000fea0003800200 */
.L_x_188:
[----:B------:R-:W-:Y:S04]  /*29f0*/  BSSY.RECONVERGENT B1, `(.L_x_190) ;  /* 0x0000005000017945 */ /* 0x000fe80003800200 */
[----:B------:R-:W-:Y:S05]  /*2a00*/  @!P1 BRA `(.L_x_191) ;  /* 0x00000000000c9947 */ /* 0x000fea0003800000 */
[----:B0-----:R-:W-:Y:S02]  /*2a10*/  IMAD.MOV.U32 R14, RZ, RZ, R13 ;  /* 0x000000ffff0e7224 */ /* 0x001fe400078e000d */
[----:B------:R-:W-:-:S05]  /*2a20*/  IMAD.MOV.U32 R15, RZ, RZ, RZ ;  /* 0x000000ffff0f7224 */ /* 0x000fca00078e00ff */
[----:B------:R1:W-:Y:S02]  /*2a30*/  REDG.E.ADD.64.STRONG.GPU desc[UR20][R6.64+0xc00], R14 ;  /* 0x000c000e0600798e */ /* 0x0003e4000c12e514 */
.L_x_191:
[----:B------:R-:W-:Y:S05]  /*2a40*/  BSYNC.RECONVERGENT B1 ;  /* 0x0000000000017941 */ /* 0x000fea0003800200 */
.L_x_190:
[----:B------:R-:W-:Y:S01]  /*2a50*/  ISETP.NE.AND P6, PT, R17, RZ, PT ;  /* 0x000000ff1100720c */ /* 0x000fe20003fc5270 */
[----:B------:R-:W-:Y:S01]  /*2a60*/  BSSY.RECONVERGENT B1, `(.L_x_192) ;  /* 0x000000b000017945 */ /* 0x000fe20003800200 */
[----:B------:R-:W-:Y:S02]  /*2a70*/  ISETP.NE.AND P0, PT, R9, UR27, PT ;  /* 0x0000001b09007c0c */ /* 0x000fe4000bf05270 */
[----:B------:R-:W-:Y:S02]  /*2a80*/  ISETP.NE.AND P1, PT, R18, RZ, PT ;  /* 0x000000ff1200720c */ /* 0x000fe40003f25270 */
[----:B--2---:R-:W-:Y:S02]  /*2a90*/  ISETP.NE.AND P2, PT, R19, RZ, PT ;  /* 0x000000ff1300720c */ /* 0x004fe40003f45270 */
[----:B------:R-:W-:Y:S02]  /*2aa0*/  ISETP.NE.AND P3, PT, R16, RZ, PT ;  /* 0x000000ff1000720c */ /* 0x000fe40003f65270 */
[----:B------:R-:W-:-:S02]  /*2ab0*/  ISETP.NE.AND P4, PT, R12, RZ, PT ;  /* 0x000000ff0c00720c */ /* 0x000fc40003f85270 */
[----:B------:R-:W-:Y:S01]  /*2ac0*/  ISETP.NE.AND P5, PT, R10, RZ, PT ;  /* 0x000000ff0a00720c */ /* 0x000fe20003fa5270 */
[----:B------:R-:W-:-:S12]  /*2ad0*/  @!P6 BRA `(.L_x_193) ;  /* 0x00000000000ce947 */ /* 0x000fd80003800000 */
[----:B01----:R-:W-:Y:S02]  /*2ae0*/  IMAD.MOV.U32 R14, RZ, RZ, R17 ;  /* 0x000000ffff0e7224 */ /* 0x003fe400078e0011 */
[----:B------:R-:W-:-:S05]  /*2af0*/  IMAD.MOV.U32 R15, RZ, RZ, RZ ;  /* 0x000000ffff0f7224 */ /* 0x000fca00078e00ff */
[----:B------:R2:W-:Y:S02]  /*2b00*/  REDG.E.ADD.64.STRONG.GPU desc[UR20][R6.64+0x1400], R14 ;  /* 0x0014000e0600798e */ /* 0x0005e4000c12e514 */
.L_x_193:
[----:B------:R-:W-:Y:S05]  /*2b10*/  BSYNC.RECONVERGENT B1 ;  /* 0x0000000000017941 */ /* 0x000fea0003800200 */
.L_x_192:
[----:B------:R-:W-:Y:S04]  /*2b20*/  BSSY.RECONVERGENT B1, `(.L_x_194) ;  /* 0x0000005000017945 */ /* 0x000fe80003800200 */
[----:B------:R-:W-:Y:S05]  /*2b30*/  @!P1 BRA `(.L_x_195) ;  /* 0x00000000000c9947 */ /* 0x000fea0003800000 */
[----:B012---:R-:W-:Y:S02]  /*2b40*/  IMAD.MOV.U32 R14, RZ, RZ, R18 ;  /* 0x000000ffff0e7224 */ /* 0x007fe400078e0012 */
[----:B------:R-:W-:-:S05]  /*2b50*/  IMAD.MOV.U32 R15, RZ, RZ, RZ ;  /* 0x000000ffff0f7224 */ /* 0x000fca00078e00ff */
[----:B------:R3:W-:Y:S02]  /*2b60*/  REDG.E.ADD.64.STRONG.GPU desc[UR20][R6.64+0x1c00], R14 ;  /* 0x001c000e0600798e */ /* 0x0007e4000c12e514 */
.L_x_195:
[----:B------:R-:W-:Y:S05]  /*2b70*/  BSYNC.RECONVERGENT B1 ;  /* 0x0000000000017941 */ /* 0x000fea0003800200 */
.L_x_194:
[----:B------:R-:W-:Y:S04]  /*2b80*/  BSSY.RECONVERGENT B1, `(.L_x_196) ;  /* 0x0000005000017945 */ /* 0x000fe80003800200 */
[----:B------:R-:W-:Y:S05]  /*2b90*/  @!P2 BRA `(.L_x_197) ;  /* 0x00000000000ca947 */ /* 0x000fea0003800000 */
[----:B0123--:R-:W-:Y:S02]  /*2ba0*/  IMAD.MOV.U32 R14, RZ, RZ, R19 ;  /* 0x000000ffff0e7224 */ /* 0x00ffe400078e0013 */
[----:B------:R-:W-:-:S05]  /*2bb0*/  IMAD.MOV.U32 R15, RZ, RZ, RZ ;  /* 0x000000ffff0f7224 */ /* 0x000fca00078e00ff */
[----:B------:R4:W-:Y:S02]  /*2bc0*/  REDG.E.ADD.64.STRONG.GPU desc[UR20][R6.64+0x2400], R14 ;  /* 0x0024000e0600798e */ /* 0x0009e4000c12e514 */
.L_x_197:
[----:B------:R-:W-:Y:S05]  /*2bd0*/  BSYNC.RECONVERGENT B1 ;  /* 0x0000000000017941 */ /* 0x000fea0003800200 */
.L_x_196:
[----:B------:R-:W-:Y:S04]  /*2be0*/  BSSY.RECONVERGENT B1, `(.L_x_198) ;  /* 0x0000004000017945 */ /* 0x000fe80003800200 */
[----:B------:R-:W-:Y:S05]  /*2bf0*/  @!P3 BRA `(.L_x_199) ;  /* 0x000000000008b947 */ /* 0x000fea0003800000 */
[----:B------:R-:W-:-:S05]  /*2c00*/  IMAD.MOV.U32 R17, RZ, RZ, RZ ;  /* 0x000000ffff117224 */ /* 0x000fca00078e00ff */
[----:B------:R0:W-:Y:S02]  /*2c10*/  REDG.E.ADD.64.STRONG.GPU desc[UR20][R6.64+0x2c00], R16 ;  /* 0x002c00100600798e */ /* 0x0001e4000c12e514 */
.L_x_199:
[----:B------:R-:W-:Y:S05]  /*2c20*/  BSYNC.RECONVERGENT B1 ;  /* 0x0000000000017941 */ /* 0x000fea0003800200 */
.L_x_198:
[----:B------:R-:W-:Y:S04]  /*2c30*/  BSSY.RECONVERGENT B1, `(.L_x_200) ;  /* 0x0000004000017945 */ /* 0x000fe80003800200 */
[----:B------:R-:W-:Y:S05]  /*2c40*/  @!P4 BRA `(.L_x_201) ;  /* 0x000000000008c947 */ /* 0x000fea0003800000 */
[----:B------:R-:W-:-:S05]  /*2c50*/  IMAD.MOV.U32 R13, RZ, RZ, RZ ;  /* 0x000000ffff0d7224 */ /* 0x000fca00078e00ff */
[----:B------:R0:W-:Y:S02]  /*2c60*/  REDG.E.ADD.64.STRONG.GPU desc[UR20][R6.64+0x3400], R12 ;  /* 0x0034000c0600798e */ /* 0x0001e4000c12e514 */
.L_x_201:
[----:B------:R-:W-:Y:S05]  /*2c70*/  BSYNC.RECONVERGENT B1 ;  /* 0x0000000000017941 */ /* 0x000fea0003800200 */
.L_x_200:
[----:B------:R-:W-:Y:S04]  /*2c80*/  BSSY.RECONVERGENT B1, `(.L_x_202) ;  /* 0x0000004000017945 */ /* 0x000fe80003800200 */
[----:B------:R-:W-:Y:S05]  /*2c90*/  @!P5 BRA `(.L_x_203) ;  /* 0x000000000008d947 */ /* 0x000fea0003800000 */
[----:B------:R-:W-:-:S05]  /*2ca0*/  IMAD.MOV.U32 R11, RZ, RZ, RZ ;  /* 0x000000ffff0b7224 */ /* 0x000fca00078e00ff */
[----:B------:R0:W-:Y:S02]  /*2cb0*/  REDG.E.ADD.64.STRONG.GPU desc[UR20][R6.64+0x3c00], R10 ;  /* 0x003c000a0600798e */ /* 0x0001e4000c12e514 */
.L_x_203:
[----:B------:R-:W-:Y:S05]  /*2cc0*/  BSYNC.RECONVERGENT B1 ;  /* 0x0000000000017941 */ /* 0x000fea0003800200 */
.L_x_202:
[----:B------:R-:W-:Y:S05]  /*2cd0*/  @P0 BRA `(.L_x_204) ;  /* 0xfffffff800f80947 */ /* 0x000fea000383ffff */
[----:B------:R-:W-:-:S07]  /*2ce0*/  IMAD.U32 R5, RZ, RZ, UR27 ;  /* 0x0000001bff057e24 */ /* 0x000fce000f8e00ff */
.L_x_187:
[----:B------:R-:W-:-:S09]  /*2cf0*/  UISETP.NE.AND UP0, UPT, UR24, URZ, UPT ;  /* 0x000000ff1800728c */ /* 0x000fd2000bf05270 */
[----:B------:R-:W-:Y:S05]  /*2d00*/  BRA.U !UP0, `(.L_x_152) ;  /* 0x0000000508647547 */ /* 0x000fea000b800000 */
[----:B------:R-:W-:-:S13]  /*2d10*/  ISETP.GE.U32.AND P0, PT, R8, 0x3, PT ;  /* 0x000000030800780c */ /* 0x000fda0003f06070 */
[----:B------:R-:W-:Y:S05]  /*2d20*/  @!P0 BRA `(.L_x_205) ;  /* 0x0000000000bc8947 */ /* 0x000fea0003800000 */
[----:B01234-:R-:W-:Y:S01]  /*2d30*/  IMAD R7, R5, 0x400, R2 ;  /* 0x0000040005077824 */ /* 0x01ffe200078e0202 */
[----:B------:R-:W-:Y:S04]  /*2d40*/  BSSY.RECONVERGENT B1, `(.L_x_206) ;  /* 0x000000f000017945 */ /* 0x000fe80003800200 */
[----:B------:R-:W0:Y:S04]  /*2d50*/  LDS R10, [R7+0x200] ;  /* 0x00020000070a7984 */ /* 0x000e280000000800 */
[----:B------:R-:W1:Y:S04]  /*2d60*/  LDS R12, [R7+0x600] ;  /* 0x00060000070c7984 */ /* 0x000e680000000800 */
[----:B------:R-:W2:Y:S04]  /*2d70*/  LDS R6, [R7+0xa00] ;  /* 0x000a000007067984 */ /* 0x000ea80000000800 */
[----:B------:R-:W3:Y:S01]  /*2d80*/  LDS R4, [R7+0xe00] ;  /* 0x000e000007047984 */ /* 0x000ee20000000800 */
[----:B0-----:R-:W-:-:S02]  /*2d90*/  ISETP.NE.AND P0, PT, R10, RZ, PT ;  /* 0x000000ff0a00720c */ /* 0x001fc40003f05270 */
[----:B-1----:R-:W-:Y:S02]  /*2da0*/  ISETP.NE.AND P1, PT, R12, RZ, PT ;  /* 0x000000ff0c00720c */ /* 0x002fe40003f25270 */
[----:B--2---:R-:W-:Y:S02]  /*2db0*/  ISETP.NE.AND P2, PT, R6, RZ, PT ;  /* 0x000000ff0600720c */ /* 0x004fe40003f45270 */
[----:B---3--:R-:W-:-:S07]  /*2dc0*/  ISETP.NE.AND P3, PT, R4, RZ, PT ;  /* 0x000000ff0400720c */ /* 0x008fce0003f65270 */
[----:B------:R-:W-:Y:S06]  /*2dd0*/  @!P0 BRA `(.L_x_207) ;  /* 0x0000000000148947 */ /* 0x000fec0003800000 */
[----:B------:R-:W0:Y:S01]  /*2de0*/  LDC.64 R8, c[0x0][0x380] ;  /* 0x0000e000ff087b82 */ /* 0x000e220000000a00 */
[----:B------:R-:W-:Y:S02]  /*2df0*/  IMAD R7, R5, 0x100, R0 ;  /* 0x0000010005077824 */ /* 0x000fe400078e0200 */
[----:B------:R-:W-:Y:S02]  /*2e00*/  IMAD.MOV.U32 R11, RZ, RZ, RZ ;  /* 0x000000ffff0b7224 */ /* 0x000fe400078e00ff */
[----:B0-----:R-:W-:-:S05]  /*2e10*/  IMAD.WIDE.U32 R8, R7, 0x8, R8 ;  /* 0x0000000807087825 */ /* 0x001fca00078e0008 */
[----:B------:R0:W-:Y:S02]  /*2e20*/  REDG.E.ADD.64.STRONG.GPU desc[UR20][R8.64+0x400], R10 ;  /* 0x0004000a0800798e */ /* 0x0001e4000c12e514 */
.L_x_207:
[----:B------:R-:W-:Y:S05]  /*2e30*/  BSYNC.RECONVERGENT B1 ;  /* 0x0000000000017941 */ /* 0x000fea0003800200 */
.L_x_206:
        /* <DEDUP_REMOVED lines=9> */
.L_x_209:
[----:B------:R-:W-:Y:S05]  /*2ed0*/  BSYNC.RECONVERGENT B1 ;  /* 0x0000000000017941 */ /* 0x000fea0003800200 */
.L_x_208:
        /* <DEDUP_REMOVED lines=8> */
.L_x_211:
[----:B------:R-:W-:Y:S05]  /*2f60*/  BSYNC.RECONVERGENT B1 ;  /* 0x0000000000017941 */ /* 0x000fea0003800200 */
.L_x_210:
[----:B------:R-:W-:Y:S04]  /*2f70*/  BSSY.RECONVERGENT B1, `(.L_x_212) ;  /* 0x0000009000017945 */ /* 0x000fe80003800200 */
[----:B------:R-:W-:Y:S05]  /*2f80*/  @!P3 BRA `(.L_x_213) ;  /* 0x00000000001cb947 */ /* 0x000fea0003800000 */
[----:B--2---:R-:W2:Y:S01]  /*2f90*/  LDC.64 R6, c[0x0][0x380] ;  /* 0x0000e000ff067b82 */ /* 0x004ea20000000a00 */
[----:B01----:R-:W-:Y:S02]  /*2fa0*/  IMAD R9, R5, 0x100, R0 ;  /* 0x0000010005097824 */ /* 0x003fe400078e0200 */
[----:B------:R-:W-:Y:S02]  /*2fb0*/  IMAD.MOV.U32 R8, RZ, RZ, R4 ;  /* 0x000000ffff087224 */ /* 0x000fe400078e0004 */
[----:B------:R-:W-:-:S04]  /*2fc0*/  VIADD R9, R9, 0x300 ;  /* 0x0000030009097836 */ /* 0x000fc80000000000 */
[----:B--2---:R-:W-:-:S04]  /*2fd0*/  IMAD.WIDE.U32 R6, R9, 0x8, R6 ;  /* 0x0000000809067825 */ /* 0x004fc800078e0006 */
[----:B------:R-:W-:-:S05]  /*2fe0*/  IMAD.MOV.U32 R9, RZ, RZ, RZ ;  /* 0x000000ffff097224 */ /* 0x000fca00078e00ff */
[----:B------:R3:W-:Y:S02]  /*2ff0*/  REDG.E.ADD.64.STRONG.GPU desc[UR20][R6.64+0x400], R8 ;  /* 0x000400080600798e */ /* 0x0007e4000c12e514 */
.L_x_213:
[----:B------:R-:W-:Y:S05]  /*3000*/  BSYNC.RECONVERGENT B1 ;  /* 0x0000000000017941 */ /* 0x000fea0003800200 */
.L_x_212:
[----:B------:R-:W-:-:S07]  /*3010*/  VIADD R5, R5, 0x4 ;  /* 0x0000000405057836 */ /* 0x000fce0000000000 */
.L_x_205:
[----:B------:R-:W-:-:S09]  /*3020*/  UISETP.NE.AND UP0, UPT, UR25, URZ, UPT ;  /* 0x000000ff1900728c */ /* 0x000fd2000bf05270 */
[----:B------:R-:W-:Y:S05]  /*3030*/  BRA.U !UP0, `(.L_x_152) ;  /* 0x0000000108987547 */ /* 0x000fea000b800000 */
[----:B------:R-:W-:-:S13]  /*3040*/  ISETP.NE.AND P0, PT, R3, RZ, PT ;  /* 0x000000ff0300720c */ /* 0x000fda0003f05270 */
[----:B------:R-:W-:Y:S05]  /*3050*/  @!P0 BRA `(.L_x_214) ;  /* 0x0000000000648947 */ /* 0x000fea0003800000 */
[----:B01234-:R-:W-:Y:S01]  /*3060*/  IMAD R6, R5, 0x400, R2 ;  /* 0x0000040005067824 */ /* 0x01ffe200078e0202 */
[----:B------:R-:W-:Y:S04]  /*3070*/  BSSY.RECONVERGENT B1, `(.L_x_215) ;  /* 0x000000c000017945 */ /* 0x000fe80003800200 */
[----:B------:R-:W0:Y:S04]  /*3080*/  LDS R3, [R6+0x200] ;  /* 0x0002000006037984 */ /* 0x000e280000000800 */
        /* <DEDUP_REMOVED lines=10> */
.L_x_216:
[----:B------:R-:W-:Y:S05]  /*3130*/  BSYNC.RECONVERGENT B1 ;  /* 0x0000000000017941 */ /* 0x000fea0003800200 */
.L_x_215:
        /* <DEDUP_REMOVED lines=9> */
.L_x_218:
[----:B------:R-:W-:Y:S05]  /*31d0*/  BSYNC.RECONVERGENT B1 ;  /* 0x0000000000017941 */ /* 0x000fea0003800200 */
.L_x_217:
[----:B------:R-:W-:-:S07]  /*31e0*/  VIADD R5, R5, 0x2 ;  /* 0x0000000205057836 */ /* 0x000fce0000000000 */
.L_x_214:
[----:B------:R-:W-:-:S09]  /*31f0*/  UISETP.NE.AND UP0, UPT, UR9, URZ, UPT ;  /* 0x000000ff0900728c */ /* 0x000fd2000bf05270 */
[----:B------:R-:W-:Y:S05]  /*3200*/  BRA.U !UP0, `(.L_x_152) ;  /* 0x0000000108247547 */ /* 0x000fea000b800000 */
[----:B------:R-:W-:-:S05]  /*3210*/  IMAD R2, R5, 0x400, R2 ;  /* 0x0000040005027824 */ /* 0x000fca00078e0202 */
[----:B-1----:R-:W1:Y:S02]  /*3220*/  LDS R4, [R2+0x200] ;  /* 0x0002000002047984 */ /* 0x002e640000000800 */
[----:B-1----:R-:W-:-:S13]  /*3230*/  ISETP.NE.AND P0, PT, R4, RZ, PT ;  /* 0x000000ff0400720c */ /* 0x002fda0003f05270 */
[----:B------:R-:W-:Y:S05]  /*3240*/  @!P0 BRA `(.L_x_152) ;  /* 0x0000000000148947 */ /* 0x000fea0003800000 */
[----:B------:R-:W1:Y:S01]  /*3250*/  LDC.64 R2, c[0x0][0x380] ;  /* 0x0000e000ff027b82 */ /* 0x000e620000000a00 */
[----:B------:R-:W-:-:S04]  /*3260*/  IMAD R5, R5, 0x100, R0 ;  /* 0x0000010005057824 */ /* 0x000fc800078e0200 */
[----:B-1----:R-:W-:-:S04]  /*3270*/  IMAD.WIDE.U32 R2, R5, 0x8, R2 ;  /* 0x0000000805027825 */ /* 0x002fc800078e0002 */
[----:B------:R-:W-:-:S05]  /*3280*/  IMAD.MOV.U32 R5, RZ, RZ, RZ ;  /* 0x000000ffff057224 */ /* 0x000fca00078e00ff */
[----:B------:R1:W-:Y:S02]  /*3290*/  REDG.E.ADD.64.STRONG.GPU desc[UR20][R2.64+0x400], R4 ;  /* 0x000400040200798e */ /* 0x0003e4000c12e514 */
.L_x_152:
[----:B------:R-:W-:Y:S05]  /*32a0*/  BSYNC.RECONVERGENT B0 ;  /* 0x0000000000007941 */ /* 0x000fea0003800200 */
.L_x_151:
[----:B------:R-:W-:Y:S01]  /*32b0*/  BAR.SYNC.DEFER_BLOCKING 0x0 ;  /* 0x0000000000007b1d */ /* 0x000fe20000010000 */
[----:B------:R-:W-:-:S04]  /*32c0*/  UIADD3 UR6, UP0, UPT, UR6, 0x1, URZ ;  /* 0x0000000106067890 */ /* 0x000fc8000ff1e0ff */
[----:B------:R-:W-:Y:S02]  /*32d0*/  UIADD3.X UR7, UPT, UPT, URZ, UR7, URZ, UP0, !UPT ;  /* 0x00000007ff077290 */ /* 0x000fe400087fe4ff */
[----:B------:R-:W-:-:S04]  /*32e0*/  UISETP.NE.U32.AND UP0, UPT, UR6, UR11, UPT ;  /* 0x0000000b0600728c */ /* 0x000fc8000bf05070 */
[----:B------:R-:W-:-:S09]  /*32f0*/  UISETP.NE.AND.EX UP0, UPT, UR7, UR12, UPT, UP0 ;  /* 0x0000000c0700728c */ /* 0x000fd2000bf05300 */
[----:B------:R-:W-:Y:S05]  /*3300*/  BRA.U UP0, `(.L_x_219) ;  /* 0xffffffcd00d47547 */ /* 0x000fea000b83ffff */
[----:B------:R-:W-:Y:S05]  /*3310*/  EXIT ;  /* 0x000000000000794d */ /* 0x000fea0003800000 */
.L_x_220:
        /* <DEDUP_REMOVED lines=14> */
.L_x_472:


//--------------------- .text._ZN3cub18CUB_300001_SM_10006detail10radix_sort31DeviceRadixSortSingleTileKernelINS1_5radix10policy_hubIffyE10Policy1000ELNS0_9SortOrderE0EffyNS1_21identity_decomposer_tEEEvPKT1_PSA_PKT2_PSE_T3_iiT4_ --------------------------
	.section	.text._ZN3cub18CUB_300001_SM_10006detail10radix_sort31DeviceRadixSortSingleTileKernelINS1_5radix10policy_hubIffyE10Policy1000ELNS0_9SortOrderE0EffyNS1_21identity_decomposer_tEEEvPKT1_PSA_PKT2_PSE_T3_iiT4_,"ax",@progbits
	.align	128
        .global         _ZN3cub18CUB_300001_SM_10006detail10radix_sort31DeviceRadixSortSingleTileKernelINS1_5radix10policy_hubIffyE10Policy1000ELNS0_9SortOrderE0EffyNS1_21identity_decomposer_tEEEvPKT1_PSA_PKT2_PSE_T3_iiT4_
        .type           _ZN3cub18CUB_300001_SM_10006detail10radix_sort31DeviceRadixSortSingleTileKernelINS1_5radix10policy_hubIffyE10Policy1000ELNS0_9SortOrderE0EffyNS1_21identity_decomposer_tEEEvPKT1_PSA_PKT2_PSE_T3_iiT4_,@function
        .size           _ZN3cub18CUB_300001_SM_10006detail10radix_sort31DeviceRadixSortSingleTileKernelINS1_5radix10policy_hubIffyE10Policy1000ELNS0_9SortOrderE0EffyNS1_21identity_decomposer_tEEEvPKT1_PSA_PKT2_PSE_T3_iiT4_,(.L_x_473 - _ZN3cub18CUB_300001_SM_10006detail10radix_sort31DeviceRadixSortSingleTileKernelINS1_5radix10policy_hubIffyE10Policy1000ELNS0_9SortOrderE0EffyNS1_21identity_decomposer_tEEEvPKT1_PSA_PKT2_PSE_T3_iiT4_)
        .other          _ZN3cub18CUB_300001_SM_10006detail10radix_sort31DeviceRadixSortSingleTileKernelINS1_5radix10policy_hubIffyE10Policy1000ELNS0_9SortOrderE0EffyNS1_21identity_decomposer_tEEEvPKT1_PSA_PKT2_PSE_T3_iiT4_,@"STO_CUDA_ENTRY STV_DEFAULT"
_ZN3cub18CUB_300001_SM_10006detail10radix_sort31DeviceRadixSortSingleTileKernelINS1_5radix10policy_hubIffyE10Policy1000ELNS0_9SortOrderE0EffyNS1_21identity_decomposer_tEEEvPKT1_PSA_PKT2_PSE_T3_iiT4_:
.text._ZN3cub18CUB_300001_SM_10006detail10radix_sort31DeviceRadixSortSingleTileKernelINS1_5radix10policy_hubIffyE10Policy1000ELNS0_9SortOrderE0EffyNS1_21identity_decomposer_tEEEvPKT1_PSA_PKT2_PSE_T3_iiT4_:
[----:B------:R-:W-:Y:S01]  /*0000*/  LDC R1, c[0x0][0x37c] ;  /* 0x0000df00ff017b82 */ /* 0x000fe20000000800 */
[----:B------:R-:W0:Y:S01]  /*0010*/  S2R R0, SR_TID.X ;  /* 0x0000000000007919 */ /* 0x000e220000002100 */
[----:B------:R-:W1:Y:S01]  /*0020*/  LDCU UR4, c[0x0][0x3a0] ;  /* 0x00007400ff0477ac */ /* 0x000e620008000800 */
[----:B------:R-:W-:Y:S02]  /*0030*/  IMAD.MOV.U32 R35, RZ, RZ, 0x7fffffff ;  /* 0x7fffffffff237424 */ /* 0x000fe400078e00ff */
[----:B------:R-:W-:Y:S01]  /*0040*/  IMAD.MOV.U32 R36, RZ, RZ, 0x7fffffff ;  /* 0x7fffffffff247424 */ /* 0x000fe200078e00ff */
[----:B------:R-:W2:Y:S01]  /*0050*/  LDCU.64 UR8, c[0x0][0x358] ;  /* 0x00006b00ff0877ac */ /* 0x000ea20008000a00 */
[----:B------:R-:W-:Y:S02]  /*0060*/  IMAD.MOV.U32 R37, RZ, RZ, 0x7fffffff ;  /* 0x7fffffffff257424 */ /* 0x000fe400078e00ff */
[----:B------:R-:W-:Y:S02]  /*0070*/  IMAD.MOV.U32 R38, RZ, RZ, 0x7fffffff ;  /* 0x7fffffffff267424 */ /* 0x000fe400078e00ff */
[----:B------:R-:W-:-:S02]  /*0080*/  IMAD.MOV.U32 R39, RZ, RZ, 0x7fffffff ;  /* 0x7fffffffff277424 */ /* 0x000fc400078e00ff */
[----:B------:R-:W-:Y:S02]  /*0090*/  IMAD.MOV.U32 R29, RZ, RZ, 0x7fffffff ;  /* 0x7fffffffff1d7424 */ /* 0x000fe400078e00ff */
[----:B------:R-:W-:Y:S02]  /*00a0*/  IMAD.MOV.U32 R30, RZ, RZ, 0x7fffffff ;  /* 0x7fffffffff1e7424 */ /* 0x000fe400078e00ff */
[----:B------:R-:W-:Y:S02]  /*00b0*/  IMAD.MOV.U32 R31, RZ, RZ, 0x7fffffff ;  /* 0x7fffffffff1f7424 */ /* 0x000fe400078e00ff */
        /* <DEDUP_REMOVED lines=10> */
[----:B------:R-:W-:Y:S01]  /*0160*/  IMAD.MOV.U32 R49, RZ, RZ, 0x7fffffff ;  /* 0x7fffffffff317424 */ /* 0x000fe200078e00ff */
[----:B------:R-:W3:Y:S01]  /*0170*/  S2UR UR6, SR_CgaCtaId ;  /* 0x00000000000679c3 */ /* 0x000ee20000008800 */
[----:B0-----:R-:W-:Y:S01]  /*0180*/  IMAD R9, R0, 0x13, RZ ;  /* 0x0000001300097824 */ /* 0x001fe200078e02ff */
[----:B------:R-:W0:Y:S03]  /*0190*/  LDCU UR10, c[0x0][0x3ac] ;  /* 0x00007580ff0a77ac */ /* 0x000e260008000800 */
[C---:B------:R-:W-:Y:S01]  /*01a0*/  VIADD R4, R9.reuse, 0x1 ;  /* 0x0000000109047836 */ /* 0x040fe20000000000 */
[C---:B-1----:R-:W-:Y:S01]  /*01b0*/  ISETP.GE.AND P6, PT, R9.reuse, UR4, PT ;  /* 0x0000000409007c0c */ /* 0x042fe2000bfc6270 */
[----:B------:R-:W-:-:S02]  /*01c0*/  VIADD R5, R9, 0x2 ;  /* 0x0000000209057836 */ /* 0x000fc40000000000 */
[C---:B------:R-:W-:Y:S01]  /*01d0*/  VIADD R7, R9.reuse, 0x6 ;  /* 0x0000000609077836 */ /* 0x040fe20000000000 */
[----:B------:R-:W-:Y:S01]  /*01e0*/  ISETP.GE.AND P5, PT, R4, UR4, PT ;  /* 0x0000000404007c0c */ /* 0x000fe2000bfa6270 */
[----:B------:R-:W-:Y:S01]  /*01f0*/  VIADD R4, R9, 0x4 ;  /* 0x0000000409047836 */ /* 0x000fe20000000000 */
[----:B------:R-:W-:Y:S01]  /*0200*/  ISETP.GE.AND P4, PT, R5, UR4, PT ;  /* 0x0000000405007c0c */ /* 0x000fe2000bf86270 */
[----:B------:R-:W-:Y:S01]  /*0210*/  VIADD R5, R9, 0x5 ;  /* 0x0000000509057836 */ /* 0x000fe20000000000 */
[----:B------:R-:W-:Y:S01]  /*0220*/  ISETP.GE.AND P0, PT, R7, UR4, PT ;  /* 0x0000000407007c0c */ /* 0x000fe2000bf06270 */
[C---:B------:R-:W-:Y:S01]  /*0230*/  VIADD R51, R9.reuse, 0x7 ;  /* 0x0000000709337836 */ /* 0x040fe20000000000 */
[----:B------:R-:W-:Y:S01]  /*0240*/  ISETP.GE.AND P2, PT, R4, UR4, PT ;  /* 0x0000000404007c0c */ /* 0x000fe2000bf46270 */
[----:B------:R-:W-:Y:S01]  /*0250*/  VIADD R52, R9, 0x8 ;  /* 0x0000000809347836 */ /* 0x000fe20000000000 */
[----:B------:R-:W-:Y:S01]  /*0260*/  ISETP.GE.AND P1, PT, R5, UR4, PT ;  /* 0x0000000405007c0c */ /* 0x000fe2000bf26270 */
[C---:B------:R-:W-:Y:S01]  /*0270*/  VIADD R53, R9.reuse, 0x9 ;  /* 0x0000000909357836 */ /* 0x040fe20000000000 */
[----:B------:R-:W1:Y:S01]  /*0280*/  LDC.64 R4, c[0x0][0x380] ;  /* 0x0000e000ff047b82 */ /* 0x000e620000000a00 */
[----:B------:R-:W-:Y:S01]  /*0290*/  P2R R50, PR, RZ, 0x1 ;  /* 0x00000001ff327803 */ /* 0x000fe20000000000 */
[C---:B------:R-:W-:Y:S01]  /*02a0*/  VIADD R54, R9.reuse, 0xa ;  /* 0x0000000a09367836 */ /* 0x040fe20000000000 */
[----:B------:R-:W-:Y:S01]  /*02b0*/  P2R R45, PR, RZ, 0x4 ;  /* 0x00000004ff2d7803 */ /* 0x000fe20000000000 */
[C---:B------:R-:W-:Y:S01]  /*02c0*/  VIADD R6, R9.reuse, 0x3 ;  /* 0x0000000309067836 */ /* 0x040fe20000000000 */
[----:B------:R-:W-:Y:S01]  /*02d0*/  P2R R47, PR, RZ, 0x2 ;  /* 0x00000002ff2f7803 */ /* 0x000fe20000000000 */
[C---:B------:R-:W-:Y:S01]  /*02e0*/  VIADD R55, R9.reuse, 0xb ;  /* 0x0000000b09377836 */ /* 0x040fe20000000000 */
[----:B------:R-:W-:Y:S01]  /*02f0*/  P2R R8, PR, RZ, 0x20 ;  /* 0x00000020ff087803 */ /* 0x000fe20000000000 */
[C---:B------:R-:W-:Y:S01]  /*0300*/  VIADD R56, R9.reuse, 0xc ;  /* 0x0000000c09387836 */ /* 0x040fe20000000000 */
[----:B------:R-:W-:Y:S01]  /*0310*/  ISETP.GE.AND P3, PT, R6, UR4, PT ;  /* 0x0000000406007c0c */ /* 0x000fe2000bf66270 */
[C---:B------:R-:W-:Y:S01]  /*0320*/  VIADD R57, R9.reuse, 0xd ;  /* 0x0000000d09397836 */ /* 0x040fe20000000000 */
[----:B------:R-:W-:Y:S01]  /*0330*/  P2R R10, PR, RZ, 0x10 ;  /* 0x00000010ff0a7803 */ /* 0x000fe20000000000 */
[C---:B------:R-:W-:Y:S01]  /*0340*/  VIADD R58, R9.reuse, 0xe ;  /* 0x0000000e093a7836 */ /* 0x040fe20000000000 */
[----:B------:R-:W-:Y:S01]  /*0350*/  P2R R11, PR, RZ, 0x8 ;  /* 0x00000008ff0b7803 */ /* 0x000fe20000000000 */
[C---:B------:R-:W-:Y:S01]  /*0360*/  VIADD R59, R9.reuse, 0xf ;  /* 0x0000000f093b7836 */ /* 0x040fe20000000000 */
[----:B------:R-:W4:Y:S01]  /*0370*/  LDC.64 R6, c[0x0][0x390] ;  /* 0x0000e400ff067b82 */ /* 0x000f220000000a00 */
[----:B------:R-:W-:-:S02]  /*0380*/  VIADD R60, R9, 0x10 ;  /* 0x00000010093c7836 */ /* 0x000fc40000000000 */
[C---:B------:R-:W-:Y:S02]  /*0390*/  VIADD R61, R9.reuse, 0x11 ;  /* 0x00000011093d7836 */ /* 0x040fe40000000000 */
[C---:B------:R-:W-:Y:S02]  /*03a0*/  VIADD R62, R9.reuse, 0x12 ;  /* 0x00000012093e7836 */ /* 0x040fe40000000000 */
[----:B-1----:R-:W-:-:S05]  /*03b0*/  IMAD.WIDE.U32 R4, R9, 0x4, R4 ;  /* 0x0000000409047825 */ /* 0x002fca00078e0004 */
[----:B--2---:R-:W2:Y:S01]  /*03c0*/  @!P0 LDG.E R35, desc[UR8][R4.64+0x18] ;  /* 0x0000180804238981 */ /* 0x004ea2000c1e1900 */
[----:B------:R-:W-:-:S03]  /*03d0*/  ISETP.GE.AND P0, PT, R51, UR4, PT ;  /* 0x0000000433007c0c */ /* 0x000fc6000bf06270 */
[----:B------:R-:W3:Y:S01]  /*03e0*/  @!P6 LDG.E R29, desc[UR8][R4.64] ;  /* 0x00000008041de981 */ /* 0x000ee2000c1e1900 */
[----:B------:R-:W-:-:S03]  /*03f0*/  P2R R51, PR, RZ, 0x1 ;  /* 0x00000001ff337803 */ /* 0x000fc60000000000 */
[----:B------:R-:W2:Y:S01]  /*0400*/  @!P5 LDG.E R30, desc[UR8][R4.64+0x4] ;  /* 0x00000408041ed981 */ /* 0x000ea2000c1e1900 */
[----:B----4-:R-:W-:-:S03]  /*0410*/  IMAD.WIDE.U32 R6, R9, 0x4, R6 ;  /* 0x0000000409067825 */ /* 0x010fc600078e0006 */
[----:B------:R-:W4:Y:S04]  /*0420*/  @!P4 LDG.E R31, desc[UR8][R4.64+0x8] ;  /* 0x00000808041fc981 */ /* 0x000f28000c1e1900 */
[----:B------:R-:W4:Y:S01]  /*0430*/  @!P0 LDG.E R36, desc[UR8][R4.64+0x1c] ;  /* 0x00001c0804248981 */ /* 0x000f22000c1e1900 */
[----:B------:R-:W-:-:S03]  /*0440*/  ISETP.GE.AND P0, PT, R52, UR4, PT ;  /* 0x0000000434007c0c */ /* 0x000fc6000bf06270 */
[----:B------:R-:W4:Y:S01]  /*0450*/  @!P3 LDG.E R32, desc[UR8][R4.64+0xc] ;  /* 0x00000c080420b981 */ /* 0x000f22000c1e1900 */
[----:B------:R-:W-:-:S03]  /*0460*/  P2R R52, PR, RZ, 0x1 ;  /* 0x00000001ff347803 */ /* 0x000fc60000000000 */
[----:B------:R-:W4:Y:S04]  /*0470*/  @!P2 LDG.E R33, desc[UR8][R4.64+0x10] ;  /* 0x000010080421a981 */ /* 0x000f28000c1e1900 */
[----:B------:R-:W4:Y:S04]  /*0480*/  @!P1 LDG.E R34, desc[UR8][R4.64+0x14] ;  /* 0x0000140804229981 */ /* 0x000f28000c1e1900 */
[----:B------:R-:W4:Y:S01]  /*0490*/  @!P0 LDG.E R37, desc[UR8][R4.64+0x20] ;  /* 0x0000200804258981 */ /* 0x000f22000c1e1900 */
[----:B------:R-:W-:-:S04]  /*04a0*/  ISETP.GE.AND P0, PT, R53, UR4, PT ;  /* 0x0000000435007c0c */ /* 0x000fc8000bf06270 */
[----:B------:R-:W-:-:S09]  /*04b0*/  P2R R53, PR, RZ, 0x1 ;  /* 0x00000001ff357803 */ /* 0x000fd20000000000 */
[----:B------:R-:W4:Y:S01]  /*04c0*/  @!P0 LDG.E R38, desc[UR8][R4.64+0x24] ;  /* 0x0000240804268981 */ /* 0x000f22000c1e1900 */
[----:B------:R-:W-:-:S04]  /*04d0*/  ISETP.GE.AND P0, PT, R54, UR4, PT ;  /* 0x0000000436007c0c */ /* 0x000fc8000bf06270 */
[----:B------:R-:W-:-:S09]  /*04e0*/  P2R R54, PR, RZ, 0x1 ;  /* 0x00000001ff367803 */ /* 0x000fd20000000000 */
[----:B------:R-:W4:Y:S01]  /*04f0*/  @!P0 LDG.E R39, desc[UR8][R4.64+0x28] ;  /* 0x0000280804278981 */ /* 0x000f22000c1e1900 */
[----:B------:R-:W-:Y:S02]  /*0500*/  ISETP.GE.AND P0, PT, R55, UR4, PT ;  /* 0x0000000437007c0c */ /* 0x000fe4000bf06270 */
[----:B------:R-:W-:Y:S02]  /*0510*/  ISETP.GE.AND P1, PT, R57, UR4, PT ;  /* 0x0000000439007c0c */ /* 0x000fe4000bf26270 */
[----:B------:R-:W-:Y:S02]  /*0520*/  P2R R55, PR, RZ, 0x1 ;  /* 0x00000001ff377803 */ /* 0x000fe40000000000 */
[----:B------:R-:W-:Y:S02]  /*0530*/  ISETP.GE.AND P2, PT, R58, UR4, PT ;  /* 0x000000043a007c0c */ /* 0x000fe4000bf46270 */
[----:B------:R-:W-:-:S05]  /*0540*/  ISETP.GE.AND P3, PT, R59, UR4, PT ;  /* 0x000000043b007c0c */ /* 0x000fca000bf66270 */
[----:B------:R-:W4:Y:S01]  /*0550*/  @!P0 LDG.E R40, desc[UR8][R4.64+0x2c] ;  /* 0x00002c0804288981 */ /* 0x000f22000c1e1900 */
[----:B------:R-:W-:Y:S02]  /*0560*/  ISETP.GE.AND P0, PT, R56, UR4, PT ;  /* 0x0000000438007c0c */ /* 0x000fe4000bf06270 */
[----:B------:R-:W-:Y:S01]  /*0570*/  ISETP.GE.AND P4, PT, R60, UR4, PT ;  /* 0x000000043c007c0c */ /* 0x000fe2000bf86270 */
[----:B------:R-:W4:Y:S01]  /*0580*/  @!P1 LDG.E R42, desc[UR8][R4.64+0x34] ;  /* 0x00003408042a9981 */ /* 0x000f22000c1e1900 */
[----:B------:R-:W-:Y:S02]  /*0590*/  ISETP.GE.AND P5, PT, R61, UR4, PT ;  /* 0x000000043d007c0c */ /* 0x000fe4000bfa6270 */
[----:B------:R-:W-:Y:S01]  /*05a0*/  ISETP.GE.AND P6, PT, R62, UR4, PT ;  /* 0x000000043e007c0c */ /* 0x000fe2000bfc6270 */
[----:B------:R-:W4:Y:S04]  /*05b0*/  @!P2 LDG.E R43, desc[UR8][R4.64+0x38] ;  /* 0x00003808042ba981 */ /* 0x000f28000c1e1900 */
[----:B------:R-:W4:Y:S04]  /*05c0*/  @!P3 LDG.E R44, desc[UR8][R4.64+0x3c] ;  /* 0x00003c08042cb981 */ /* 0x000f28000c1e1900 */
[----:B------:R-:W4:Y:S04]  /*05d0*/  @!P0 LDG.E R41, desc[UR8][R4.64+0x30] ;  /* 0x0000300804298981 */ /* 0x000f28000c1e1900 */
[----:B------:R-:W4:Y:S04]  /*05e0*/  @!P4 LDG.E R46, desc[UR8][R4.64+0x40] ;  /* 0x00004008042ec981 */ /* 0x000f28000c1e1900 */
[----:B------:R-:W4:Y:S04]  /*05f0*/  @!P5 LDG.E R48, desc[UR8][R4.64+0x44] ;  /* 0x000044080430d981 */ /* 0x000f28000c1e1900 */
[----:B------:R1:W4:Y:S01]  /*0600*/  @!P6 LDG.E R49, desc[UR8][R4.64+0x48] ;  /* 0x000048080431e981 */ /* 0x000322000c1e1900 */
[----:B------:R-:W-:Y:S01]  /*0610*/  P2R R56, PR, RZ, 0x1 ;  /* 0x00000001ff387803 */ /* 0x000fe20000000000 */
[----:B------:R-:W-:Y:S01]  /*0620*/  BAR.SYNC.DEFER_BLOCKING 0x0 ;  /* 0x0000000000007b1d */ /* 0x000fe20000010000 */
[----:B------:R-:W-:-:S04]  /*0630*/  ISETP.NE.AND P0, PT, R55, RZ, PT ;  /* 0x000000ff3700720c */ /* 0x000fc80003f05270 */
[----:B------:R-:W-:Y:S02]  /*0640*/  P2R R55, PR, RZ, 0x1 ;  /* 0x00000001ff377803 */ /* 0x000fe40000000000 */
[----:B------:R-:W-:-:S04]  /*0650*/  ISETP.NE.AND P0, PT, R54, RZ, PT ;  /* 0x000000ff3600720c */ /* 0x000fc80003f05270 */
[----:B------:R-:W-:Y:S02]  /*0660*/  P2R R54, PR, RZ, 0x1 ;  /* 0x00000001ff367803 */ /* 0x000fe40000000000 */
[----:B------:R-:W-:-:S04]  /*0670*/  ISETP.NE.AND P0, PT, R53, RZ, PT ;  /* 0x000000ff3500720c */ /* 0x000fc80003f05270 */
[----:B------:R-:W-:Y:S02]  /*0680*/  P2R R53, PR, RZ, 0x1 ;  /* 0x00000001ff357803 */ /* 0x000fe40000000000 */
[----:B------:R-:W-:-:S04]  /*0690*/  ISETP.NE.AND P0, PT, R52, RZ, PT ;  /* 0x000000ff3400720c */ /* 0x000fc80003f05270 */
[----:B------:R-:W-:Y:S01]  /*06a0*/  P2R R52, PR, RZ, 0x1 ;  /* 0x00000001ff347803 */ /* 0x000fe20000000000 */
[----:B------:R-:W5:Y:S01]  /*06b0*/  @!P1 LDG.E R23, desc[UR8][R6.64+0x34] ;  /* 0x0000340806179981 */ /* 0x000f62000c1e1900 */
[----:B------:R-:W-:-:S03]  /*06c0*/  ISETP.NE.AND P0, PT, R51, RZ, PT ;  /* 0x000000ff3300720c */ /* 0x000fc60003f05270 */
[----:B------:R-:W5:Y:S01]  /*06d0*/  @!P2 LDG.E R24, desc[UR8][R6.64+0x38] ;  /* 0x000038080618a981 */ /* 0x000f62000c1e1900 */
[----:B------:R-:W-:Y:S02]  /*06e0*/  P2R R51, PR, RZ, 0x1 ;  /* 0x00000001ff337803 */ /* 0x000fe40000000000 */
[----:B------:R-:W-:Y:S01]  /*06f0*/  ISETP.NE.AND P0, PT, R50, RZ, PT ;  /* 0x000000ff3200720c */ /* 0x000fe20003f05270 */
[----:B------:R-:W5:Y:S03]  /*0700*/  @!P3 LDG.E R25, desc[UR8][R6.64+0x3c] ;  /* 0x00003c080619b981 */ /* 0x000f66000c1e1900 */
[----:B------:R-:W-:Y:S01]  /*0710*/  P2R R50, PR, RZ, 0x1 ;  /* 0x00000001ff327803 */ /* 0x000fe20000000000 */
[----:B------:R-:W5:Y:S01]  /*0720*/  @!P4 LDG.E R26, desc[UR8][R6.64+0x40] ;  /* 0x00004008061ac981 */ /* 0x000f62000c1e1900 */
[----:B------:R-:W-:-:S03]  /*0730*/  ISETP.NE.AND P0, PT, R47, RZ, PT ;  /* 0x000000ff2f00720c */ /* 0x000fc60003f05270 */
[----:B------:R-:W5:Y:S01]  /*0740*/  @!P5 LDG.E R27, desc[UR8][R6.64+0x44] ;  /* 0x00004408061bd981 */ /* 0x000f62000c1e1900 */
[----:B------:R-:W-:Y:S02]  /*0750*/  P2R R47, PR, RZ, 0x1 ;  /* 0x00000001ff2f7803 */ /* 0x000fe40000000000 */
[----:B------:R-:W-:Y:S01]  /*0760*/  ISETP.NE.AND P0, PT, R45, RZ, PT ;  /* 0x000000ff2d00720c */ /* 0x000fe20003f05270 */
[----:B------:R-:W5:Y:S03]  /*0770*/  @!P6 LDG.E R28, desc[UR8][R6.64+0x48] ;  /* 0x00004808061ce981 */ /* 0x000f66000c1e1900 */
[----:B------:R-:W-:Y:S02]  /*0780*/  P2R R45, PR, RZ, 0x1 ;  /* 0x00000001ff2d7803 */ /* 0x000fe40000000000 */
[----:B------:R-:W-:-:S04]  /*0790*/  ISETP.NE.AND P0, PT, R11, RZ, PT ;  /* 0x000000ff0b00720c */ /* 0x000fc80003f05270 */
[----:B------:R-:W-:Y:S02]  /*07a0*/  P2R R11, PR, RZ, 0x1 ;  /* 0x00000001ff0b7803 */ /* 0x000fe40000000000 */
[----:B------:R-:W-:-:S04]  /*07b0*/  ISETP.NE.AND P0, PT, R10, RZ, PT ;  /* 0x000000ff0a00720c */ /* 0x000fc80003f05270 */
[----:B------:R-:W-:Y:S02]  /*07c0*/  P2R R10, PR, RZ, 0x1 ;  /* 0x00000001ff0a7803 */ /* 0x000fe40000000000 */
[----:B------:R-:W-:-:S04]  /*07d0*/  ISETP.NE.AND P0, PT, R8, RZ, PT ;  /* 0x000000ff0800720c */ /* 0x000fc80003f05270 */
[----:B------:R-:W-:Y:S02]  /*07e0*/  P2R R8, PR, RZ, 0x1 ;  /* 0x00000001ff087803 */ /* 0x000fe40000000000 */
[----:B------:R-:W-:Y:S01]  /*07f0*/  ISETP.GE.AND P0, PT, R9, UR4, PT ;  /* 0x0000000409007c0c */ /* 0x000fe2000bf06270 */
[----:B------:R-:W0:-:S12]  /*0800*/  LDCU.64 UR4, c[0x0][0x3a8] ;  /* 0x00007500ff0477ac */ /* 0x000e180008000a00 */
[----:B------:R-:W5:Y:S01]  /*0810*/  @!P0 LDG.E R2, desc[UR8][R6.64] ;  /* 0x0000000806028981 */ /* 0x000f62000c1e1900 */
[----:B------:R-:W-:-:S13]  /*0820*/  ISETP.NE.AND P0, PT, R8, RZ, PT ;  /* 0x000000ff0800720c */ /* 0x000fda0003f05270 */
        /* <DEDUP_REMOVED lines=21> */
[----:B------:R-:W-:Y:S01]  /*0980*/  ISETP.NE.AND P0, PT, R56, RZ, PT ;  /* 0x000000ff3800720c */ /* 0x000fe20003f05270 */
[----:B------:R-:W-:Y:S01]  /*0990*/  IMAD.MOV.U32 R8, RZ, RZ, -0x1 ;  /* 0xffffffffff087424 */ /* 0x000fe200078e00ff */
[----:B--2---:R-:W-:-:S04]  /*09a0*/  ISETP.GT.AND P1, PT, R30, -0x1, PT ;  /* 0xffffffff1e00780c */ /* 0x004fc80003f24270 */
[----:B-1----:R-:W-:-:S07]  /*09b0*/  SEL R5, R8, 0x80000000, !P1 ;  /* 0x8000000008057807 */ /* 0x002fce0004800000 */
[----:B------:R1:W5:Y:S01]  /*09c0*/  @!P0 LDG.E R22, desc[UR8][R6.64+0x30] ;  /* 0x0000300806168981 */ /* 0x000362000c1e1900 */
[----:B---3--:R-:W-:Y:S02]  /*09d0*/  ISETP.GT.AND P0, PT, R29, -0x1, PT ;  /* 0xffffffff1d00780c */ /* 0x008fe40003f04270 */
[----:B----4-:R-:W-:Y:S02]  /*09e0*/  ISETP.GT.AND P1, PT, R32, -0x1, PT ;  /* 0xffffffff2000780c */ /* 0x010fe40003f24270 */
[----:B------:R-:W-:Y:S02]  /*09f0*/  SEL R4, R8, 0x80000000, !P0 ;  /* 0x8000000008047807 */ /* 0x000fe40004000000 */
[----:B------:R-:W-:Y:S02]  /*0a00*/  ISETP.GT.AND P0, PT, R31, -0x1, PT ;  /* 0xffffffff1f00780c */ /* 0x000fe40003f04270 */
[----:B------:R-:W-:Y:S02]  /*0a10*/  LOP3.LUT R29, R4, R29, RZ, 0x3c, !PT ;  /* 0x0000001d041d7212 */ /* 0x000fe400078e3cff */
[----:B------:R-:W-:-:S02]  /*0a20*/  LOP3.LUT R30, R5, R30, RZ, 0x3c, !PT ;  /* 0x0000001e051e7212 */ /* 0x000fc400078e3cff */
[C---:B------:R-:W-:Y:S02]  /*0a30*/  SEL R4, R8.reuse, 0x80000000, !P0 ;  /* 0x8000000008047807 */ /* 0x040fe40004000000 */
[----:B------:R-:W-:Y:S02]  /*0a40*/  SEL R5, R8, 0x80000000, !P1 ;  /* 0x8000000008057807 */ /* 0x000fe40004800000 */
[----:B------:R-:W-:Y:S02]  /*0a50*/  ISETP.GT.AND P2, PT, R33, -0x1, PT ;  /* 0xffffffff2100780c */ /* 0x000fe40003f44270 */
[----:B------:R-:W-:Y:S02]  /*0a60*/  ISETP.GT.AND P3, PT, R34, -0x1, PT ;  /* 0xffffffff2200780c */ /* 0x000fe40003f64270 */
[----:B------:R-:W-:Y:S02]  /*0a70*/  ISETP.GT.AND P0, PT, R35, -0x1, PT ;  /* 0xffffffff2300780c */ /* 0x000fe40003f04270 */
[----:B------:R-:W-:-:S02]  /*0a80*/  ISETP.GT.AND P1, PT, R36, -0x1, PT ;  /* 0xffffffff2400780c */ /* 0x000fc40003f24270 */
[----:B------:R-:W-:Y:S02]  /*0a90*/  LOP3.LUT R31, R4, R31, RZ, 0x3c, !PT ;  /* 0x0000001f041f7212 */ /* 0x000fe400078e3cff */
[----:B------:R-:W-:Y:S01]  /*0aa0*/  LOP3.LUT R32, R5, R32, RZ, 0x3c, !PT ;  /* 0x0000002005207212 */ /* 0x000fe200078e3cff */
[----:B0-----:R-:W-:Y:S01]  /*0ab0*/  UIADD3 UR7, UPT, UPT, UR4, 0x6, URZ ;  /* 0x0000000604077890 */ /* 0x001fe2000fffe0ff */
[C---:B-1----:R-:W-:Y:S01]  /*0ac0*/  SEL R6, R8.reuse, 0x80000000, !P2 ;  /* 0x8000000008067807 */ /* 0x042fe20005000000 */
[----:B------:R-:W-:Y:S01]  /*0ad0*/  UIADD3 UR5, UPT, UPT, -UR4, UR5, URZ ;  /* 0x0000000504057290 */ /* 0x000fe2000fffe1ff */
[C---:B------:R-:W-:Y:S02]  /*0ae0*/  SEL R7, R8.reuse, 0x80000000, !P3 ;  /* 0x8000000008077807 */ /* 0x040fe40005800000 */
[C---:B------:R-:W-:Y:S02]  /*0af0*/  SEL R4, R8.reuse, 0x80000000, !P0 ;  /* 0x8000000008047807 */ /* 0x040fe40004000000 */
[----:B------:R-:W-:Y:S01]  /*0b00*/  SEL R5, R8, 0x80000000, !P1 ;  /* 0x8000000008057807 */ /* 0x000fe20004800000 */
[----:B------:R-:W-:Y:S01]  /*0b10*/  UMOV UR4, 0x400 ;  /* 0x0000040000047882 */ /* 0x000fe20000000000 */
[----:B------:R-:W-:-:S02]  /*0b20*/  ISETP.GT.AND P2, PT, R37, -0x1, PT ;  /* 0xffffffff2500780c */ /* 0x000fc40003f44270 */
[----:B------:R-:W-:Y:S02]  /*0b30*/  ISETP.GT.AND P3, PT, R38, -0x1, PT ;  /* 0xffffffff2600780c */ /* 0x000fe40003f64270 */
[----:B------:R-:W-:Y:S01]  /*0b40*/  ISETP.GT.AND P0, PT, R39, -0x1, PT ;  /* 0xffffffff2700780c */ /* 0x000fe20003f04270 */
[----:B------:R-:W-:Y:S01]  /*0b50*/  BAR.SYNC.DEFER_BLOCKING 0x0 ;  /* 0x0000000000007b1d */ /* 0x000fe20000010000 */
[----:B------:R-:W-:Y:S01]  /*0b60*/  ISETP.GT.AND P1, PT, R40, -0x1, PT ;  /* 0xffffffff2800780c */ /* 0x000fe20003f24270 */
[----:B------:R-:W-:Y:S01]  /*0b70*/  ULEA UR4, UR6, UR4, 0x18 ;  /* 0x0000000406047291 */ /* 0x000fe2000f8ec0ff */
[----:B------:R-:W-:Y:S02]  /*0b80*/  LOP3.LUT R33, R6, R33, RZ, 0x3c, !PT ;  /* 0x0000002106217212 */ /* 0x000fe400078e3cff */
[----:B------:R-:W-:Y:S02]  /*0b90*/  LOP3.LUT R34, R7, R34, RZ, 0x3c, !PT ;  /* 0x0000002207227212 */ /* 0x000fe400078e3cff */
[----:B------:R-:W-:-:S02]  /*0ba0*/  LOP3.LUT R35, R4, R35, RZ, 0x3c, !PT ;  /* 0x0000002304237212 */ /* 0x000fc400078e3cff */
[----:B------:R-:W-:Y:S02]  /*0bb0*/  LOP3.LUT R36, R5, R36, RZ, 0x3c, !PT ;  /* 0x0000002405247212 */ /* 0x000fe400078e3cff */
[C---:B------:R-:W-:Y:S02]  /*0bc0*/  SEL R6, R8.reuse, 0x80000000, !P2 ;  /* 0x8000000008067807 */ /* 0x040fe40005000000 */
[C---:B------:R-:W-:Y:S02]  /*0bd0*/  SEL R7, R8.reuse, 0x80000000, !P3 ;  /* 0x8000000008077807 */ /* 0x040fe40005800000 */
[C---:B------:R-:W-:Y:S02]  /*0be0*/  SEL R4, R8.reuse, 0x80000000, !P0 ;  /* 0x8000000008047807 */ /* 0x040fe40004000000 */
[----:B------:R-:W-:Y:S02]  /*0bf0*/  SEL R5, R8, 0x80000000, !P1 ;  /* 0x8000000008057807 */ /* 0x000fe40004800000 */
[----:B------:R-:W-:-:S02]  /*0c00*/  ISETP.GT.AND P2, PT, R41, -0x1, PT ;  /* 0xffffffff2900780c */ /* 0x000fc40003f44270 */
[----:B------:R-:W-:Y:S02]  /*0c10*/  ISETP.GT.AND P3, PT, R42, -0x1, PT ;  /* 0xffffffff2a00780c */ /* 0x000fe40003f64270 */
[----:B------:R-:W-:Y:S02]  /*0c20*/  ISETP.GT.AND P0, PT, R43, -0x1, PT ;  /* 0xffffffff2b00780c */ /* 0x000fe40003f04270 */
[----:B------:R-:W-:Y:S02]  /*0c30*/  ISETP.GT.AND P1, PT, R44, -0x1, PT ;  /* 0xffffffff2c00780c */ /* 0x000fe40003f24270 */
        /* <DEDUP_REMOVED lines=8> */
[----:B------:R-:W-:-:S02]  /*0cc0*/  LEA R45, R0, UR4, 0x2 ;  /* 0x00000004002d7c11 */ /* 0x000fc4000f8e10ff */
[----:B------:R-:W-:Y:S02]  /*0cd0*/  ISETP.GT.AND P0, PT, R46, -0x1, PT ;  /* 0xffffffff2e00780c */ /* 0x000fe40003f04270 */
[----:B------:R-:W-:Y:S02]  /*0ce0*/  ISETP.GT.AND P1, PT, R48, -0x1, PT ;  /* 0xffffffff3000780c */ /* 0x000fe40003f24270 */
[----:B------:R-:W-:Y:S01]  /*0cf0*/  ISETP.GT.AND P2, PT, R49, -0x1, PT ;  /* 0xffffffff3100780c */ /* 0x000fe20003f44270 */
[----:B------:R-:W-:Y:S01]  /*0d00*/  IMAD R47, R0, 0x80, R45 ;  /* 0x00000080002f7824 */ /* 0x000fe200078e022d */
[----:B------:R-:W-:Y:S02]  /*0d10*/  LOP3.LUT R42, R7, R42, RZ, 0x3c, !PT ;  /* 0x0000002a072a7212 */ /* 0x000fe400078e3cff */
[----:B------:R-:W-:Y:S02]  /*0d20*/  LOP3.LUT R43, R4, R43, RZ, 0x3c, !PT ;  /* 0x0000002b042b7212 */ /* 0x000fe400078e3cff */
[----:B------:R-:W-:-:S02]  /*0d30*/  LOP3.LUT R44, R5, R44, RZ, 0x3c, !PT ;  /* 0x0000002c052c7212 */ /* 0x000fc400078e3cff */
[----:B------:R-:W-:Y:S02]  /*0d40*/  SHF.R.U32.HI R123, RZ, 0x5, R0 ;  /* 0x00000005ff7b7819 */ /* 0x000fe40000011600 */
[C---:B------:R-:W-:Y:S02]  /*0d50*/  SEL R5, R8.reuse, 0x80000000, !P0 ;  /* 0x8000000008057807 */ /* 0x040fe40004000000 */
[C---:B------:R-:W-:Y:S02]  /*0d60*/  SEL R7, R8.reuse, 0x80000000, !P1 ;  /* 0x8000000008077807 */ /* 0x040fe40004800000 */
[----:B------:R-:W-:Y:S01]  /*0d70*/  SEL R4, R8, 0x80000000, !P2 ;  /* 0x8000000008047807 */ /* 0x000fe20005000000 */
[----:B------:R-:W-:Y:S01]  /*0d80*/  IMAD R51, R0, -0x38, R47 ;  /* 0xffffffc800337824 */ /* 0x000fe200078e022f */
[----:B------:R-:W-:Y:S02]  /*0d90*/  LOP3.LUT R41, R6, R41, RZ, 0x3c, !PT ;  /* 0x0000002906297212 */ /* 0x000fe400078e3cff */
[----:B------:R-:W-:-:S02]  /*0da0*/  LOP3.LUT R46, R5, R46, RZ, 0x3c, !PT ;  /* 0x0000002e052e7212 */ /* 0x000fc400078e3cff */
[----:B------:R-:W-:Y:S02]  /*0db0*/  LOP3.LUT R48, R7, R48, RZ, 0x3c, !PT ;  /* 0x0000003007307212 */ /* 0x000fe400078e3cff */
[----:B------:R-:W-:Y:S02]  /*0dc0*/  LOP3.LUT R49, R4, R49, RZ, 0x3c, !PT ;  /* 0x0000003104317212 */ /* 0x000fe400078e3cff */
[----:B------:R-:W-:-:S07]  /*0dd0*/  LEA R50, R123, UR4, 0x2 ;  /* 0x000000047b327c11 */ /* 0x000fce000f8e10ff */
.L_x_222:
[----:B------:R-:W-:Y:S01]  /*0de0*/  UISETP.LT.AND UP0, UPT, UR5, 0x6, UPT ;  /* 0x000000060500788c */ /* 0x000fe2000bf01270 */
[C---:B------:R-:W-:Y:S01]  /*0df0*/  ISETP.NE.AND P0, PT, R29.reuse, 0x7fffffff, PT ;  /* 0x7fffffff1d00780c */ /* 0x040fe20003f05270 */
[----:B------:R-:W-:Y:S01]  /*0e00*/  UIADD3 UR6, UPT, UPT, UR7, -0x6, URZ ;  /* 0xfffffffa07067890 */ /* 0x000fe2000fffe0ff */
[----:B------:R-:W-:Y:S01]  /*0e10*/  STS [R45], RZ ;  /* 0x000000ff2d007388 */ /* 0x000fe20000000800 */
[----:B------:R-:W-:Y:S01]  /*0e20*/  USEL UR4, UR5, 0x6, UP0 ;  /* 0x0000000605047887 */ /* 0x000fe20008000000 */
[----:B0-----:R-:W-:Y:S01]  /*0e30*/  SEL R4, R29, 0x80000000, P0 ;  /* 0x800000001d047807 */ /* 0x001fe20000000000 */
[----:B------:R-:W-:Y:S01]  /*0e40*/  UISETP.GE.AND UP0, UPT, UR7, UR10, UPT ;  /* 0x0000000a0700728c */ /* 0x000fe2000bf06270 */
[----:B------:R-:W-:Y:S01]  /*0e50*/  STS [R45+0x400], RZ ;  /* 0x000400ff2d007388 */ /* 0x000fe20000000800 */
[----:B------:R-:W-:Y:S01]  /*0e60*/  UBMSK UR4, URZ, UR4 ;  /* 0x00000004ff04729b */ /* 0x000fe20008000000 */
[----:B------:R-:W-:Y:S02]  /*0e70*/  SHF.R.U32.HI R4, RZ, UR6, R4 ;  /* 0x00000006ff047c19 */ /* 0x000fe40008011604 */
[----:B------:R-:W-:Y:S01]  /*0e80*/  STS [R45+0x800], RZ ;  /* 0x000800ff2d007388 */ /* 0x000fe20000000800 */
[----:B------:R-:W-:-:S02]  /*0e90*/  ISETP.NE.AND P0, PT, R30, 0x7fffffff, PT ;  /* 0x7fffffff1e00780c */ /* 0x000fc40003f05270 */
[----:B------:R-:W-:Y:S01]  /*0ea0*/  LOP3.LUT R4, R4, UR4, RZ, 0xc0, !PT ;  /* 0x0000000404047c12 */ /* 0x000fe2000f8ec0ff */
[----:B------:R-:W-:Y:S01]  /*0eb0*/  STS [R45+0xc00], RZ ;  /* 0x000c00ff2d007388 */ /* 0x000fe20000000800 */
[C---:B------:R-:W-:Y:S02]  /*0ec0*/  ISETP.NE.AND P2, PT, R123.reuse, 0x6, PT ;  /* 0x000000067b00780c */ /* 0x040fe40003f45270 */
[----:B------:R-:W-:Y:S01]  /*0ed0*/  ISETP.NE.AND P3, PT, R123, 0x7, PT ;  /* 0x000000077b00780c */ /* 0x000fe20003f65270 */
[----:B------:R-:W-:Y:S01]  /*0ee0*/  IMAD.SHL.U32 R5, R4, 0x400, RZ ;  /* 0x0000040004057824 */ /* 0x000fe200078e00ff */
[----:B------:R-:W-:Y:S01]  /*0ef0*/  SHF.R.U32.HI R4, RZ, 0x4, R4 ;  /* 0x00000004ff047819 */ /* 0x000fe20000011604 */
[----:B------:R-:W-:Y:S03]  /*0f00*/  STS [R45+0x1000], RZ ;  /* 0x001000ff2d007388 */ /* 0x000fe60000000800 */
[----:B------:R-:W-:Y:S01]  /*0f10*/  LOP3.LUT R54, R5, 0x7c00, RZ, 0xc0, !PT ;  /* 0x00007c0005367812 */ /* 0x000fe200078ec0ff */
[----:B------:R-:W-:Y:S01]  /*0f20*/  STS [R45+0x1400], RZ ;  /* 0x001400ff2d007388 */ /* 0x000fe20000000800 */
[----:B------:R-:W-:-:S03]  /*0f30*/  LOP3.LUT R4, R4, 0xffffffe, RZ, 0xc0, !PT ;  /* 0x0ffffffe04047812 */ /* 0x000fc600078ec0ff */
[----:B------:R-:W-:Y:S01]  /*0f40*/  STS [R45+0x1800], RZ ;  /* 0x001800ff2d007388 */ /* 0x000fe20000000800 */
[----:B------:R-:W-:Y:S02]  /*0f50*/  IADD3 R54, PT, PT, R4, R45, R54 ;  /* 0x0000002d04367210 */ /* 0x000fe40007ffe036 */
[----:B------:R-:W-:Y:S01]  /*0f60*/  SEL R4, R30, 0x80000000, P0 ;  /* 0x800000001e047807 */ /* 0x000fe20000000000 */
[----:B------:R-:W-:Y:S01]  /*0f70*/  STS [R45+0x1c00], RZ ;  /* 0x001c00ff2d007388 */ /* 0x000fe20000000800 */
[----:B------:R-:W-:Y:S02]  /*0f80*/  ISETP.NE.AND P0, PT, R31, 0x7fffffff, PT ;  /* 0x7fffffff1f00780c */ /* 0x000fe40003f05270 */
[----:B------:R-:W-:Y:S01]  /*0f90*/  SHF.R.U32.HI R4, RZ, UR6, R4 ;  /* 0x00000006ff047c19 */ /* 0x000fe20008011604 */
[----:B------:R-:W-:Y:S03]  /*0fa0*/  STS [R45+0x2000], RZ ;  /* 0x002000ff2d007388 */ /* 0x000fe60000000800 */
[----:B------:R-:W-:Y:S01]  /*0fb0*/  LOP3.LUT R4, R4, UR4, RZ, 0xc0, !PT ;  /* 0x0000000404047c12 */ /* 0x000fe2000f8ec0ff */
[----:B------:R-:W-:Y:S03]  /*0fc0*/  STS [R45+0x2400], RZ ;  /* 0x002400ff2d007388 */ /* 0x000fe60000000800 */
[----:B------:R-:W-:Y:S01]  /*0fd0*/  SHF.R.U32.HI R6, RZ, 0x4, R4 ;  /* 0x00000004ff067819 */ /* 0x000fe20000011604 */
[----:B------:R-:W-:Y:S01]  /*0fe0*/  STS [R45+0x2800], RZ ;  /* 0x002800ff2d007388 */ /* 0x000fe20000000800 */
[----:B------:R-:W-:-:S02]  /*0ff0*/  IMAD.SHL.U32 R5, R4, 0x400, RZ ;  /* 0x0000040004057824 */ /* 0x000fc400078e00ff */
[----:B------:R-:W-:Y:S01]  /*1000*/  LOP3.LUT R6, R6, 0xffffffe, RZ, 0xc0, !PT ;  /* 0x0ffffffe06067812 */ /* 0x000fe200078ec0ff */
[----:B------:R-:W-:Y:S02]  /*1010*/  STS [R45+0x2c00], RZ ;  /* 0x002c00ff2d007388 */ /* 0x000fe40000000800 */
[----:B------:R-:W-:Y:S02]  /*1020*/  LOP3.LUT R4, R5, 0x7c00, RZ, 0xc0, !PT ;  /* 0x00007c0005047812 */ /* 0x000fe400078ec0ff */
[----:B------:R-:W-:Y:S02]  /*1030*/  STS [R45+0x3000], RZ ;  /* 0x003000ff2d007388 */ /* 0x000fe40000000800 */
[----:B------:R-:W-:Y:S02]  /*1040*/  IADD3 R55, PT, PT, R6, R45, R4 ;  /* 0x0000002d06377210 */ /* 0x000fe40007ffe004 */
[----:B------:R-:W-:Y:S01]  /*1050*/  STS [R45+0x3400], RZ ;  /* 0x003400ff2d007388 */ /* 0x000fe20000000800 */
[----:B------:R-:W-:-:S02]  /*1060*/  SEL R4, R31, 0x80000000, P0 ;  /* 0x800000001f047807 */ /* 0x000fc40000000000 */
[----:B------:R-:W-:Y:S01]  /*1070*/  ISETP.NE.AND P0, PT, R32, 0x7fffffff, PT ;  /* 0x7fffffff2000780c */ /* 0x000fe20003f05270 */
[----:B------:R-:W-:Y:S01]  /*1080*/  STS [R45+0x3800], RZ ;  /* 0x003800ff2d007388 */ /* 0x000fe20000000800 */
[----:B------:R-:W-:-:S03]  /*1090*/  SHF.R.U32.HI R4, RZ, UR6, R4 ;  /* 0x00000006ff047c19 */ /* 0x000fc60008011604 */
[----:B------:R-:W-:Y:S01]  /*10a0*/  STS [R45+0x3c00], RZ ;  /* 0x003c00ff2d007388 */ /* 0x000fe20000000800 */
[----:B------:R-:W-:-:S03]  /*10b0*/  LOP3.LUT R4, R4, UR4, RZ, 0xc0, !PT ;  /* 0x0000000404047c12 */ /* 0x000fc6000f8ec0ff */
[----:B------:R-:W-:Y:S02]  /*10c0*/  STS [R45+0x4000], RZ ;  /* 0x004000ff2d007388 */ /* 0x000fe40000000800 */
[----:B------:R-:W-:Y:S01]  /*10d0*/  IMAD.SHL.U32 R6, R4, 0x400, RZ ;  /* 0x0000040004067824 */ /* 0x000fe200078e00ff */
[----:B------:R-:W-:Y:S01]  /*10e0*/  SHF.R.U32.HI R4, RZ, 0x4, R4 ;  /* 0x00000004ff047819 */ /* 0x000fe20000011604 */
[----:B------:R-:W-:Y:S03]  /*10f0*/  STS [R45+0x4400], RZ ;  /* 0x004400ff2d007388 */ /* 0x000fe60000000800 */
[----:B------:R-:W-:Y:S01]  /*1100*/  LOP3.LUT R6, R6, 0x7c00, RZ, 0xc0, !PT ;  /* 0x00007c0006067812 */ /* 0x000fe200078ec0ff */
[----:B------:R-:W-:Y:S01]  /*1110*/  STS [R45+0x4800], RZ ;  /* 0x004800ff2d007388 */ /* 0x000fe20000000800 */
[----:B------:R-:W-:-:S03]  /*1120*/  LOP3.LUT R57, R4, 0xffffffe, RZ, 0xc0, !PT ;  /* 0x0ffffffe04397812 */ /* 0x000fc600078ec0ff */
[----:B------:R-:W-:Y:S01]  /*1130*/  STS [R45+0x4c00], RZ ;  /* 0x004c00ff2d007388 */ /* 0x000fe20000000800 */
[----:B------:R-:W-:-:S03]  /*1140*/  IADD3 R57, PT, PT, R57, R45, R6 ;  /* 0x0000002d39397210 */ /* 0x000fc60007ffe006 */
[----:B------:R-:W-:Y:S04]  /*1150*/  STS [R45+0x5000], RZ ;  /* 0x005000ff2d007388 */ /* 0x000fe80000000800 */
        /* <DEDUP_REMOVED lines=12> */
[----:B------:R-:W0:Y:S01]  /*1220*/  LDS.U16 R52, [R54] ;  /* 0x0000000036347984 */ /* 0x000e220000000400 */
[----:B------:R-:W1:Y:S02]  /*1230*/  S2R R127, SR_LANEID ;  /* 0x00000000007f7919 */ /* 0x000e640000000000 */
[----:B-1----:R-:W-:Y:S01]  /*1240*/  ISETP.NE.AND P1, PT, R127, 0x1f, PT ;  /* 0x0000001f7f00780c */ /* 0x002fe20003f25270 */
[----:B0-----:R-:W-:-:S05]  /*1250*/  VIADD R5, R52, 0x1 ;  /* 0x0000000134057836 */ /* 0x001fca0000000000 */
[----:B------:R0:W-:Y:S04]  /*1260*/  STS.U16 [R54], R5 ;  /* 0x0000000536007388 */ /* 0x0001e80000000400 */
[----:B------:R-:W1:Y:S01]  /*1270*/  LDS.U16 R56, [R55] ;  /* 0x0000000037387984 */ /* 0x000e620000000400 */
[----:B0-----:R-:W-:Y:S02]  /*1280*/  SEL R5, R32, 0x80000000, P0 ;  /* 0x8000000020057807 */ /* 0x001fe40000000000 */
[----:B------:R-:W-:Y:S02]  /*1290*/  ISETP.NE.AND P0, PT, R33, 0x7fffffff, PT ;  /* 0x7fffffff2100780c */ /* 0x000fe40003f05270 */
[----:B------:R-:W-:-:S04]  /*12a0*/  SHF.R.U32.HI R5, RZ, UR6, R5 ;  /* 0x00000006ff057c19 */ /* 0x000fc80008011605 */
[----:B------:R-:W-:-:S05]  /*12b0*/  LOP3.LUT R5, R5, UR4, RZ, 0xc0, !PT ;  /* 0x0000000405057c12 */ /* 0x000fca000f8ec0ff */
[----:B------:R-:W-:Y:S01]  /*12c0*/  IMAD.SHL.U32 R6, R5, 0x400, RZ ;  /* 0x0000040005067824 */ /* 0x000fe200078e00ff */
[----:B------:R-:W-:-:S04]  /*12d0*/  SHF.R.U32.HI R5, RZ, 0x4, R5 ;  /* 0x00000004ff057819 */ /* 0x000fc80000011605 */
[----:B------:R-:W-:Y:S02]  /*12e0*/  LOP3.LUT R8, R6, 0x7c00, RZ, 0xc0, !PT ;  /* 0x00007c0006087812 */ /* 0x000fe400078ec0ff */
[----:B------:R-:W-:-:S04]  /*12f0*/  LOP3.LUT R5, R5, 0xffffffe, RZ, 0xc0, !PT ;  /* 0x0ffffffe05057812 */ /* 0x000fc800078ec0ff */
[----:B------:R-:W-:Y:S01]  /*1300*/  IADD3 R59, PT, PT, R5, R45, R8 ;  /* 0x0000002d053b7210 */ /* 0x000fe20007ffe008 */
[----:B-1----:R-:W-:-:S05]  /*1310*/  VIADD R4, R56, 0x1 ;  /* 0x0000000138047836 */ /* 0x002fca0000000000 */
        /* <DEDUP_REMOVED lines=9> */
[----:B------:R-:W-:Y:S02]  /*13b0*/  LOP3.LUT R61, R4, 0xffffffe, RZ, 0xc0, !PT ;  /* 0x0ffffffe043d7812 */ /* 0x000fe400078ec0ff */
[----:B------:R-:W-:Y:S02]  /*13c0*/  SEL R5, R34, 0x80000000, P0 ;  /* 0x8000000022057807 */ /* 0x000fe40000000000 */
[----:B------:R-:W-:Y:S02]  /*13d0*/  IADD3 R61, PT, PT, R61, R45, R8 ;  /* 0x0000002d3d3d7210 */ /* 0x000fe40007ffe008 */
[----:B------:R-:W-:Y:S02]  /*13e0*/  SHF.R.U32.HI R5, RZ, UR6, R5 ;  /* 0x00000006ff057c19 */ /* 0x000fe40008011605 */
[----:B------:R-:W-:-:S02]  /*13f0*/  ISETP.NE.AND P0, PT, R35, 0x7fffffff, PT ;  /* 0x7fffffff2300780c */ /* 0x000fc40003f05270 */
[----:B------:R-:W-:Y:S01]  /*1400*/  LOP3.LUT R5, R5, UR4, RZ, 0xc0, !PT ;  /* 0x0000000405057c12 */ /* 0x000fe2000f8ec0ff */
[----:B-1----:R-:W-:-:S05]  /*1410*/  VIADD R6, R58, 0x1 ;  /* 0x000000013a067836 */ /* 0x002fca0000000000 */
[----:B------:R0:W-:Y:S04]  /*1420*/  STS.U16 [R57], R6 ;  /* 0x0000000639007388 */ /* 0x0001e80000000400 */
[----:B------:R-:W1:Y:S01]  /*1430*/  LDS.U16 R60, [R59] ;  /* 0x000000003b3c7984 */ /* 0x000e620000000400 */
[----:B0-----:R-:W-:Y:S01]  /*1440*/  IMAD.SHL.U32 R6, R5, 0x400, RZ ;  /* 0x0000040005067824 */ /* 0x001fe200078e00ff */
        /* <DEDUP_REMOVED lines=151> */
[----:B0-----:R-:W-:-:S04]  /*1dc0*/  SEL R4, R49, 0x80000000, P0 ;  /* 0x8000000031047807 */ /* 0x001fc80000000000 */
[----:B------:R-:W-:Y:S01]  /*1dd0*/  SHF.R.U32.HI R4, RZ, UR6, R4 ;  /* 0x00000006ff047c19 */ /* 0x000fe20008011604 */
[----:B------:R-:W0:Y:S03]  /*1de0*/  S2UR UR6, SR_CgaCtaId ;  /* 0x00000000000679c3 */ /* 0x000e260000008800 */
[----:B------:R-:W-:Y:S01]  /*1df0*/  LOP3.LUT R4, R4, UR4, RZ, 0xc0, !PT ;  /* 0x0000000404047c12 */ /* 0x000fe2000f8ec0ff */
[----:B------:R-:W-:-:S04]  /*1e00*/  UMOV UR4, 0x400 ;  /* 0x0000040000047882 */ /* 0x000fc80000000000 */
[----:B------:R-:W-:Y:S01]  /*1e10*/  IMAD.SHL.U32 R5, R4, 0x400, RZ ;  /* 0x0000040004057824 */ /* 0x000fe200078e00ff */
[----:B------:R-:W-:-:S04]  /*1e20*/  SHF.R.U32.HI R4, RZ, 0x4, R4 ;  /* 0x00000004ff047819 */ /* 0x000fc80000011604 */
[----:B------:R-:W-:Y:S02]  /*1e30*/  LOP3.LUT R8, R5, 0x7c00, RZ, 0xc0, !PT ;  /* 0x00007c0005087812 */ /* 0x000fe400078ec0ff */
[----:B------:R-:W-:-:S04]  /*1e40*/  LOP3.LUT R89, R4, 0xffffffe, RZ, 0xc0, !PT ;  /* 0x0ffffffe04597812 */ /* 0x000fc800078ec0ff */
[----:B------:R-:W-:Y:S01]  /*1e50*/  IADD3 R89, PT, PT, R89, R45, R8 ;  /* 0x0000002d59597210 */ /* 0x000fe20007ffe008 */
[----:B0-----:R-:W-:Y:S01]  /*1e60*/  ULEA UR4, UR6, UR4, 0x18 ;  /* 0x0000000406047291 */ /* 0x001fe2000f8ec0ff */
[----:B-1----:R-:W-:-:S05]  /*1e70*/  VIADD R6, R86, 0x1 ;  /* 0x0000000156067836 */ /* 0x002fca0000000000 */
[----:B------:R-:W-:Y:S04]  /*1e80*/  STS.U16 [R85], R6 ;  /* 0x0000000655007388 */ /* 0x000fe80000000400 */
[----:B------:R-:W0:Y:S02]  /*1e90*/  LDS.U16 R88, [R87] ;  /* 0x0000000057587984 */ /* 0x000e240000000400 */
[----:B0-----:R-:W-:-:S05]  /*1ea0*/  VIADD R4, R88, 0x1 ;  /* 0x0000000158047836 */ /* 0x001fca0000000000 */
[----:B------:R-:W-:Y:S04]  /*1eb0*/  STS.U16 [R87], R4 ;  /* 0x0000000457007388 */ /* 0x000fe80000000400 */
[----:B------:R-:W0:Y:S02]  /*1ec0*/  LDS.U16 R90, [R89] ;  /* 0x00000000595a7984 */ /* 0x000e240000000400 */
[----:B0-----:R-:W-:-:S05]  /*1ed0*/  VIADD R6, R90, 0x1 ;  /* 0x000000015a067836 */ /* 0x001fca0000000000 */
[----:B------:R-:W-:Y:S01]  /*1ee0*/  STS.U16 [R89], R6 ;  /* 0x0000000659007388 */ /* 0x000fe20000000400 */
[----:B------:R-:W-:Y:S06]  /*1ef0*/  BAR.SYNC.DEFER_BLOCKING 0x0 ;  /* 0x0000000000007b1d */ /* 0x000fec0000010000 */
[----:B------:R-:W-:Y:S04]  /*1f00*/  LDS R91, [R47] ;  /* 0x000000002f5b7984 */ /* 0x000fe80000000800 */
[----:B------:R-:W0:Y:S04]  /*1f10*/  LDS R92, [R47+0x4] ;  /* 0x000004002f5c7984 */ /* 0x000e280000000800 */
[----:B------:R-:W1:Y:S04]  /*1f20*/  LDS R93, [R47+0x8] ;  /* 0x000008002f5d7984 */ /* 0x000e680000000800 */
[----:B------:R-:W2:Y:S04]  /*1f30*/  LDS R94, [R47+0xc] ;  /* 0x00000c002f5e7984 */ /* 0x000ea80000000800 */
[----:B------:R-:W3:Y:S04]  /*1f40*/  LDS R95, [R47+0x10] ;  /* 0x000010002f5f7984 */ /* 0x000ee80000000800 */
[----:B------:R-:W4:Y:S04]  /*1f50*/  LDS R96, [R47+0x14] ;  /* 0x000014002f607984 */ /* 0x000f280000000800 */
[----:B------:R-:W4:Y:S04]  /*1f60*/  LDS R97, [R47+0x18] ;  /* 0x000018002f617984 */ /* 0x000f280000000800 */
[----:B------:R-:W4:Y:S04]  /*1f70*/  LDS R98, [R47+0x1c] ;  /* 0x00001c002f627984 */ /* 0x000f280000000800 */
[----:B------:R-:W4:Y:S04]  /*1f80*/  LDS R99, [R47+0x20] ;  /* 0x000020002f637984 */ /* 0x000f280000000800 */
[----:B------:R-:W4:Y:S04]  /*1f90*/  LDS R100, [R47+0x24] ;  /* 0x000024002f647984 */ /* 0x000f280000000800 */
[----:B------:R-:W4:Y:S04]  /*1fa0*/  LDS R101, [R47+0x28] ;  /* 0x000028002f657984 */ /* 0x000f280000000800 */
[----:B------:R-:W4:Y:S01]  /*1fb0*/  LDS R102, [R47+0x2c] ;  /* 0x00002c002f667984 */ /* 0x000f220000000800 */
[----:B0-----:R-:W-:-:S03]  /*1fc0*/  IMAD.IADD R92, R91, 0x1, R92 ;  /* 0x000000015b5c7824 */ /* 0x001fc600078e025c */
[----:B------:R-:W0:Y:S01]  /*1fd0*/  LDS R103, [R47+0x30] ;  /* 0x000030002f677984 */ /* 0x000e220000000800 */
[----:B-1----:R-:W-:-:S03]  /*1fe0*/  IMAD.IADD R93, R93, 0x1, R92 ;  /* 0x000000015d5d7824 */ /* 0x002fc600078e025c */
[----:B------:R-:W1:Y:S01]  /*1ff0*/  LDS R104, [R47+0x34] ;  /* 0x000034002f687984 */ /* 0x000e620000000800 */
[----:B--2---:R-:W-:-:S03]  /*2000*/  IMAD.IADD R94, R94, 0x1, R93 ;  /* 0x000000015e5e7824 */ /* 0x004fc600078e025d */
[----:B------:R-:W2:Y:S01]  /*2010*/  LDS R105, [R47+0x38] ;  /* 0x000038002f697984 */ /* 0x000ea20000000800 */
[----:B---3--:R-:W-:-:S03]  /*2020*/  IMAD.IADD R95, R95, 0x1, R94 ;  /* 0x000000015f5f7824 */ /* 0x008fc600078e025e */
[----:B------:R-:W3:Y:S01]  /*2030*/  LDS R106, [R47+0x3c] ;  /* 0x00003c002f6a7984 */ /* 0x000ee20000000800 */
[----:B----4-:R-:W-:-:S03]  /*2040*/  IMAD.IADD R96, R96, 0x1, R95 ;  /* 0x0000000160607824 */ /* 0x010fc600078e025f */
[----:B------:R-:W4:Y:S01]  /*2050*/  LDS R107, [R47+0x40] ;  /* 0x000040002f6b7984 */ /* 0x000f220000000800 */
[----:B------:R-:W-:-:S03]  /*2060*/  IMAD.IADD R97, R97, 0x1, R96 ;  /* 0x0000000161617824 */ /* 0x000fc600078e0260 */
        /* <DEDUP_REMOVED lines=31> */
[----:B------:R-:W-:-:S04]  /*2260*/  IMAD.IADD R113, R113, 0x1, R112 ;  /* 0x0000000171717824 */ /* 0x000fc800078e0270 */
[----:B0-----:R-:W-:-:S04]  /*2270*/  IMAD.IADD R114, R114, 0x1, R113 ;  /* 0x0000000172727824 */ /* 0x001fc800078e0271 */
[----:B-1----:R-:W-:-:S04]  /*2280*/  IMAD.IADD R115, R115, 0x1, R114 ;  /* 0x0000000173737824 */ /* 0x002fc800078e0272 */
[----:B--2---:R-:W-:-:S04]  /*2290*/  IMAD.IADD R116, R116, 0x1, R115 ;  /* 0x0000000174747824 */ /* 0x004fc800078e0273 */
[----:B---3--:R-:W-:-:S04]  /*22a0*/  IMAD.IADD R117, R117, 0x1, R116 ;  /* 0x0000000175757824 */ /* 0x008fc800078e0274 */
[----:B----4-:R-:W-:-:S04]  /*22b0*/  IMAD.IADD R118, R118, 0x1, R117 ;  /* 0x0000000176767824 */ /* 0x010fc800078e0275 */
[----:B------:R-:W-:-:S04]  /*22c0*/  IMAD.IADD R119, R119, 0x1, R118 ;  /* 0x0000000177777824 */ /* 0x000fc800078e0276 */
[----:B------:R-:W-:-:S04]  /*22d0*/  IMAD.IADD R120, R120, 0x1, R119 ;  /* 0x0000000178787824 */ /* 0x000fc800078e0277 */
[----:B------:R-:W-:-:S04]  /*22e0*/  IMAD.IADD R121, R121, 0x1, R120 ;  /* 0x0000000179797824 */ /* 0x000fc800078e0278 */
[----:B------:R-:W-:-:S04]  /*22f0*/  IMAD.IADD R122, R122, 0x1, R121 ;  /* 0x000000017a7a7824 */ /* 0x000fc800078e0279 */
[----:B------:R-:W-:-:S05]  /*2300*/  IMAD.IADD R124, R5, 0x1, R122 ;  /* 0x00000001057c7824 */ /* 0x000fca00078e027a */
        /* <DEDUP_REMOVED lines=8> */
[----:B------:R-:W0:Y:S02]  /*2390*/  SHFL.UP P0, R125, R126, 0x10, RZ ;  /* 0x060000007e7d7989 */ /* 0x000e2400000000ff */
[----:B0-----:R-:W-:Y:S01]  /*23a0*/  @P0 IMAD.IADD R125, R126, 0x1, R125 ;  /* 0x000000017e7d0824 */ /* 0x001fe200078e027d */
[----:B------:R-:W-:-:S03]  /*23b0*/  ISETP.NE.AND P0, PT, R123, 0x1, PT ;  /* 0x000000017b00780c */ /* 0x000fc60003f05270 */
[----:B------:R-:W-:Y:S01]  /*23c0*/  IMAD.IADD R124, R125, 0x1, -R124 ;  /* 0x000000017d7c7824 */ /* 0x000fe200078e0a7c */
[----:B------:R-:W-:Y:S01]  /*23d0*/  @!P1 STS [R50+0x8400], R125 ;  /* 0x0084007d32009388 */ /* 0x000fe20000000800 */
[----:B------:R-:W-:Y:S01]  /*23e0*/  BAR.SYNC.DEFER_BLOCKING 0x0 ;  /* 0x0000000000007b1d */ /* 0x000fe20000010000 */
[----:B------:R-:W-:-:S05]  /*23f0*/  ISETP.NE.AND P1, PT, R123, 0x4, PT ;  /* 0x000000047b00780c */ /* 0x000fca0003f25270 */
[----:B------:R-:W0:Y:S04]  /*2400*/  LDS.128 R4, [UR4+0x8400] ;  /* 0x00840004ff047984 */ /* 0x000e280008000c00 */
[----:B------:R-:W1:Y:S01]  /*2410*/  LDS.128 R8, [UR4+0x8410] ;  /* 0x00841004ff087984 */ /* 0x000e620008000c00 */
[C---:B0-----:R-:W-:Y:S01]  /*2420*/  SEL R53, R4.reuse, R53, !P0 ;  /* 0x0000003504357207 */ /* 0x041fe20004000000 */
[----:B------:R-:W-:Y:S01]  /*2430*/  IMAD.IADD R5, R4, 0x1, R5 ;  /* 0x0000000104057824 */ /* 0x000fe200078e0205 */
[----:B------:R-:W-:-:S03]  /*2440*/  ISETP.NE.AND P0, PT, R123, 0x2, PT ;  /* 0x000000027b00780c */ /* 0x000fc60003f05270 */
[----:B------:R-:W-:Y:S01]  /*2450*/  IMAD.IADD R6, R6, 0x1, R5 ;  /* 0x0000000106067824 */ /* 0x000fe200078e0205 */
[----:B------:R-:W-:Y:S02]  /*2460*/  SEL R53, R5, R53, !P0 ;  /* 0x0000003505357207 */ /* 0x000fe40004000000 */
[----:B------:R-:W-:Y:S01]  /*2470*/  ISETP.NE.AND P0, PT, R123, 0x3, PT ;  /* 0x000000037b00780c */ /* 0x000fe20003f05270 */
[----:B------:R-:W-:-:S03]  /*2480*/  IMAD.IADD R7, R7, 0x1, R6 ;  /* 0x0000000107077824 */ /* 0x000fc600078e0206 */
[----:B------:R-:W-:Y:S01]  /*2490*/  SEL R53, R6, R53, !P0 ;  /* 0x0000003506357207 */ /* 0x000fe20004000000 */
[----:B-1----:R-:W-:Y:S01]  /*24a0*/  IMAD.IADD R8, R7, 0x1, R8 ;  /* 0x0000000107087824 */ /* 0x002fe200078e0208 */
[----:B------:R-:W-:Y:S02]  /*24b0*/  ISETP.NE.AND P0, PT, R123, 0x5, PT ;  /* 0x000000057b00780c */ /* 0x000fe40003f05270 */
[----:B------:R-:W-:Y:S01]  /*24c0*/  SEL R53, R7, R53, !P1 ;  /* 0x0000003507357207 */ /* 0x000fe20004800000 */
[----:B------:R-:W-:Y:S01]  /*24d0*/  IMAD.IADD R9, R9, 0x1, R8 ;  /* 0x0000000109097824 */ /* 0x000fe200078e0208 */
[----:B------:R-:W-:Y:S02]  /*24e0*/  ISETP.NE.AND P1, PT, R127, RZ, PT ;  /* 0x000000ff7f00720c */ /* 0x000fe40003f25270 */
[----:B------:R-:W-:Y:S01]  /*24f0*/  SEL R53, R8, R53, !P0 ;  /* 0x0000003508357207 */ /* 0x000fe20004000000 */
[----:B------:R-:W-:Y:S01]  /*2500*/  IMAD.IADD R10, R10, 0x1, R9 ;  /* 0x000000010a0a7824 */ /* 0x000fe200078e0209 */
[----:B------:R-:W-:-:S02]  /*2510*/  ISETP.GT.U32.AND P0, PT, R0, 0x1f, PT ;  /* 0x0000001f0000780c */ /* 0x000fc40003f04070 */
[----:B------:R-:W-:Y:S01]  /*2520*/  SEL R53, R9, R53, !P2 ;  /* 0x0000003509357207 */ /* 0x000fe20005000000 */
[----:B------:R-:W-:Y:S01]  /*2530*/  IMAD.IADD R11, R11, 0x1, R10 ;  /* 0x000000010b0b7824 */ /* 0x000fe200078e020a */
[----:B------:R-:W-:Y:S02]  /*2540*/  ISETP.GT.U32.OR P2, PT, R0, 0x1f, P1 ;  /* 0x0000001f0000780c */ /* 0x000fe40000f44470 */
[----:B------:R-:W-:Y:S02]  /*2550*/  SEL R4, R124, RZ, P1 ;  /* 0x000000ff7c047207 */ /* 0x000fe40000800000 */
[----:B------:R-:W-:-:S05]  /*2560*/  SEL R53, R10, R53, !P3 ;  /* 0x000000350a357207 */ /* 0x000fca0005800000 */
[----:B------:R-:W-:Y:S01]  /*2570*/  @P0 IMAD.IADD R124, R53, 0x1, R4 ;  /* 0x00000001357c0824 */ /* 0x000fe200078e0204 */
[----:B------:R-:W-:-:S03]  /*2580*/  ISETP.NE.AND P0, PT, R0, RZ, PT ;  /* 0x000000ff0000720c */ /* 0x000fc60003f05270 */
[----:B------:R-:W-:-:S05]  /*2590*/  @!P2 IMAD.U32 R124, R11, 0x10000, RZ ;  /* 0x000100000b7ca824 */ /* 0x000fca00078e00ff */
[----:B------:R-:W-:Y:S01]  /*25a0*/  @!P2 STS [UR4+0x8428], R124 ;  /* 0x0084287cff00a988 */ /* 0x000fe20008000804 */
[----:B------:R-:W-:Y:S06]  /*25b0*/  BAR.SYNC.DEFER_BLOCKING 0x0 ;  /* 0x0000000000007b1d */ /* 0x000fec0000010000 */
[----:B------:R-:W0:Y:S02]  /*25c0*/  LDS R4, [UR4+0x8428] ;  /* 0x00842804ff047984 */ /* 0x000e240008000800 */
[----:B0-----:R-:W-:-:S05]  /*25d0*/  SEL R5, R4, RZ, P0 ;  /* 0x000000ff04057207 */ /* 0x001fca0000000000 */
[----:B------:R-:W-:-:S04]  /*25e0*/  IMAD.IADD R4, R5, 0x1, R124 ;  /* 0x0000000105047824 */ /* 0x000fc800078e027c */
[--C-:B------:R-:W-:Y:S01]  /*25f0*/  IMAD.IADD R6, R91, 0x1, R4.reuse ;  /* 0x000000015b067824 */ /* 0x100fe200078e0204 */
[----:B------:R-:W-:Y:S01]  /*2600*/  STS [R47], R4 ;  /* 0x000000042f007388 */ /* 0x000fe20000000800 */
[--C-:B------:R-:W-:Y:S02]  /*2610*/  IMAD.IADD R92, R92, 0x1, R4.reuse ;  /* 0x000000015c5c7824 */ /* 0x100fe400078e0204 */
[--C-:B------:R-:W-:Y:S01]  /*2620*/  IMAD.IADD R8, R93, 0x1, R4.reuse ;  /* 0x000000015d087824 */ /* 0x100fe200078e0204 */
[----:B------:R-:W-:Y:S01]  /*2630*/  STS [R47+0x4], R6 ;  /* 0x000004062f007388 */ /* 0x000fe20000000800 */
[--C-:B------:R-:W-:Y:S02]  /*2640*/  IMAD.IADD R94, R94, 0x1, R4.reuse ;  /* 0x000000015e5e7824 */ /* 0x100fe400078e0204 */
[--C-:B------:R-:W-:Y:S01]  /*2650*/  IMAD.IADD R10, R95, 0x1, R4.reuse ;  /* 0x000000015f0a7824 */ /* 0x100fe200078e0204 */
[----:B------:R-:W-:Y:S01]  /*2660*/  STS [R47+0x8], R92 ;  /* 0x0000085c2f007388 */ /* 0x000fe20000000800 */
[----:B------:R-:W-:-:S02]  /*2670*/  IMAD.IADD R96, R96, 0x1, R4 ;  /* 0x0000000160607824 */ /* 0x000fc400078e0204 */
[--C-:B------:R-:W-:Y:S01]  /*2680*/  IMAD.IADD R124, R97, 0x1, R4.reuse ;  /* 0x00000001617c7824 */ /* 0x100fe200078e0204 */
[----:B------:R-:W-:Y:S01]  /*2690*/  STS [R47+0xc], R8 ;  /* 0x00000c082f007388 */ /* 0x000fe20000000800 */
        /* <DEDUP_REMOVED lines=36> */
[----:B------:R-:W-:-:S03]  /*28e0*/  IMAD.IADD R122, R122, 0x1, R4 ;  /* 0x000000017a7a7824 */ /* 0x000fc600078e0204 */
[----:B------:R-:W-:Y:S04]  /*28f0*/  STS [R47+0x40], R106 ;  /* 0x0000406a2f007388 */ /* 0x000fe80000000800 */
        /* <DEDUP_REMOVED lines=15> */
[----:B------:R-:W-:Y:S01]  /*29f0*/  STS [R47+0x80], R122 ;  /* 0x0000807a2f007388 */ /* 0x000fe20000000800 */
[----:B------:R-:W-:Y:S06]  /*2a00*/  BAR.SYNC.DEFER_BLOCKING 0x0 ;  /* 0x0000000000007b1d */ /* 0x000fec0000010000 */
[----:B------:R-:W0:Y:S04]  /*2a10*/  LDS.U16 R5, [R54] ;  /* 0x0000000036057984 */ /* 0x000e280000000400 */
[----:B------:R-:W1:Y:S04]  /*2a20*/  LDS.U16 R55, [R55] ;  /* 0x0000000037377984 */ /* 0x000e680000000400 */
[----:B------:R-:W2:Y:S04]  /*2a30*/  LDS.U16 R57, [R57] ;  /* 0x0000000039397984 */ /* 0x000ea80000000400 */
[----:B------:R-:W3:Y:S04]  /*2a40*/  LDS.U16 R59, [R59] ;  /* 0x000000003b3b7984 */ /* 0x000ee80000000400 */
[----:B------:R-:W4:Y:S04]  /*2a50*/  LDS.U16 R61, [R61] ;  /* 0x000000003d3d7984 */ /* 0x000f280000000400 */
[----:B------:R-:W4:Y:S04]  /*2a60*/  LDS.U16 R63, [R63] ;  /* 0x000000003f3f7984 */ /* 0x000f280000000400 */
[----:B------:R-:W4:Y:S04]  /*2a70*/  LDS.U16 R65, [R65] ;  /* 0x0000000041417984 */ /* 0x000f280000000400 */
[----:B------:R-:W4:Y:S04]  /*2a80*/  LDS.U16 R67, [R67] ;  /* 0x0000000043437984 */ /* 0x000f280000000400 */
[----:B------:R-:W4:Y:S04]  /*2a90*/  LDS.U16 R69, [R69] ;  /* 0x0000000045457984 */ /* 0x000f280000000400 */
[----:B------:R-:W4:Y:S04]  /*2aa0*/  LDS.U16 R71, [R71] ;  /* 0x0000000047477984 */ /* 0x000f280000000400 */
[----:B------:R-:W4:Y:S01]  /*2ab0*/  LDS.U16 R73, [R73] ;  /* 0x0000000049497984 */ /* 0x000f220000000400 */
[----:B0-----:R-:W-:-:S03]  /*2ac0*/  IMAD.IADD R5, R52, 0x1, R5 ;  /* 0x0000000134057824 */ /* 0x001fc600078e0205 */
[----:B------:R-:W0:Y:S01]  /*2ad0*/  LDS.U16 R75, [R75] ;  /* 0x000000004b4b7984 */ /* 0x000e220000000400 */
[----:B-1----:R-:W-:-:S03]  /*2ae0*/  IMAD.IADD R55, R56, 0x1, R55 ;  /* 0x0000000138377824 */ /* 0x002fc600078e0237 */
[----:B------:R-:W1:Y:S01]  /*2af0*/  LDS.U16 R77, [R77] ;  /* 0x000000004d4d7984 */ /* 0x000e620000000400 */
[----:B--2---:R-:W-:-:S03]  /*2b00*/  IMAD.IADD R57, R58, 0x1, R57 ;  /* 0x000000013a397824 */ /* 0x004fc600078e0239 */
[----:B------:R-:W2:Y:S01]  /*2b10*/  LDS.U16 R79, [R79] ;  /* 0x000000004f4f7984 */ /* 0x000ea20000000400 */
[----:B---3--:R-:W-:-:S03]  /*2b20*/  IMAD.IADD R59, R60, 0x1, R59 ;  /* 0x000000013c3b7824 */ /* 0x008fc600078e023b */
[----:B------:R-:W3:Y:S01]  /*2b30*/  LDS.U16 R81, [R81] ;  /* 0x0000000051517984 */ /* 0x000ee20000000400 */
[----:B----4-:R-:W-:-:S03]  /*2b40*/  IMAD.IADD R61, R62, 0x1, R61 ;  /* 0x000000013e3d7824 */ /* 0x010fc600078e023d */
[----:B------:R-:W4:Y:S01]  /*2b50*/  LDS.U16 R83, [R83] ;  /* 0x0000000053537984 */ /* 0x000f220000000400 */
[----:B------:R-:W-:-:S03]  /*2b60*/  IMAD.IADD R63, R64, 0x1, R63 ;  /* 0x00000001403f7824 */ /* 0x000fc600078e023f */
[----:B------:R-:W4:Y:S01]  /*2b70*/  LDS.U16 R85, [R85] ;  /* 0x0000000055557984 */ /* 0x000f220000000400 */
[----:B------:R-:W-:-:S03]  /*2b80*/  IMAD.IADD R65, R66, 0x1, R65 ;  /* 0x0000000142417824 */ /* 0x000fc600078e0241 */
[----:B------:R-:W4:Y:S01]  /*2b90*/  LDS.U16 R87, [R87] ;  /* 0x0000000057577984 */ /* 0x000f220000000400 */
[----:B------:R-:W-:-:S03]  /*2ba0*/  IMAD.IADD R67, R68, 0x1, R67 ;  /* 0x0000000144437824 */ /* 0x000fc600078e0243 */
[----:B------:R-:W4:Y:S01]  /*2bb0*/  LDS.U16 R89, [R89] ;  /* 0x0000000059597984 */ /* 0x000f220000000400 */
[----:B------:R-:W-:Y:S02]  /*2bc0*/  IMAD.IADD R69, R70, 0x1, R69 ;  /* 0x0000000146457824 */ /* 0x000fe400078e0245 */
[----:B------:R-:W-:Y:S02]  /*2bd0*/  IMAD.IADD R71, R72, 0x1, R71 ;  /* 0x0000000148477824 */ /* 0x000fe400078e0247 */
[----:B------:R-:W-:Y:S02]  /*2be0*/  IMAD.IADD R73, R74, 0x1, R73 ;  /* 0x000000014a497824 */ /* 0x000fe400078e0249 */
[----:B0-----:R-:W-:Y:S02]  /*2bf0*/  IMAD.IADD R75, R76, 0x1, R75 ;  /* 0x000000014c4b7824 */ /* 0x001fe400078e024b */
[----:B-1----:R-:W-:Y:S02]  /*2c00*/  IMAD.IADD R77, R78, 0x1, R77 ;  /* 0x000000014e4d7824 */ /* 0x002fe400078e024d */
[----:B--2---:R-:W-:-:S02]  /*2c10*/  IMAD.IADD R79, R80, 0x1, R79 ;  /* 0x00000001504f7824 */ /* 0x004fc400078e024f */
[----:B---3--:R-:W-:Y:S02]  /*2c20*/  IMAD.IADD R81, R82, 0x1, R81 ;  /* 0x0000000152517824 */ /* 0x008fe400078e0251 */
[----:B----4-:R-:W-:Y:S02]  /*2c30*/  IMAD.IADD R83, R84, 0x1, R83 ;  /* 0x0000000154537824 */ /* 0x010fe400078e0253 */
[----:B------:R-:W-:Y:S02]  /*2c40*/  IMAD.IADD R85, R86, 0x1, R85 ;  /* 0x0000000156557824 */ /* 0x000fe400078e0255 */
[----:B------:R-:W-:Y:S02]  /*2c50*/  IMAD.IADD R87, R88, 0x1, R87 ;  /* 0x0000000158577824 */ /* 0x000fe400078e0257 */
[----:B------:R-:W-:Y:S01]  /*2c60*/  IMAD.IADD R89, R90, 0x1, R89 ;  /* 0x000000015a597824 */ /* 0x000fe200078e0259 */
[----:B------:R-:W-:Y:S06]  /*2c70*/  BAR.SYNC.DEFER_BLOCKING 0x0 ;  /* 0x0000000000007b1d */ /* 0x000fec0000010000 */
[----:B------:R-:W-:Y:S05]  /*2c80*/  BRA.U UP0, `(.L_x_221) ;  /* 0x0000000500987547 */ /* 0x000fea000b800000 */
[----:B------:R-:W-:Y:S01]  /*2c90*/  LEA R4, R5, UR4, 0x2 ;  /* 0x0000000405047c11 */ /* 0x000fe2000f8e10ff */
[----:B------:R-:W-:Y:S01]  /*2ca0*/  UIADD3 UR7, UPT, UPT, UR7, 0x6, URZ ;  /* 0x0000000607077890 */ /* 0x000fe2000fffe0ff */
[----:B------:R-:W-:Y:S01]  /*2cb0*/  LEA R5, R55, UR4, 0x2 ;  /* 0x0000000437057c11 */ /* 0x000fe2000f8e10ff */
[----:B------:R-:W-:Y:S01]  /*2cc0*/  UIADD3 UR5, UPT, UPT, UR5, -0x6, URZ ;  /* 0xfffffffa05057890 */ /* 0x000fe2000fffe0ff */
[----:B------:R-:W-:Y:S01]  /*2cd0*/  LEA R6, R57, UR4, 0x2 ;  /* 0x0000000439067c11 */ /* 0x000fe2000f8e10ff */
[----:B------:R0:W-:Y:S01]  /*2ce0*/  STS [R4], R29 ;  /* 0x0000001d04007388 */ /* 0x0001e20000000800 */
[----:B------:R-:W-:Y:S02]  /*2cf0*/  LEA R7, R59, UR4, 0x2 ;  /* 0x000000043b077c11 */ /* 0x000fe4000f8e10ff */
[----:B------:R-:W-:Y:S01]  /*2d00*/  LEA R8, R61, UR4, 0x2 ;  /* 0x000000043d087c11 */ /* 0x000fe2000f8e10ff */
[----:B------:R0:W-:Y:S01]  /*2d10*/  STS [R5], R30 ;  /* 0x0000001e05007388 */ /* 0x0001e20000000800 */
[----:B------:R-:W-:-:S02]  /*2d20*/  LEA R9, R63, UR4, 0x2 ;  /* 0x000000043f097c11 */ /* 0x000fc4000f8e10ff */
[----:B------:R-:W-:Y:S01]  /*2d30*/  LEA R10, R65, UR4, 0x2 ;  /* 0x00000004410a7c11 */ /* 0x000fe2000f8e10ff */
[----:B------:R0:W-:Y:S01]  /*2d40*/  STS [R6], R31 ;  /* 0x0000001f06007388 */ /* 0x0001e20000000800 */
[----:B------:R-:W-:Y:S02]  /*2d50*/  LEA R11, R67, UR4, 0x2 ;  /* 0x00000004430b7c11 */ /* 0x000fe4000f8e10ff */
        /* <DEDUP_REMOVED lines=16> */
[----:B------:R0:W-:Y:S04]  /*2e60*/  STS [R52], R37 ;  /* 0x0000002534007388 */ /* 0x0001e80000000800 */
        /* <DEDUP_REMOVED lines=9> */
[----:B------:R0:W-:Y:S01]  /*2f00*/  STS [R63], R49 ;  /* 0x000000313f007388 */ /* 0x0001e20000000800 */
[----:B------:R-:W-:Y:S06]  /*2f10*/  BAR.SYNC.DEFER_BLOCKING 0x0 ;  /* 0x0000000000007b1d */ /* 0x000fec0000010000 */
[----:B------:R0:W1:Y:S04]  /*2f20*/  LDS R29, [R51] ;  /* 0x00000000331d7984 */ /* 0x0000680000000800 */
[----:B------:R0:W2:Y:S04]  /*2f30*/  LDS R30, [R51+0x4] ;  /* 0x00000400331e7984 */ /* 0x0000a80000000800 */
[----:B------:R0:W3:Y:S04]  /*2f40*/  LDS R31, [R51+0x8] ;  /* 0x00000800331f7984 */ /* 0x0000e80000000800 */
[----:B------:R0:W4:Y:S04]  /*2f50*/  LDS R32, [R51+0xc] ;  /* 0x00000c0033207984 */ /* 0x0001280000000800 */
[----:B------:R0:W0:Y:S04]  /*2f60*/  LDS R33, [R51+0x10] ;  /* 0x0000100033217984 */ /* 0x0000280000000800 */
        /* <DEDUP_REMOVED lines=13> */
[----:B------:R0:W0:Y:S01]  /*3040*/  LDS R49, [R51+0x48] ;  /* 0x0000480033317984 */ /* 0x0000220000000800 */
[----:B------:R-:W-:Y:S06]  /*3050*/  BAR.SYNC.DEFER_BLOCKING 0x0 ;  /* 0x0000000000007b1d */ /* 0x000fec0000010000 */
[----:B-----5:R0:W-:Y:S04]  /*3060*/  STS [R4], R2 ;  /* 0x0000000204007388 */ /* 0x0201e80000000800 */
        /* <DEDUP_REMOVED lines=19> */
[----:B------:R0:W0:Y:S04]  /*31a0*/  LDS R2, [R51] ;  /* 0x0000000033027984 */ /* 0x0000280000000800 */
        /* <DEDUP_REMOVED lines=19> */
[----:B-1234-:R-:W-:Y:S05]  /*32e0*/  BRA `(.L_x_222) ;  /* 0xffffffd800bc7947 */ /* 0x01efea000383ffff */
.L_x_221:
[----:B------:R-:W-:Y:S01]  /*32f0*/  LEA R5, R5, UR4, 0x2 ;  /* 0x0000000405057c11 */ /* 0x000fe2000f8e10ff */
[----:B------:R-:W-:Y:S01]  /*3300*/  IMAD R51, R0, -0x48, R51 ;  /* 0xffffffb800337824 */ /* 0x000fe200078e0233 */
[----:B------:R-:W-:Y:S01]  /*3310*/  LEA R55, R55, UR4, 0x2 ;  /* 0x0000000437377c11 */ /* 0x000fe2000f8e10ff */
[----:B------:R-:W0:Y:S01]  /*3320*/  LDCU.64 UR6, c[0x0][0x3a0] ;  /* 0x00007400ff0677ac */ /* 0x000e220008000a00 */
[----:B------:R-:W-:Y:S01]  /*3330*/  LEA R57, R57, UR4, 0x2 ;  /* 0x0000000439397c11 */ /* 0x000fe2000f8e10ff */
[----:B------:R-:W-:Y:S01]  /*3340*/  STS [R5], R29 ;  /* 0x0000001d05007388 */ /* 0x000fe20000000800 */
[----:B------:R-:W-:Y:S02]  /*3350*/  LEA R59, R59, UR4, 0x2 ;  /* 0x000000043b3b7c11 */ /* 0x000fe4000f8e10ff */
[----:B------:R-:W-:Y:S01]  /*3360*/  LEA R61, R61, UR4, 0x2 ;  /* 0x000000043d3d7c11 */ /* 0x000fe2000f8e10ff */
[----:B------:R-:W-:Y:S01]  /*3370*/  STS [R55], R30 ;  /* 0x0000001e37007388 */ /* 0x000fe20000000800 */
[----:B------:R-:W-:-:S02]  /*3380*/  LEA R63, R63, UR4, 0x2 ;  /* 0x000000043f3f7c11 */ /* 0x000fc4000f8e10ff */
[----:B------:R-:W-:Y:S01]  /*3390*/  LEA R65, R65, UR4, 0x2 ;  /* 0x0000000441417c11 */ /* 0x000fe2000f8e10ff */
[----:B------:R-:W-:Y:S01]  /*33a0*/  STS [R57], R31 ;  /* 0x0000001f39007388 */ /* 0x000fe20000000800 */
[----:B------:R-:W-:Y:S02]  /*33b0*/  LEA R67, R67, UR4, 0x2 ;  /* 0x0000000443437c11 */ /* 0x000fe4000f8e10ff */
[----:B------:R-:W-:Y:S01]  /*33c0*/  LEA R69, R69, UR4, 0x2 ;  /* 0x0000000445457c11 */ /* 0x000fe2000f8e10ff */
[----:B------:R-:W-:Y:S01]  /*33d0*/  STS [R59], R32 ;  /* 0x000000203b007388 */ /* 0x000fe20000000800 */
[----:B------:R-:W-:Y:S02]  /*33e0*/  LEA R71, R71, UR4, 0x2 ;  /* 0x0000000447477c11 */ /* 0x000fe4000f8e10ff */
[----:B------:R-:W-:Y:S01]  /*33f0*/  LEA R73, R73, UR4, 0x2 ;  /* 0x0000000449497c11 */ /* 0x000fe2000f8e10ff */
[----:B------:R-:W-:Y:S01]  /*3400*/  STS [R61], R33 ;  /* 0x000000213d007388 */ /* 0x000fe20000000800 */
[----:B------:R-:W-:Y:S01]  /*3410*/  LEA R75, R75, UR4, 0x2 ;  /* 0x000000044b4b7c11 */ /* 0x000fe2000f8e10ff */
[----:B0-----:R-:W-:Y:S01]  /*3420*/  IMAD.U32 R4, RZ, RZ, UR7 ;  /* 0x00000007ff047e24 */ /* 0x001fe2000f8e00ff */
        /* <DEDUP_REMOVED lines=11> */
[----:B------:R-:W-:-:S03]  /*34e0*/  ISETP.LT.U32.AND P4, PT, R0, UR6, PT ;  /* 0x0000000600007c0c */ /* 0x000fc6000bf81070 */
[----:B------:R-:W-:Y:S01]  /*34f0*/  STS [R71], R38 ;  /* 0x0000002647007388 */ /* 0x000fe20000000800 */
[----:B------:R-:W-:Y:S01]  /*3500*/  ISETP.GT.U32.AND.EX P4, PT, R4, RZ, PT, P4 ;  /* 0x000000ff0400720c */ /* 0x000fe20003f84140 */
[----:B------:R-:W-:Y:S02]  /*3510*/  VIADD R4, R0, 0x100 ;  /* 0x0000010000047836 */ /* 0x000fe40000000000 */
[----:B------:R-:W-:Y:S03]  /*3520*/  STS [R73], R39 ;  /* 0x0000002749007388 */ /* 0x000fe60000000800 */
[----:B------:R-:W-:Y:S01]  /*3530*/  ISETP.LT.U32.AND P2, PT, R4, UR6, PT ;  /* 0x0000000604007c0c */ /* 0x000fe2000bf41070 */
[----:B------:R-:W-:Y:S04]  /*3540*/  STS [R75], R40 ;  /* 0x000000284b007388 */ /* 0x000fe80000000800 */
[----:B------:R-:W-:Y:S04]  /*3550*/  STS [R77], R41 ;  /* 0x000000294d007388 */ /* 0x000fe80000000800 */
[----:B------:R-:W-:Y:S04]  /*3560*/  STS [R79], R42 ;  /* 0x0000002a4f007388 */ /* 0x000fe80000000800 */
[----:B------:R-:W-:Y:S04]  /*3570*/  STS [R81], R43 ;  /* 0x0000002b51007388 */ /* 0x000fe80000000800 */
[----:B------:R-:W-:Y:S04]  /*3580*/  STS [R83], R44 ;  /* 0x0000002c53007388 */ /* 0x000fe80000000800 */
[----:B------:R-:W-:Y:S04]  /*3590*/  STS [R85], R46 ;  /* 0x0000002e55007388 */ /* 0x000fe80000000800 */
[----:B------:R-:W-:Y:S04]  /*35a0*/  STS [R87], R48 ;  /* 0x0000003057007388 */ /* 0x000fe80000000800 */
[----:B------:R-:W-:Y:S01]  /*35b0*/  STS [R89], R49 ;  /* 0x0000003159007388 */ /* 0x000fe20000000800 */
[----:B------:R-:W-:Y:S06]  /*35c0*/  BAR.SYNC.DEFER_BLOCKING 0x0 ;  /* 0x0000000000007b1d */ /* 0x000fec0000010000 */
[----:B------:R-:W0:Y:S04]  /*35d0*/  LDS R30, [R51] ;  /* 0x00000000331e7984 */ /* 0x000e280000000800 */
[----:B------:R-:W1:Y:S04]  /*35e0*/  LDS R31, [R51+0x400] ;  /* 0x00040000331f7984 */ /* 0x000e680000000800 */
[----:B------:R-:W-:Y:S04]  /*35f0*/  LDS R32, [R51+0x800] ;  /* 0x0008000033207984 */ /* 0x000fe80000000800 */
[----:B------:R-:W-:Y:S04]  /*3600*/  LDS R33, [R51+0xc00] ;  /* 0x000c000033217984 */ /* 0x000fe80000000800 */
[----:B------:R-:W-:Y:S04]  /*3610*/  LDS R34, [R51+0x1000] ;  /* 0x0010000033227984 */ /* 0x000fe80000000800 */
[----:B------:R-:W-:Y:S04]  /*3620*/  LDS R35, [R51+0x1400] ;  /* 0x0014000033237984 */ /* 0x000fe80000000800 */
[----:B------:R-:W-:Y:S04]  /*3630*/  LDS R36, [R51+0x1800] ;  /* 0x0018000033247984 */ /* 0x000fe80000000800 */
[----:B------:R-:W-:Y:S04]  /*3640*/  LDS R37, [R51+0x1c00] ;  /* 0x001c000033257984 */ /* 0x000fe80000000800 */
[----:B------:R-:W-:Y:S04]  /*3650*/  LDS R38, [R51+0x2000] ;  /* 0x0020000033267984 */ /* 0x000fe80000000800 */
[----:B------:R-:W-:Y:S04]  /*3660*/  LDS R39, [R51+0x2400] ;  /* 0x0024000033277984 */ /* 0x000fe80000000800 */
[----:B------:R-:W-:Y:S01]  /*3670*/  LDS R40, [R51+0x2800] ;  /* 0x0028000033287984 */ /* 0x000fe20000000800 */
[----:B0-----:R-:W-:-:S03]  /*3680*/  @P4 ISETP.GT.AND P1, PT, R30, -0x1, PT ;  /* 0xffffffff1e00480c */ /* 0x001fc60003f24270 */
        /* <DEDUP_REMOVED lines=8> */
[----:B------:R-:W-:Y:S06]  /*3710*/  BAR.SYNC.DEFER_BLOCKING 0x0 ;  /* 0x0000000000007b1d */ /* 0x000fec0000010000 */
[----:B-----5:R0:W-:Y:S04]  /*3720*/  STS [R5], R2 ;  /* 0x0000000205007388 */ /* 0x0201e80000000800 */
[----:B------:R2:W-:Y:S04]  /*3730*/  STS [R55], R3 ;  /* 0x0000000337007388 */ /* 0x0005e80000000800 */
[----:B------:R3:W-:Y:S01]  /*3740*/  STS [R57], R12 ;  /* 0x0000000c39007388 */ /* 0x0007e20000000800 */
[----:B0-----:R-:W0:Y:S03]  /*3750*/  LDC.64 R4, c[0x0][0x398] ;  /* 0x0000e600ff047b82 */ /* 0x001e260000000a00 */
[----:B------:R-:W-:Y:S04]  /*3760*/  STS [R59], R13 ;  /* 0x0000000d3b007388 */ /* 0x000fe80000000800 */
[----:B------:R4:W-:Y:S01]  /*3770*/  STS [R61], R14 ;  /* 0x0000000e3d007388 */ /* 0x0009e20000000800 */
[----:B--2---:R-:W2:Y:S01]  /*3780*/  LDC.64 R2, c[0x0][0x388] ;  /* 0x0000e200ff027b82 */ /* 0x004ea20000000a00 */
[----:B---3--:R-:W-:-:S02]  /*3790*/  VIADD R12, R0, 0x200 ;  /* 0x00000200000c7836 */ /* 0x008fc40000000000 */
[----:B------:R3:W-:Y:S04]  /*37a0*/  STS [R63], R15 ;  /* 0x0000000f3f007388 */ /* 0x0007e80000000800 */
[----:B------:R1:W-:Y:S01]  /*37b0*/  STS [R65], R16 ;  /* 0x0000001041007388 */ /* 0x0003e20000000800 */
[----:B------:R-:W-:Y:S01]  /*37c0*/  ISETP.LT.U32.AND P3, PT, R12, UR6, PT ;  /* 0x000000060c007c0c */ /* 0x000fe2000bf61070 */
[C---:B----4-:R-:W-:Y:S02]  /*37d0*/  VIADD R14, R0.reuse, 0x300 ;  /* 0x00000300000e7836 */ /* 0x050fe40000000000 */
[----:B------:R4:W-:Y:S01]  /*37e0*/  STS [R67], R17 ;  /* 0x0000001143007388 */ /* 0x0009e20000000800 */
[C---:B------:R-:W-:Y:S01]  /*37f0*/  VIADD R12, R0.reuse, 0x500 ;  /* 0x00000500000c7836 */ /* 0x040fe20000000000 */
[----:B---3--:R-:W-:-:S02]  /*3800*/  LOP3.LUT R15, R0, 0x400, RZ, 0xfc, !PT ;  /* 0x00000400000f7812 */ /* 0x008fc400078efcff */
[----:B------:R-:W-:Y:S01]  /*3810*/  STS [R69], R18 ;  /* 0x0000001245007388 */ /* 0x000fe20000000800 */
[----:B------:R-:W-:Y:S01]  /*3820*/  ISETP.LT.U32.AND P0, PT, R14, UR6, PT ;  /* 0x000000060e007c0c */ /* 0x000fe2000bf01070 */
[----:B-1----:R-:W-:Y:S01]  /*3830*/  IMAD.U32 R16, RZ, RZ, UR7 ;  /* 0x00000007ff107e24 */ /* 0x002fe2000f8e00ff */
[----:B------:R-:W-:Y:S01]  /*3840*/  ISETP.LT.U32.AND P5, PT, R15, UR6, PT ;  /* 0x000000060f007c0c */ /* 0x000fe2000bfa1070 */
[----:B------:R-:W-:Y:S01]  /*3850*/  STS [R71], R19 ;  /* 0x0000001347007388 */ /* 0x000fe20000000800 */
[----:B------:R-:W-:Y:S01]  /*3860*/  IMAD.U32 R15, RZ, RZ, UR7 ;  /* 0x00000007ff0f7e24 */ /* 0x000fe2000f8e00ff */
[----:B------:R-:W-:Y:S01]  /*3870*/  ISETP.LT.U32.AND P6, PT, R12, UR6, PT ;  /* 0x000000060c007c0c */ /* 0x000fe2000bfc1070 */
[----:B----4-:R-:W-:Y:S01]  /*3880*/  @P4 IMAD.MOV.U32 R17, RZ, RZ, -0x1 ;  /* 0xffffffffff114424 */ /* 0x010fe200078e00ff */
[----:B------:R-:W-:Y:S01]  /*3890*/  STS [R73], R20 ;  /* 0x0000001449007388 */ /* 0x000fe20000000800 */
[----:B------:R-:W-:Y:S01]  /*38a0*/  ISETP.GT.U32.AND.EX P2, PT, R16, RZ, PT, P2 ;  /* 0x000000ff1000720c */ /* 0x000fe20003f44120 */
[----:B------:R-:W-:Y:S01]  /*38b0*/  IMAD.U32 R14, RZ, RZ, UR7 ;  /* 0x00000007ff0e7e24 */ /* 0x000fe2000f8e00ff */
[----:B------:R-:W-:Y:S01]  /*38c0*/  ISETP.GT.U32.AND.EX P0, PT, R15, RZ, PT, P0 ;  /* 0x000000ff0f00720c */ /* 0x000fe20003f04100 */
[----:B------:R1:W-:Y:S01]  /*38d0*/  STS [R75], R21 ;  /* 0x000000154b007388 */ /* 0x0003e20000000800 */
[----:B------:R-:W-:Y:S01]  /*38e0*/  @P4 SEL R17, R17, 0x80000000, P1 ;  /* 0x8000000011114807 */ /* 0x000fe20000800000 */
[----:B--2---:R-:W-:Y:S01]  /*38f0*/  IMAD.WIDE.U32 R2, R0, 0x4, R2 ;  /* 0x0000000400027825 */ /* 0x004fe200078e0002 */
[----:B------:R-:W-:Y:S01]  /*3900*/  ISETP.GT.U32.AND.EX P3, PT, R14, RZ, PT, P3 ;  /* 0x000000ff0e00720c */ /* 0x000fe20003f64130 */
[----:B------:R-:W-:Y:S01]  /*3910*/  STS [R77], R22 ;  /* 0x000000164d007388 */ /* 0x000fe20000000800 */
[----:B------:R-:W-:Y:S01]  /*3920*/  ISETP.GT.U32.AND.EX P5, PT, R16, RZ, PT, P5 ;  /* 0x000000ff1000720c */ /* 0x000fe20003fa4150 */
[----:B0-----:R-:W-:Y:S01]  /*3930*/  IMAD.WIDE.U32 R4, R0, 0x4, R4 ;  /* 0x0000000400047825 */ /* 0x001fe200078e0004 */
[----:B------:R-:W-:Y:S01]  /*3940*/  ISETP.GT.U32.AND.EX P6, PT, R16, RZ, PT, P6 ;  /* 0x000000ff1000720c */ /* 0x000fe20003fc4160 */
[----:B------:R0:W-:Y:S01]  /*3950*/  STS [R79], R23 ;  /* 0x000000174f007388 */ /* 0x0001e20000000800 */
[----:B-1----:R-:W-:Y:S01]  /*3960*/  @P4 LOP3.LUT R21, R17, R30, RZ, 0x3c, !PT ;  /* 0x0000001e11154212 */ /* 0x002fe200078e3cff */
[----:B------:R-:W-:-:S02]  /*3970*/  @P2 IMAD.MOV.U32 R12, RZ, RZ, -0x1 ;  /* 0xffffffffff0c2424 */ /* 0x000fc400078e00ff */
[----:B------:R-:W-:Y:S01]  /*3980*/  STS [R81], R24 ;  /* 0x0000001851007388 */ /* 0x000fe20000000800 */
[----:B------:R-:W-:Y:S01]  /*3990*/  @P2 ISETP.GT.AND P1, PT, R31, -0x1, PT ;  /* 0xffffffff1f00280c */ /* 0x000fe20003f24270 */
[----:B------:R-:W-:Y:S02]  /*39a0*/  VIADD R14, R0, 0x600 ;  /* 0x00000600000e7836 */ /* 0x000fe40000000000 */
[----:B------:R1:W-:Y:S01]  /*39b0*/  STS [R83], R25 ;  /* 0x0000001953007388 */ /* 0x0003e20000000800 */
[----:B------:R-:W-:Y:S01]  /*39c0*/  @P2 SEL R12, R12, 0x80000000, P1 ;  /* 0x800000000c0c2807 */ /* 0x000fe20000800000 */
[----:B0-----:R-:W-:Y:S01]  /*39d0*/  @P3 IMAD.MOV.U32 R23, RZ, RZ, -0x1 ;  /* 0xffffffffff173424 */ /* 0x001fe200078e00ff */
[----:B------:R-:W-:Y:S01]  /*39e0*/  ISETP.LT.U32.AND P1, PT, R14, UR6, PT ;  /* 0x000000060e007c0c */ /* 0x000fe2000bf21070 */
[----:B------:R-:W-:Y:S01]  /*39f0*/  STS [R85], R26 ;  /* 0x0000001a55007388 */ /* 0x000fe20000000800 */
[----:B------:R-:W-:Y:S01]  /*3a00*/  @P2 LOP3.LUT R31, R12, R31, RZ, 0x3c, !PT ;  /* 0x0000001f0c1f2212 */ /* 0x000fe200078e3cff */
[C---:B------:R-:W-:Y:S01]  /*3a10*/  VIADD R12, R0.reuse, 0x700 ;  /* 0x00000700000c7836 */ /* 0x040fe20000000000 */
[----:B------:R-:W-:Y:S01]  /*3a20*/  LOP3.LUT R14, R0, 0x800, RZ, 0xfc, !PT ;  /* 0x00000800000e7812 */ /* 0x000fe200078efcff */
[----:B------:R-:W-:Y:S01]  /*3a30*/  STS [R87], R27 ;  /* 0x0000001b57007388 */ /* 0x000fe20000000800 */
[----:B------:R-:W-:-:S02]  /*3a40*/  IMAD.U32 R18, RZ, RZ, UR7 ;  /* 0x00000007ff127e24 */ /* 0x000fc4000f8e00ff */
[----:B-1----:R-:W-:Y:S01]  /*3a50*/  @P5 IMAD.MOV.U32 R25, RZ, RZ, -0x1 ;  /* 0xffffffffff195424 */ /* 0x002fe200078e00ff */
[----:B------:R-:W-:Y:S01]  /*3a60*/  STS [R89], R28 ;  /* 0x0000001c59007388 */ /* 0x000fe20000000800 */
[----:B------:R-:W-:Y:S01]  /*3a70*/  IMAD.U32 R20, RZ, RZ, UR7 ;  /* 0x00000007ff147e24 */ /* 0x000fe2000f8e00ff */
[----:B------:R-:W-:Y:S01]  /*3a80*/  BAR.SYNC.DEFER_BLOCKING 0x0 ;  /* 0x0000000000007b1d */ /* 0x000fe20000010000 */
[----:B------:R-:W-:Y:S01]  /*3a90*/  ISETP.GT.U32.AND.EX P1, PT, R18, RZ, PT, P1 ;  /* 0x000000ff1200720c */ /* 0x000fe20003f24110 */
[----:B------:R-:W-:-:S12]  /*3aa0*/  VIADD R16, R0, 0xb00 ;  /* 0x00000b0000107836 */ /* 0x000fd80000000000 */
[----:B------:R-:W-:Y:S01]  /*3ab0*/  @P1 IMAD.MOV.U32 R18, RZ, RZ, -0x1 ;  /* 0xffffffffff121424 */ /* 0x000fe200078e00ff */
[----:B------:R-:W0:Y:S04]  /*3ac0*/  @P4 LDS R43, [R51] ;  /* 0x00000000332b4984 */ /* 0x000e280000000800 */
[----:B------:R-:W1:Y:S04]  /*3ad0*/  LDS R13, [R51+0x400] ;  /* 0x00040000330d7984 */ /* 0x000e680000000800 */
[----:B------:R-:W2:Y:S04]  /*3ae0*/  LDS R15, [R51+0x800] ;  /* 0x00080000330f7984 */ /* 0x000ea80000000800 */
[----:B------:R-:W3:Y:S04]  /*3af0*/  LDS R17, [R51+0xc00] ;  /* 0x000c000033117984 */ /* 0x000ee80000000800 */
[----:B------:R-:W4:Y:S04]  /*3b00*/  LDS R19, [R51+0x1000] ;  /* 0x0010000033137984 */ /* 0x000f280000000800 */
[----:B------:R-:W-:Y:S04]  /*3b10*/  @P4 STG.E desc[UR8][R2.64], R21 ;  /* 0x0000001502004986 */ /* 0x000fe8000c101908 */
[----:B------:R-:W4:Y:S04]  /*3b20*/  LDS R21, [R51+0x1400] ;  /* 0x0014000033157984 */ /* 0x000f280000000800 */
[----:B0-----:R-:W-:Y:S01]  /*3b30*/  @P4 STG.E desc[UR8][R4.64], R43 ;  /* 0x0000002b04004986 */ /* 0x001fe2000c101908 */
[----:B------:R-:W-:-:S03]  /*3b40*/  @P3 ISETP.GT.AND P4, PT, R32, -0x1, PT ;  /* 0xffffffff2000380c */ /* 0x000fc60003f84270 */
[----:B------:R-:W-:Y:S01]  /*3b50*/  @P2 STG.E desc[UR8][R2.64+0x400], R31 ;  /* 0x0004001f02002986 */ /* 0x000fe2000c101908 */
[----:B------:R-:W-:Y:S02]  /*3b60*/  @P3 SEL R23, R23, 0x80000000, P4 ;  /* 0x8000000017173807 */ /* 0x000fe40002000000 */
[----:B------:R-:W-:Y:S01]  /*3b70*/  @P0 ISETP.GT.AND P4, PT, R33, -0x1, PT ;  /* 0xffffffff2100080c */ /* 0x000fe20003f84270 */
[----:B-1----:R-:W-:Y:S01]  /*3b80*/  @P2 STG.E desc[UR8][R4.64+0x400], R13 ;  /* 0x0004000d04002986 */ /* 0x002fe2000c101908 */
[----:B------:R-:W-:Y:S01]  /*3b90*/  ISETP.LT.U32.AND P2, PT, R12, UR6, PT ;  /* 0x000000060c007c0c */ /* 0x000fe2000bf41070 */
[----:B------:R-:W-:Y:S01]  /*3ba0*/  @P0 IMAD.MOV.U32 R12, RZ, RZ, -0x1 ;  /* 0xffffffffff0c0424 */ /* 0x000fe200078e00ff */
[----:B------:R-:W-:Y:S01]  /*3bb0*/  @P3 LOP3.LUT R23, R23, R32, RZ, 0x3c, !PT ;  /* 0x0000002017173212 */ /* 0x000fe200078e3cff */
[----:B------:R-:W0:Y:S01]  /*3bc0*/  LDS R13, [R51+0x1800] ;  /* 0x00180000330d7984 */ /* 0x000e220000000800 */
[----:B------:R-:W-:Y:S02]  /*3bd0*/  ISETP.GT.U32.AND.EX P2, PT, R20, RZ, PT, P2 ;  /* 0x000000ff1400720c */ /* 0x000fe40003f44120 */
[----:B------:R-:W-:Y:S01]  /*3be0*/  @P0 SEL R12, R12, 0x80000000, P4 ;  /* 0x800000000c0c0807 */ /* 0x000fe20002000000 */
[----:B------:R-:W-:Y:S01]  /*3bf0*/  @P3 STG.E desc[UR8][R2.64+0x800], R23 ;  /* 0x0008001702003986 */ /* 0x000fe2000c101908 */
[----:B------:R-:W-:-:S02]  /*3c00*/  @P5 ISETP.GT.AND P4, PT, R34, -0x1, PT ;  /* 0xffffffff2200580c */ /* 0x000fc40003f84270 */
[----:B------:R-:W-:Y:S01]  /*3c10*/  @P0 LOP3.LUT R33, R12, R33, RZ, 0x3c, !PT ;  /* 0x000000210c210212 */ /* 0x000fe200078e3cff */
[----:B------:R-:W-:Y:S01]  /*3c20*/  VIADD R12, R0, 0x900 ;  /* 0x00000900000c7836 */ /* 0x000fe20000000000 */
[----:B------:R-:W-:Y:S01]  /*3c30*/  @P5 SEL R25, R25, 0x80000000, P4 ;  /* 0x8000000019195807 */ /* 0x000fe20002000000 */
[----:B--2---:R-:W-:Y:S01]  /*3c40*/  @P3 STG.E desc[UR8][R4.64+0x800], R15 ;  /* 0x0008000f04003986 */ /* 0x004fe2000c101908 */
[----:B------:R-:W-:Y:S01]  /*3c50*/  ISETP.LT.U32.AND P4, PT, R14, UR6, PT ;  /* 0x000000060e007c0c */ /* 0x000fe2000bf81070 */
[----:B------:R-:W-:Y:S01]  /*3c60*/  VIADD R14, R0, 0xa00 ;  /* 0x00000a00000e7836 */ /* 0x000fe20000000000 */
[----:B------:R-:W-:Y:S01]  /*3c70*/  @P5 LOP3.LUT R25, R25, R34, RZ, 0x3c, !PT ;  /* 0x0000002219195212 */ /* 0x000fe200078e3cff */
[----:B------:R-:W-:Y:S01]  /*3c80*/  @P0 STG.E desc[UR8][R2.64+0xc00], R33 ;  /* 0x000c002102000986 */ /* 0x000fe2000c101908 */
[----:B------:R-:W-:Y:S01]  /*3c90*/  ISETP.LT.U32.AND P3, PT, R12, UR6, PT ;  /* 0x000000060c007c0c */ /* 0x000fe2000bf61070 */
[----:B------:R-:W-:Y:S02]  /*3ca0*/  @P6 IMAD.MOV.U32 R12, RZ, RZ, -0x1 ;  /* 0xffffffffff0c6424 */ /* 0x000fe400078e00ff */
[----:B---3--:R-:W-:Y:S01]  /*3cb0*/  @P0 STG.E desc[UR8][R4.64+0xc00], R17 ;  /* 0x000c001104000986 */ /* 0x008fe2000c101908 */
[----:B------:R-:W-:-:S03]  /*3cc0*/  @P1 ISETP.GT.AND P0, PT, R36, -0x1, PT ;  /* 0xffffffff2400180c */ /* 0x000fc60003f04270 */
[----:B------:R-:W-:Y:S04]  /*3cd0*/  @P5 STG.E desc[UR8][R2.64+0x1000], R25 ;  /* 0x0010001902005986 */ /* 0x000fe8000c101908 */
[----:B----4-:R1:W-:Y:S01]  /*3ce0*/  @P5 STG.E desc[UR8][R4.64+0x1000], R19 ;  /* 0x0010001304005986 */ /* 0x0103e2000c101908 */
[----:B------:R-:W-:-:S03]  /*3cf0*/  @P6 ISETP.GT.AND P5, PT, R35, -0x1, PT ;  /* 0xffffffff2300680c */ /* 0x000fc60003fa4270 */
[----:B------:R-:W2:Y:S01]  /*3d00*/  LDS R15, [R51+0x1c00] ;  /* 0x001c0000330f7984 */ /* 0x000ea20000000800 */
[----:B------:R-:W-:Y:S02]  /*3d10*/  @P6 SEL R12, R12, 0x80000000, P5 ;  /* 0x800000000c0c6807 */ /* 0x000fe40002800000 */
[----:B------:R-:W-:Y:S01]  /*3d20*/  ISETP.LT.U32.AND P5, PT, R14, UR6, PT ;  /* 0x000000060e007c0c */ /* 0x000fe2000bfa1070 */
[----:B------:R-:W-:Y:S01]  /*3d30*/  IMAD.U32 R14, RZ, RZ, UR7 ;  /* 0x00000007ff0e7e24 */ /* 0x000fe2000f8e00ff */
[----:B------:R-:W3:Y:S01]  /*3d40*/  LDS R17, [R51+0x2000] ;  /* 0x0020000033117984 */ /* 0x000ee20000000800 */
[----:B------:R-:W-:Y:S02]  /*3d50*/  @P6 LOP3.LUT R35, R12, R35, RZ, 0x3c, !PT ;  /* 0x000000230c236212 */ /* 0x000fe400078e3cff */
[----:B-1----:R-:W-:Y:S02]  /*3d60*/  @P1 SEL R19, R18, 0x80000000, P0 ;  /* 0x8000000012131807 */ /* 0x002fe40000000000 */
[----:B------:R-:W-:Y:S01]  /*3d70*/  ISETP.GT.U32.AND.EX P4, PT, R14, RZ, PT, P4 ;  /* 0x000000ff0e00720c */ /* 0x000fe20003f84140 */
[----:B------:R-:W-:Y:S01]  /*3d80*/  @P6 STG.E desc[UR8][R2.64+0x1400], R35 ;  /* 0x0014002302006986 */ /* 0x000fe2000c101908 */
[----:B------:R-:W-:Y:S01]  /*3d90*/  @P1 LOP3.LUT R23, R19, R36, RZ, 0x3c, !PT ;  /* 0x0000002413171212 */ /* 0x000fe200078e3cff */
[----:B------:R-:W-:Y:S01]  /*3da0*/  @P2 IMAD.MOV.U32 R14, RZ, RZ, -0x1 ;  /* 0xffffffffff0e2424 */ /* 0x000fe200078e00ff */
[----:B------:R-:W-:Y:S01]  /*3db0*/  ISETP.LT.U32.AND P0, PT, R16, UR6, PT ;  /* 0x0000000610007c0c */ /* 0x000fe2000bf01070 */
[----:B------:R-:W1:Y:S01]  /*3dc0*/  LDS R19, [R51+0x2400] ;  /* 0x0024000033137984 */ /* 0x000e620000000800 */
[----:B------:R-:W-:Y:S01]  /*3dd0*/  IMAD.U32 R16, RZ, RZ, UR7 ;  /* 0x00000007ff107e24 */ /* 0x000fe2000f8e00ff */
[----:B------:R-:W-:-:S02]  /*3de0*/  LOP3.LUT R12, R0, 0xc00, RZ, 0xfc, !PT ;  /* 0x00000c00000c7812 */ /* 0x000fc400078efcff */
[----:B------:R-:W-:Y:S01]  /*3df0*/  @P6 STG.E desc[UR8][R4.64+0x1400], R21 ;  /* 0x0014001504006986 */ /* 0x000fe2000c101908 */
[----:B------:R-:W-:Y:S02]  /*3e00*/  @P2 ISETP.GT.AND P6, PT, R37, -0x1, PT ;  /* 0xffffffff2500280c */ /* 0x000fe40003fc4270 */
[C---:B------:R-:W-:Y:S01]  /*3e10*/  ISETP.GT.U32.AND.EX P3, PT, R16.reuse, RZ, PT, P3 ;  /* 0x000000ff1000720c */ /* 0x040fe20003f64130 */
[----:B------:R4:W-:Y:S01]  /*3e20*/  @P1 STG.E desc[UR8][R2.64+0x1800], R23 ;  /* 0x0018001702001986 */ /* 0x0009e2000c101908 */
[----:B------:R-:W-:Y:S01]  /*3e30*/  ISETP.GT.U32.AND.EX P5, PT, R16, RZ, PT, P5 ;  /* 0x000000ff1000720c */ /* 0x000fe20003fa4150 */
[----:B------:R-:W-:Y:S02]  /*3e40*/  @P4 IMAD.MOV.U32 R16, RZ, RZ, -0x1 ;  /* 0xffffffffff104424 */ /* 0x000fe400078e00ff */
[----:B0-----:R-:W-:Y:S01]  /*3e50*/  @P1 STG.E desc[UR8][R4.64+0x1800], R13 ;  /* 0x0018000d04001986 */ /* 0x001fe2000c101908 */
[----:B------:R-:W-:Y:S02]  /*3e60*/  ISETP.LT.U32.AND P1, PT, R12, UR6, PT ;  /* 0x000000060c007c0c */ /* 0x000fe4000bf21070 */
[----:B------:R-:W-:Y:S01]  /*3e70*/  @P2 SEL R12, R14, 0x80000000, P6 ;  /* 0x800000000e0c2807 */ /* 0x000fe20003000000 */
[----:B------:R-:W0:Y:S01]  /*3e80*/  LDS R13, [R51+0x2800] ;  /* 0x00280000330d7984 */ /* 0x000e220000000800 */
[----:B------:R-:W-:Y:S01]  /*3e90*/  @P4 ISETP.GT.AND P6, PT, R38, -0x1, PT ;  /* 0xffffffff2600480c */ /* 0x000fe20003fc4270 */
[----:B------:R-:W-:Y:S01]  /*3ea0*/  VIADD R14, R0, 0xd00 ;  /* 0x00000d00000e7836 */ /* 0x000fe20000000000 */
[----:B------:R-:W-:Y:S01]  /*3eb0*/  @P2 LOP3.LUT R37, R12, R37, RZ, 0x3c, !PT ;  /* 0x000000250c252212 */ /* 0x000fe200078e3cff */
[----:B------:R-:W0:Y:S01]  /*3ec0*/  LDS R21, [R51+0x2c00] ;  /* 0x002c000033157984 */ /* 0x000e220000000800 */
[----:B----4-:R-:W-:Y:S01]  /*3ed0*/  @P4 SEL R23, R16, 0x80000000, P6 ;  /* 0x8000000010174807 */ /* 0x010fe20003000000 */
[----:B------:R-:W-:Y:S01]  /*3ee0*/  IMAD.U32 R16, RZ, RZ, UR7 ;  /* 0x00000007ff107e24 */ /* 0x000fe2000f8e00ff */
[----:B------:R-:W-:Y:S01]  /*3ef0*/  @P3 ISETP.GT.AND P6, PT, R39, -0x1, PT ;  /* 0xffffffff2700380c */ /* 0x000fe20003fc4270 */
[----:B------:R-:W-:Y:S01]  /*3f00*/  @P3 IMAD.MOV.U32 R18, RZ, RZ, -0x1 ;  /* 0xffffffffff123424 */ /* 0x000fe200078e00ff */
[----:B------:R-:W-:Y:S01]  /*3f10*/  @P4 LOP3.LUT R23, R23, R38, RZ, 0x3c, !PT ;  /* 0x0000002617174212 */ /* 0x000fe200078e3cff */
[----:B------:R-:W-:Y:S01]  /*3f20*/  @P2 STG.E desc[UR8][R2.64+0x1c00], R37 ;  /* 0x001c002502002986 */ /* 0x000fe2000c101908 */
[----:B------:R-:W-:Y:S01]  /*3f30*/  ISETP.GT.U32.AND.EX P0, PT, R16, RZ, PT, P0 ;  /* 0x000000ff1000720c */ /* 0x000fe20003f04100 */
[----:B------:R-:W-:Y:S01]  /*3f40*/  @P5 IMAD.MOV.U32 R25, RZ, RZ, -0x1 ;  /* 0xffffffffff195424 */ /* 0x000fe200078e00ff */
[----:B------:R-:W-:Y:S01]  /*3f50*/  @P3 SEL R12, R18, 0x80000000, P6 ;  /* 0x80000000120c3807 */ /* 0x000fe20003000000 */
[----:B--2---:R2:W-:Y:S01]  /*3f60*/  @P2 STG.E desc[UR8][R4.64+0x1c00], R15 ;  /* 0x001c000f04002986 */ /* 0x0045e2000c101908 */
[----:B------:R-:W-:Y:S01]  /*3f70*/  @P5 ISETP.GT.AND P2, PT, R40, -0x1, PT ;  /* 0xffffffff2800580c */ /* 0x000fe20003f44270 */
[----:B------:R-:W-:Y:S01]  /*3f80*/  VIADD R18, R0, 0x1200 ;  /* 0x0000120000127836 */ /* 0x000fe20000000000 */
[----:B------:R-:W-:Y:S01]  /*3f90*/  @P3 LOP3.LUT R39, R12, R39, RZ, 0x3c, !PT ;  /* 0x000000270c273212 */ /* 0x000fe200078e3cff */
[----:B------:R-:W-:Y:S01]  /*3fa0*/  VIADD R12, R0, 0xe00 ;  /* 0x00000e00000c7836 */ /* 0x000fe20000000000 */
[----:B------:R-:W-:Y:S01]  /*3fb0*/  @P4 STG.E desc[UR8][R2.64+0x2000], R23 ;  /* 0x0020001702004986 */ /* 0x000fe2000c101908 */
[----:B------:R-:W-:-:S02]  /*3fc0*/  @P5 SEL R25, R25, 0x80000000, P2 ;  /* 0x8000000019195807 */ /* 0x000fc40001000000 */
[----:B------:R-:W-:Y:S01]  /*3fd0*/  ISETP.LT.U32.AND P6, PT, R14, UR6, PT ;  /* 0x000000060e007c0c */ /* 0x000fe2000bfc1070 */
[----:B---3--:R-:W-:Y:S01]  /*3fe0*/  @P4 STG.E desc[UR8][R4.64+0x2000], R17 ;  /* 0x0020001104004986 */ /* 0x008fe2000c101908 */
[----:B------:R-:W-:Y:S01]  /*3ff0*/  ISETP.LT.U32.AND P2, PT, R12, UR6, PT ;  /* 0x000000060c007c0c */ /* 0x000fe2000bf41070 */
[----:B------:R-:W-:Y:S01]  /*4000*/  VIADD R14, R0, 0xf00 ;  /* 0x00000f00000e7836 */ /* 0x000fe20000000000 */
[----:B------:R-:W-:Y:S01]  /*4010*/  @P5 LOP3.LUT R25, R25, R40, RZ, 0x3c, !PT ;  /* 0x0000002819195212 */ /* 0x000fe200078e3cff */
[----:B------:R-:W-:Y:S01]  /*4020*/  @P3 STG.E desc[UR8][R2.64+0x2400], R39 ;  /* 0x0024002702003986 */ /* 0x000fe2000c101908 */
[----:B------:R-:W-:Y:S01]  /*4030*/  @P0 IMAD.MOV.U32 R12, RZ, RZ, -0x1 ;  /* 0xffffffffff0c0424 */ /* 0x000fe200078e00ff */
[----:B------:R-:W-:Y:S01]  /*4040*/  ISETP.GT.U32.AND.EX P6, PT, R16, RZ, PT, P6 ;  /* 0x000000ff1000720c */ /* 0x000fe20003fc4160 */
[----:B--2---:R-:W-:Y:S01]  /*4050*/  IMAD.U32 R15, RZ, RZ, UR7 ;  /* 0x00000007ff0f7e24 */ /* 0x004fe2000f8e00ff */
[----:B-1----:R-:W-:Y:S01]  /*4060*/  @P3 STG.E desc[UR8][R4.64+0x2400], R19 ;  /* 0x0024001304003986 */ /* 0x002fe2000c101908 */
[----:B------:R-:W-:-:S02]  /*4070*/  @P0 ISETP.GT.AND P3, PT, R41, -0x1, PT ;  /* 0xffffffff2900080c */ /* 0x000fc40003f64270 */
[----:B------:R-:W-:Y:S01]  /*4080*/  ISETP.LT.U32.AND P4, PT, R14, UR6, PT ;  /* 0x000000060e007c0c */ /* 0x000fe2000bf81070 */
[----:B------:R1:W-:Y:S01]  /*4090*/  @P5 STG.E desc[UR8][R2.64+0x2800], R25 ;  /* 0x0028001902005986 */ /* 0x0003e2000c101908 */
[----:B------:R-:W-:Y:S02]  /*40a0*/  @P0 SEL R12, R12, 0x80000000, P3 ;  /* 0x800000000c0c0807 */ /* 0x000fe40001800000 */
[----:B------:R-:W-:Y:S01]  /*40b0*/  LOP3.LUT R14, R0, 0x1000, RZ, 0xfc, !PT ;  /* 0x00001000000e7812 */ /* 0x000fe200078efcff */
[----:B------:R-:W-:Y:S01]  /*40c0*/  LDS R17, [R51+0x3800] ;  /* 0x0038000033117984 */ /* 0x000fe20000000800 */
[C---:B------:R-:W-:Y:S02]  /*40d0*/  ISETP.GT.U32.AND.EX P1, PT, R15.reuse, RZ, PT, P1 ;  /* 0x000000ff0f00720c */ /* 0x040fe40003f24110 */
[----:B------:R-:W-:Y:S01]  /*40e0*/  @P0 LOP3.LUT R41, R12, R41, RZ, 0x3c, !PT ;  /* 0x000000290c290212 */ /* 0x000fe200078e3cff */
[----:B------:R-:W-:Y:S01]  /*40f0*/  VIADD R12, R0, 0x1100 ;  /* 0x00001100000c7836 */ /* 0x000fe20000000000 */
[----:B------:R-:W-:Y:S01]  /*4100*/  ISETP.LT.U32.AND P3, PT, R14, UR6, PT ;  /* 0x000000060e007c0c */ /* 0x000fe2000bf61070 */
[----:B------:R-:W-:Y:S01]  /*4110*/  IMAD.U32 R14, RZ, RZ, UR7 ;  /* 0x00000007ff0e7e24 */ /* 0x000fe2000f8e00ff */
[----:B0-----:R-:W-:Y:S01]  /*4120*/  @P5 STG.E desc[UR8][R4.64+0x2800], R13 ;  /* 0x0028000d04005986 */ /* 0x001fe2000c101908 */
[----:B------:R-:W-:-:S02]  /*4130*/  ISETP.GT.U32.AND.EX P4, PT, R15, RZ, PT, P4 ;  /* 0x000000ff0f00720c */ /* 0x000fc40003f84140 */
[----:B------:R-:W-:Y:S01]  /*4140*/  ISETP.LT.U32.AND P5, PT, R12, UR6, PT ;  /* 0x000000060c007c0c */ /* 0x000fe2000bfa1070 */
[----:B------:R-:W-:Y:S01]  /*4150*/  @P0 STG.E desc[UR8][R2.64+0x2c00], R41 ;  /* 0x002c002902000986 */ /* 0x000fe2000c101908 */
[C---:B------:R-:W-:Y:S02]  /*4160*/  ISETP.GT.U32.AND.EX P2, PT, R14.reuse, RZ, PT, P2 ;  /* 0x000000ff0e00720c */ /* 0x040fe40003f44120 */
[----:B------:R-:W-:Y:S01]  /*4170*/  @P1 IMAD.MOV.U32 R12, RZ, RZ, -0x1 ;  /* 0xffffffffff0c1424 */ /* 0x000fe200078e00ff */
[----:B------:R-:W0:Y:S01]  /*4180*/  LDS R13, [R51+0x3000] ;  /* 0x00300000330d7984 */ /* 0x000e220000000800 */
[----:B------:R-:W-:Y:S02]  /*4190*/  ISETP.GT.U32.AND.EX P5, PT, R15, RZ, PT, P5 ;  /* 0x000000ff0f00720c */ /* 0x000fe40003fa4150 */
[----:B------:R-:W-:Y:S01]  /*41a0*/  ISETP.GT.U32.AND.EX P3, PT, R14, RZ, PT, P3 ;  /* 0x000000ff0e00720c */ /* 0x000fe20003f64130 */
[----:B------:R-:W-:Y:S01]  /*41b0*/  @P0 STG.E desc[UR8][R4.64+0x2c00], R21 ;  /* 0x002c001504000986 */ /* 0x000fe2000c101908 */
[----:B------:R-:W-:Y:S01]  /*41c0*/  @P1 ISETP.GT.AND P0, PT, R29, -0x1, PT ;  /* 0xffffffff1d00180c */ /* 0x000fe20003f04270 */
[----:B------:R-:W-:-:S02]  /*41d0*/  @P6 IMAD.MOV.U32 R14, RZ, RZ, -0x1 ;  /* 0xffffffffff0e6424 */ /* 0x000fc400078e00ff */
[----:B------:R-:W2:Y:S01]  /*41e0*/  LDS R15, [R51+0x3400] ;  /* 0x00340000330f7984 */ /* 0x000ea20000000800 */
[----:B------:R-:W-:Y:S01]  /*41f0*/  @P1 SEL R12, R12, 0x80000000, P0 ;  /* 0x800000000c0c1807 */ /* 0x000fe20000000000 */
[----:B-1----:R-:W-:Y:S01]  /*4200*/  @P2 IMAD.MOV.U32 R25, RZ, RZ, -0x1 ;  /* 0xffffffffff192424 */ /* 0x002fe200078e00ff */
[----:B------:R-:W-:Y:S01]  /*4210*/  @P6 ISETP.GT.AND P0, PT, R11, -0x1, PT ;  /* 0xffffffff0b00680c */ /* 0x000fe20003f04270 */
[----:B------:R-:W1:Y:S01]  /*4220*/  LDS R19, [R51+0x3c00] ;  /* 0x003c000033137984 */ /* 0x000e620000000800 */
[----:B------:R-:W-:Y:S01]  /*4230*/  @P4 IMAD.MOV.U32 R16, RZ, RZ, -0x1 ;  /* 0xffffffffff104424 */ /* 0x000fe200078e00ff */
[----:B------:R-:W-:Y:S01]  /*4240*/  @P1 LOP3.LUT R29, R12, R29, RZ, 0x3c, !PT ;  /* 0x0000001d0c1d1212 */ /* 0x000fe200078e3cff */
[----:B------:R-:W-:Y:S01]  /*4250*/  @P5 IMAD.MOV.U32 R20, RZ, RZ, -0x1 ;  /* 0xffffffffff145424 */ /* 0x000fe200078e00ff */
[----:B------:R-:W3:Y:S01]  /*4260*/  LDS R21, [R51+0x4000] ;  /* 0x0040000033157984 */ /* 0x000ee20000000800 */
[----:B------:R-:W-:Y:S01]  /*4270*/  @P6 SEL R14, R14, 0x80000000, P0 ;  /* 0x800000000e0e6807 */ /* 0x000fe20000000000 */
[----:B------:R-:W-:Y:S01]  /*4280*/  @P3 IMAD.MOV.U32 R27, RZ, RZ, -0x1 ;  /* 0xffffffffff1b3424 */ /* 0x000fe200078e00ff */
[----:B------:R-:W-:Y:S01]  /*4290*/  @P2 ISETP.GT.AND P0, PT, R10, -0x1, PT ;  /* 0xffffffff0a00280c */ /* 0x000fe20003f04270 */
[----:B------:R-:W4:Y:S01]  /*42a0*/  LDS R23, [R51+0x4400] ;  /* 0x0044000033177984 */ /* 0x000f220000000800 */
[----:B------:R-:W-:-:S02]  /*42b0*/  @P6 LOP3.LUT R11, R14, R11, RZ, 0x3c, !PT ;  /* 0x0000000b0e0b6212 */ /* 0x000fc400078e3cff */
[----:B------:R-:W-:Y:S01]  /*42c0*/  @P2 SEL R25, R25, 0x80000000, P0 ;  /* 0x8000000019192807 */ /* 0x000fe20000000000 */
[----:B------:R0:W-:Y:S01]  /*42d0*/  @P1 STG.E desc[UR8][R2.64+0x3000], R29 ;  /* 0x0030001d02001986 */ /* 0x0001e2000c101908 */
[----:B------:R-:W-:Y:S02]  /*42e0*/  @P4 ISETP.GT.AND P0, PT, R9, -0x1, PT ;  /* 0xffffffff0900480c */ /* 0x000fe40003f04270 */
[----:B------:R-:W-:Y:S02]  /*42f0*/  @P2 LOP3.LUT R25, R25, R10, RZ, 0x3c, !PT ;  /* 0x0000000a19192212 */ /* 0x000fe400078e3cff */
[----:B------:R-:W-:Y:S02]  /*4300*/  @P4 SEL R16, R16, 0x80000000, P0 ;  /* 0x8000000010104807 */ /* 0x000fe40000000000 */
[----:B------:R-:W-:Y:S02]  /*4310*/  @P3 ISETP.GT.AND P0, PT, R8, -0x1, PT ;  /* 0xffffffff0800380c */ /* 0x000fe40003f04270 */
[----:B------:R-:W-:-:S02]  /*4320*/  @P4 LOP3.LUT R9, R16, R9, RZ, 0x3c, !PT ;  /* 0x0000000910094212 */ /* 0x000fc400078e3cff */
[----:B------:R-:W-:Y:S02]  /*4330*/  @P3 SEL R27, R27, 0x80000000, P0 ;  /* 0x800000001b1b3807 */ /* 0x000fe40000000000 */
[----:B------:R-:W-:Y:S02]  /*4340*/  @P5 ISETP.GT.AND P0, PT, R7, -0x1, PT ;  /* 0xffffffff0700580c */ /* 0x000fe40003f04270 */
[----:B------:R-:W-:Y:S01]  /*4350*/  @P3 LOP3.LUT R27, R27, R8, RZ, 0x3c, !PT ;  /* 0x000000081b1b3212 */ /* 0x000fe200078e3cff */
[----:B0-----:R0:W-:Y:S01]  /*4360*/  @P1 STG.E desc[UR8][R4.64+0x3000], R13 ;  /* 0x0030000d04001986 */ /* 0x0011e2000c101908 */
[----:B------:R-:W-:Y:S02]  /*4370*/  @P5 SEL R0, R20, 0x80000000, P0 ;  /* 0x8000000014005807 */ /* 0x000fe40000000000 */
[----:B------:R-:W-:Y:S01]  /*4380*/  ISETP.LT.U32.AND P0, PT, R18, UR6, PT ;  /* 0x0000000612007c0c */ /* 0x000fe2000bf01070 */
[----:B------:R-:W-:Y:S01]  /*4390*/  IMAD.U32 R18, RZ, RZ, UR7 ;  /* 0x00000007ff127e24 */ /* 0x000fe2000f8e00ff */
[----:B------:R0:W-:Y:S01]  /*43a0*/  @P6 STG.E desc[UR8][R2.64+0x3400], R11 ;  /* 0x0034000b02006986 */ /* 0x0001e2000c101908 */
[----:B------:R-:W-:-:S03]  /*43b0*/  @P5 LOP3.LUT R7, R0, R7, RZ, 0x3c, !PT ;  /* 0x0000000700075212 */ /* 0x000fc600078e3cff */
[----:B------:R-:W-:Y:S01]  /*43c0*/  ISETP.GT.U32.AND.EX P0, PT, R18, RZ, PT, P0 ;  /* 0x000000ff1200720c */ /* 0x000fe20003f04100 */
[----:B--2---:R0:W-:Y:S04]  /*43d0*/  @P6 STG.E desc[UR8][R4.64+0x3400], R15 ;  /* 0x0034000f04006986 */ /* 0x0041e8000c101908 */
[----:B------:R0:W-:Y:S04]  /*43e0*/  @P2 STG.E desc[UR8][R2.64+0x3800], R25 ;  /* 0x0038001902002986 */ /* 0x0001e8000c101908 */
[----:B------:R0:W-:Y:S04]  /*43f0*/  @P2 STG.E desc[UR8][R4.64+0x3800], R17 ;  /* 0x0038001104002986 */ /* 0x0001e8000c101908 */
[----:B------:R0:W-:Y:S04]  /*4400*/  @P4 STG.E desc[UR8][R2.64+0x3c00], R9 ;  /* 0x003c000902004986 */ /* 0x0001e8000c101908 */
[----:B-1----:R0:W-:Y:S04]  /*4410*/  @P4 STG.E desc[UR8][R4.64+0x3c00], R19 ;  /* 0x003c001304004986 */ /* 0x0021e8000c101908 */
[----:B------:R0:W-:Y:S04]  /*4420*/  @P3 STG.E desc[UR8][R2.64+0x4000], R27 ;  /* 0x0040001b02003986 */ /* 0x0001e8000c101908 */
[----:B---3--:R0:W-:Y:S04]  /*4430*/  @P3 STG.E desc[UR8][R4.64+0x4000], R21 ;  /* 0x0040001504003986 */ /* 0x0081e8000c101908 */
[----:B------:R0:W-:Y:S04]  /*4440*/  @P5 STG.E desc[UR8][R2.64+0x4400], R7 ;  /* 0x0044000702005986 */ /* 0x0001e8000c101908 */
[----:B----4-:R0:W-:Y:S01]  /*4450*/  @P5 STG.E desc[UR8][R4.64+0x4400], R23 ;  /* 0x0044001704005986 */ /* 0x0101e2000c101908 */
[----:B------:R-:W-:Y:S05]  /*4460*/  @!P0 EXIT ;  /* 0x000000000000894d */ /* 0x000fea0003800000 */
[----:B------:R-:W1:Y:S01]  /*4470*/  LDS R51, [R51+0x4800] ;  /* 0x0048000033337984 */ /* 0x000e620000000800 */
[----:B0-----:R-:W-:Y:S01]  /*4480*/  IMAD.MOV.U32 R7, RZ, RZ, -0x1 ;  /* 0xffffffffff077424 */ /* 0x001fe200078e00ff */
[----:B------:R-:W-:-:S04]  /*4490*/  ISETP.GT.AND P0, PT, R6, -0x1, PT ;  /* 0xffffffff0600780c */ /* 0x000fc80003f04270 */
[----:B------:R-:W-:-:S04]  /*44a0*/  SEL R7, R7, 0x80000000, P0 ;  /* 0x8000000007077807 */ /* 0x000fc80000000000 */
[----:B------:R-:W-:-:S05]  /*44b0*/  LOP3.LUT R7, R7, R6, RZ, 0x3c, !PT ;  /* 0x0000000607077212 */ /* 0x000fca00078e3cff */
[----:B------:R-:W-:Y:S04]  /*44c0*/  STG.E desc[UR8][R2.64+0x4800], R7 ;  /* 0x0048000702007986 */ /* 0x000fe8000c101908 */
[----:B-1----:R-:W-:Y:S01]  /*44d0*/  STG.E desc[UR8][R4.64+0x4800], R51 ;  /* 0x0048003304007986 */ /* 0x002fe2000c101908 */
[----:B------:R-:W-:Y:S05]  /*44e0*/  EXIT ;  /* 0x000000000000794d */ /* 0x000fea0003800000 */
.L_x_223:
        /* <DEDUP_REMOVED lines=9> */
.L_x_473:


//--------------------- .text._ZN3cub18CUB_300001_SM_10006detail10radix_sort29DeviceRadixSortOnesweepKernelINS1_5radix10policy_hubIfjyE10Policy1000ELNS0_9SortOrderE0EfjyiiNS1_21identity_decomposer_tEEEvPT5_SB_PT3_PKSC_PT1_PKSG_PT2_PKSK_T4_iiT6_ --------------------------
	.section	.text._ZN3cub18CUB_300001_SM_10006detail10radix_sort29DeviceRadixSortOnesweepKernelINS1_5radix10policy_hubIfjyE10Policy1000ELNS0_9SortOrderE0EfjyiiNS1_21identity_decomposer_tEEEvPT5_SB_PT3_PKSC_PT1_PKSG_PT2_PKSK_T4_iiT6_,"ax",@progbits
	.align	128
        .global         _ZN3cub18CUB_300001_SM_10006detail10radix_sort29DeviceRadixSortOnesweepKernelINS1_5radix10policy_hubIfjyE10Policy1000ELNS0_9SortOrderE0EfjyiiNS1_21identity_decomposer_tEEEvPT5_SB_PT3_PKSC_PT1_PKSG_PT2_PKSK_T4_iiT6_
        .type           _ZN3cub18CUB_300001_SM_10006detail10radix_sort29DeviceRadixSortOnesweepKernelINS1_5radix10policy_hubIfjyE10Policy1000ELNS0_9SortOrderE0EfjyiiNS1_21identity_decomposer_tEEEvPT5_SB_PT3_PKSC_PT1_PKSG_PT2_PKSK_T4_iiT6_,@function
        .size           _ZN3cub18CUB_300001_SM_10006detail10radix_sort29DeviceRadixSortOnesweepKernelINS1_5radix10policy_hubIfjyE10Policy1000ELNS0_9SortOrderE0EfjyiiNS1_21identity_decomposer_tEEEvPT5_SB_PT3_PKSC_PT1_PKSG_PT2_PKSK_T4_iiT6_,(.L_x_474 - _ZN3cub18CUB_300001_SM_10006detail10radix_sort29DeviceRadixSortOnesweepKernelINS1_5radix10policy_hubIfjyE10Policy1000ELNS0_9SortOrderE0EfjyiiNS1_21identity_decomposer_tEEEvPT5_SB_PT3_PKSC_PT1_PKSG_PT2_PKSK_T4_iiT6_)
        .other          _ZN3cub18CUB_300001_SM_10006detail10radix_sort29DeviceRadixSortOnesweepKernelINS1_5radix10policy_hubIfjyE10Policy1000ELNS0_9SortOrderE0EfjyiiNS1_21identity_decomposer_tEEEvPT5_SB_PT3_PKSC_PT1_PKSG_PT2_PKSK_T4_iiT6_,@"STO_CUDA_ENTRY STV_DEFAULT"
_ZN3cub18CUB_300001_SM_10006detail10radix_sort29DeviceRadixSortOnesweepKernelINS1_5radix10policy_hubIfjyE10Policy1000ELNS0_9SortOrderE0EfjyiiNS1_21identity_decomposer_tEEEvPT5_SB_PT3_PKSC_PT1_PKSG_PT2_PKSK_T4_iiT6_:
.text._ZN3cub18CUB_300001_SM_10006detail10radix_sort29DeviceRadixSortOnesweepKernelINS1_5radix10policy_hubIfjyE10Policy1000ELNS0_9SortOrderE0EfjyiiNS1_21identity_decomposer_tEEEvPT5_SB_PT3_PKSC_PT1_PKSG_PT2_PKSK_T4_iiT6_:
        /* <DEDUP_REMOVED lines=16> */
.L_x_225:
[----:B------:R-:W-:Y:S05]  /*0100*/  BSYNC.RECONVERGENT B0 ;  /* 0x0000000000007941 */ /* 0x000fea0003800200 */
.L_x_224:
        /* <DEDUP_REMOVED lines=36> */
.L_x_226:
        /* <DEDUP_REMOVED lines=76> */
.L_x_227:
        /* <DEDUP_REMOVED lines=68> */
.L_x_230:
        /* <DEDUP_REMOVED lines=21> */
.L_x_229:
[----:B------:R-:W-:Y:S05]  /*0da0*/  BSYNC.RECONVERGENT B0 ;  /* 0x0000000000007941 */ /* 0x000fea0003800200 */
.L_x_228:
        /* <DEDUP_REMOVED lines=19> */
.L_x_234:
[----:B------:R-:W-:Y:S05]  /*0ee0*/  BSYNC.RECONVERGENT B1 ;  /* 0x0000000000017941 */ /* 0x000fea0003800200 */
.L_x_233:
        /* <DEDUP_REMOVED lines=14> */
.L_x_235:
[----:B------:R-:W-:Y:S01]  /*0fd0*/  VIADD R10, R10, 0x1 ;  /* 0x000000010a0a7836 */ /* 0x000fe20000000000 */
[----:B------:R0:W-:Y:S04]  /*0fe0*/  STS [R4], RZ ;  /* 0x000000ff04007388 */ /* 0x0001e80000000800 */
[----:B------:R-:W-:Y:S01]  /*0ff0*/  ISETP.NE.AND P0, PT, R10, RZ, PT ;  /* 0x000000ff0a00720c */ /* 0x000fe20003f05270 */
[----:B0-----:R-:W-:-:S12]  /*1000*/  VIADD R4, R4, 0x80 ;  /* 0x0000008004047836 */ /* 0x001fd80000000000 */
[----:B------:R-:W-:Y:S05]  /*1010*/  @P0 BRA `(.L_x_235) ;  /* 0xfffffffc00ec0947 */ /* 0x000fea000383ffff */
.L_x_232:
[----:B------:R-:W-:Y:S05]  /*1020*/  BSYNC.RECONVERGENT B0 ;  /* 0x0000000000007941 */ /* 0x000fea0003800200 */
.L_x_231:
        /* <DEDUP_REMOVED lines=147> */
.L_x_237:
[----:B------:R-:W-:Y:S05]  /*1960*/  BSYNC.RECONVERGENT B0 ;  /* 0x0000000000007941 */ /* 0x000fea0003800200 */
.L_x_236:
        /* <DEDUP_REMOVED lines=35> */
.L_x_246:
[----:B0-----:R-:W0:Y:S01]  /*1ba0*/  LDC.64 R14, c[0x0][0x380] ;  /* 0x0000e000ff0e7b82 */ /* 0x001e220000000a00 */
[----:B------:R-:W-:Y:S01]  /*1bb0*/  VIADD R47, R4, 0xffffffff ;  /* 0xffffffff042f7836 */ /* 0x000fe20000000000 */
[----:B------:R-:W-:Y:S03]  /*1bc0*/  BSSY B2, `(.L_x_243) ;  /* 0x0000008000027945 */ /* 0x000fe60003800000 */
[----:B------:R-:W-:-:S04]  /*1bd0*/  IMAD R29, R47, 0x100, R3 ;  /* 0x000001002f1d7824 */ /* 0x000fc800078e0203 */
[----:B0-----:R-:W-:-:S07]  /*1be0*/  IMAD.WIDE R14, R29, 0x4, R14 ;  /* 0x000000041d0e7825 */ /* 0x001fce00078e020e */
.L_x_244:
[----:B------:R-:W-:Y:S05]  /*1bf0*/  YIELD ;  /* 0x0000000000007946 */ /* 0x000fea0003800000 */
[----:B------:R0:W-:Y:S06]  /*1c00*/  MEMBAR.SC.CTA ;  /* 0x0000000000007992 */ /* 0x0001ec0000000000 */
[----:B0-----:R-:W2:Y:S02]  /*1c10*/  LDG.E.STRONG.SYS R10, desc[UR6][R14.64] ;  /* 0x000000060e0a7981 */ /* 0x001ea4000c1f5900 */
[----:B--2---:R-:W-:-:S13]  /*1c20*/  ISETP.NE.AND P0, PT, R10, RZ, PT ;  /* 0x000000ff0a00720c */ /* 0x004fda0003f05270 */
[----:B------:R-:W-:Y:S05]  /*1c30*/  @!P0 BRA `(.L_x_244) ;  /* 0xfffffffc00ec8947 */ /* 0x000fea000383ffff */
[----:B------:R-:W-:Y:S05]  /*1c40*/  BSYNC B2 ;  /* 0x0000000000027941 */ /* 0x000fea0003800000 */
.L_x_243:
[----:B------:R-:W-:Y:S01]  /*1c50*/  BSSY.RECONVERGENT B2, `(.L_x_245) ;  /* 0x0000006000027945 */ /* 0x000fe20003800200 */
[C---:B------:R-:W-:Y:S02]  /*1c60*/  ISETP.GT.AND P0, PT, R10.reuse, -0x1, PT ;  /* 0xffffffff0a00780c */ /* 0x040fe40003f04270 */
[----:B------:R-:W-:Y:S01]  /*1c70*/  LOP3.LUT R10, R10, 0x3fffffff, RZ, 0xc0, !PT ;  /* 0x3fffffff0a0a7812 */ /* 0x000fe200078ec0ff */
[----:B------:R-:W-:Y:S05]  /*1c80*/  WARPSYNC.EXCLUSIVE R0 ;  /* 0x0000000000007348 */ /* 0x000fea0003a00000 */
[----:B------:R-:W-:-:S05]  /*1c90*/  IMAD.IADD R21, R10, 0x1, R21 ;  /* 0x000000010a157824 */ /* 0x000fca00078e0215 */
[----:B------:R-:W-:-:S07]  /*1ca0*/  VOTE.ANY R0, PT, P0 ;  /* 0x0000000000007806 */ /* 0x000fce00000e0100 */
[----:B------:R-:W-:Y:S05]  /*1cb0*/  BSYNC.RECONVERGENT B2 ;  /* 0x0000000000027941 */ /* 0x000fea0003800200 */
.L_x_245:
[----:B------:R-:W-:Y:S01]  /*1cc0*/  ISETP.GT.U32.AND P1, PT, R4, 0x1, PT ;  /* 0x000000010400780c */ /* 0x000fe20003f24070 */
[----:B------:R-:W-:-:S12]  /*1cd0*/  IMAD.MOV.U32 R4, RZ, RZ, R47 ;  /* 0x000000ffff047224 */ /* 0x000fd800078e002f */
[----:B------:R-:W-:Y:S05]  /*1ce0*/  @P0 BRA P1, `(.L_x_246) ;  /* 0xfffffffc00ac0947 */ /* 0x000fea000083ffff */
[----:B------:R-:W-:Y:S05]  /*1cf0*/  BSYNC B0 ;  /* 0x0000000000007941 */ /* 0x000fea0003800000 */
.L_x_242:
[----:B------:R1:W2:Y:S02]  /*1d00*/  LDS.64 R14, [R19+0x6600] ;  /* 0x00660000130e7984 */ /* 0x0002a40000000a00 */
.L_x_241:
[C---:B------:R-:W-:Y:S01]  /*1d10*/  IMAD.IADD R29, R21.reuse, 0x1, -R20 ;  /* 0x00000001151d7824 */ /* 0x040fe200078e0a14 */
[----:B------:R-:W-:-:S04]  /*1d20*/  LOP3.LUT R21, R21, 0x80000000, RZ, 0xfc, !PT ;  /* 0x8000000015157812 */ /* 0x000fc800078efcff */
[C---:B0-2---:R-:W-:Y:S01]  /*1d30*/  IADD3 R14, P0, PT, R29.reuse, R14, RZ ;  /* 0x0000000e1d0e7210 */ /* 0x045fe20007f1e0ff */
[----:B------:R0:W-:Y:S03]  /*1d40*/  STG.E.STRONG.SYS desc[UR6][R6.64], R21 ;  /* 0x0000001506007986 */ /* 0x0001e6000c115906 */
[----:B------:R-:W-:-:S05]  /*1d50*/  LEA.HI.X.SX32 R15, R29, R15, 0x1, P0 ;  /* 0x0000000f1d0f7211 */ /* 0x000fca00000f0eff */
[----:B------:R0:W-:Y:S04]  /*1d60*/  STS.64 [R19+0x6600], R14 ;  /* 0x0066000e13007388 */ /* 0x0001e80000000a00 */
.L_x_240:
[----:B------:R-:W-:Y:S05]  /*1d70*/  BSYNC B1 ;  /* 0x0000000000017941 */ /* 0x000fea0003800000 */
.L_x_239:
        /* <DEDUP_REMOVED lines=33> */
.L_x_247:
        /* <DEDUP_REMOVED lines=64> */
.L_x_248:
        /* <DEDUP_REMOVED lines=56> */
.L_x_249:
        /* <DEDUP_REMOVED lines=19> */
.L_x_250:
        /* <DEDUP_REMOVED lines=51> */
.L_x_251:
        /* <DEDUP_REMOVED lines=22> */
.L_x_252:
        /* <DEDUP_REMOVED lines=56> */
.L_x_238:
        /* <DEDUP_REMOVED lines=38> */
.L_x_344:
        /* <DEDUP_REMOVED lines=25> */
.L_x_253:
        /* <DEDUP_REMOVED lines=42> */
.L_x_256:
[----:B------:R-:W-:Y:S05]  /*36e0*/  BSYNC.RECONVERGENT B0 ;  /* 0x0000000000007941 */ /* 0x000fea0003800200 */
.L_x_255:
        /* <DEDUP_REMOVED lines=39> */
.L_x_258:
[----:B------:R-:W-:Y:S05]  /*3960*/  BSYNC.RECONVERGENT B0 ;  /* 0x0000000000007941 */ /* 0x000fea0003800200 */
.L_x_257:
        /* <DEDUP_REMOVED lines=35> */
.L_x_260:
[----:B------:R-:W-:Y:S05]  /*3ba0*/  BSYNC.RECONVERGENT B0 ;  /* 0x0000000000007941 */ /* 0x000fea0003800200 */
.L_x_259:
        /* <DEDUP_REMOVED lines=35> */
.L_x_262:
[----:B------:R-:W-:Y:S05]  /*3de0*/  BSYNC.RECONVERGENT B0 ;  /* 0x0000000000007941 */ /* 0x000fea0003800200 */
.L_x_261:
        /* <DEDUP_REMOVED lines=35> */
.L_x_264:
[----:B------:R-:W-:Y:S05]  /*4020*/  BSYNC.RECONVERGENT B0 ;  /* 0x0000000000007941 */ /* 0x000fea0003800200 */
.L_x_263:
        /* <DEDUP_REMOVED lines=35> */
.L_x_266:
[----:B------:R-:W-:Y:S05]  /*4260*/  BSYNC.RECONVERGENT B0 ;  /* 0x0000000000007941 */ /* 0x000fea0003800200 */
.L_x_265:
        /* <DEDUP_REMOVED lines=35> */
.L_x_268:
[----:B------:R-:W-:Y:S05]  /*44a0*/  BSYNC.RECONVERGENT B0 ;  /* 0x0000000000007941 */ /* 0x000fea0003800200 */
.L_x_267:
        /* <DEDUP_REMOVED lines=35> */
.L_x_270:
[----:B------:R-:W-:Y:S05]  /*46e0*/  BSYNC.RECONVERGENT B0 ;  /* 0x0000000000007941 */ /* 0x000fea0003800200 */
.L_x_269:
        /* <DEDUP_REMOVED lines=35> */
.L_x_272:
[----:B------:R-:W-:Y:S05]  /*4920*/  BSYNC.RECONVERGENT B0 ;  /* 0x0000000000007941 */ /* 0x000fea0003800200 */
.L_x_271:
        /* <DEDUP_REMOVED lines=36> */
.L_x_274:
[----:B------:R-:W-:Y:S05]  /*4b70*/  BSYNC.RECONVERGENT B0 ;  /* 0x0000000000007941 */ /* 0x000fea0003800200 */
.L_x_273:
        /* <DEDUP_REMOVED lines=36> */
.L_x_276:
[----:B------:R-:W-:Y:S05]  /*4dc0*/  BSYNC.RECONVERGENT B0 ;  /* 0x0000000000007941 */ /* 0x000fea0003800200 */
.L_x_275:
        /* <DEDUP_REMOVED lines=36> */
.L_x_278:
[----:B------:R-:W-:Y:S05]  /*5010*/  BSYNC.RECONVERGENT B0 ;  /* 0x0000000000007941 */ /* 0x000fea0003800200 */
.L_x_277:
        /* <DEDUP_REMOVED lines=36> */
.L_x_280:
[----:B------:R-:W-:Y:S05]  /*5260*/  BSYNC.RECONVERGENT B0 ;  /* 0x0000000000007941 */ /* 0x000fea0003800200 */
.L_x_279:
        /* <DEDUP_REMOVED lines=36> */
.L_x_282:
[----:B------:R-:W-:Y:S05]  /*54b0*/  BSYNC.RECONVERGENT B0 ;  /* 0x0000000000007941 */ /* 0x000fea0003800200 */
.L_x_281:
        /* <DEDUP_REMOVED lines=36> */
.L_x_284:
[----:B------:R-:W-:Y:S05]  /*5700*/  BSYNC.RECONVERGENT B0 ;  /* 0x0000000000007941 */ /* 0x000fea0003800200 */
.L_x_283:
        /* <DEDUP_REMOVED lines=36> */
.L_x_286:
[----:B------:R-:W-:Y:S05]  /*5950*/  BSYNC.RECONVERGENT B0 ;  /* 0x0000000000007941 */ /* 0x000fea0003800200 */
.L_x_285:
        /* <DEDUP_REMOVED lines=36> */
.L_x_288:
[----:B------:R-:W-:Y:S05]  /*5ba0*/  BSYNC.RECONVERGENT B0 ;  /* 0x0000000000007941 */ /* 0x000fea0003800200 */
.L_x_287:
        /* <DEDUP_REMOVED lines=35> */
.L_x_290:
[----:B------:R-:W-:Y:S05]  /*5de0*/  BSYNC.RECONVERGENT B0 ;  /* 0x0000000000007941 */ /* 0x000fea0003800200 */
.L_x_289:
        /* <DEDUP_REMOVED lines=64> */
.L_x_298:
[----:B-1----:R-:W1:Y:S01]  /*61f0*/  LDC.64 R30, c[0x0][0x380] ;  /* 0x0000e000ff1e7b82 */ /* 0x002e620000000a00 */
[----:B------:R-:W-:Y:S01]  /*6200*/  VIADD R39, R32, 0xffffffff ;  /* 0xffffffff20277836 */ /* 0x000fe20000000000 */
[----:B------:R-:W-:Y:S03]  /*6210*/  BSSY B2, `(.L_x_295) ;  /* 0x0000008000027945 */ /* 0x000fe60003800000 */
[----:B------:R-:W-:-:S04]  /*6220*/  IMAD R33, R39, 0x100, R3 ;  /* 0x0000010027217824 */ /* 0x000fc800078e0203 */
[----:B-1----:R-:W-:-:S07]  /*6230*/  IMAD.WIDE R30, R33, 0x4, R30 ;  /* 0x00000004211e7825 */ /* 0x002fce00078e021e */
.L_x_296:
[----:B------:R-:W-:Y:S05]  /*6240*/  YIELD ;  /* 0x0000000000007946 */ /* 0x000fea0003800000 */
[----:B------:R1:W-:Y:S06]  /*6250*/  MEMBAR.SC.CTA ;  /* 0x0000000000007992 */ /* 0x0003ec0000000000 */
[----:B-1----:R-:W2:Y:S02]  /*6260*/  LDG.E.STRONG.SYS R33, desc[UR6][R30.64] ;  /* 0x000000061e217981 */ /* 0x002ea4000c1f5900 */
[----:B--2---:R-:W-:-:S13]  /*6270*/  ISETP.NE.AND P0, PT, R33, RZ, PT ;  /* 0x000000ff2100720c */ /* 0x004fda0003f05270 */
[----:B------:R-:W-:Y:S05]  /*6280*/  @!P0 BRA `(.L_x_296) ;  /* 0xfffffffc00ec8947 */ /* 0x000fea000383ffff */
[----:B------:R-:W-:Y:S05]  /*6290*/  BSYNC B2 ;  /* 0x0000000000027941 */ /* 0x000fea0003800000 */
.L_x_295:
[----:B------:R-:W-:Y:S01]  /*62a0*/  BSSY.RECONVERGENT B2, `(.L_x_297) ;  /* 0x0000006000027945 */ /* 0x000fe20003800200 */
[C---:B------:R-:W-:Y:S02]  /*62b0*/  ISETP.GT.AND P0, PT, R33.reuse, -0x1, PT ;  /* 0xffffffff2100780c */ /* 0x040fe40003f04270 */
[----:B------:R-:W-:Y:S01]  /*62c0*/  LOP3.LUT R30, R33, 0x3fffffff, RZ, 0xc0, !PT ;  /* 0x3fffffff211e7812 */ /* 0x000fe200078ec0ff */
[----:B------:R-:W-:Y:S05]  /*62d0*/  WARPSYNC.EXCLUSIVE R28 ;  /* 0x000000001c007348 */ /* 0x000fea0003a00000 */
[----:B------:R-:W-:-:S05]  /*62e0*/  IMAD.IADD R37, R30, 0x1, R37 ;  /* 0x000000011e257824 */ /* 0x000fca00078e0225 */
[----:B------:R-:W-:-:S07]  /*62f0*/  VOTE.ANY R28, PT, P0 ;  /* 0x00000000001c7806 */ /* 0x000fce00000e0100 */
[----:B------:R-:W-:Y:S05]  /*6300*/  BSYNC.RECONVERGENT B2 ;  /* 0x0000000000027941 */ /* 0x000fea0003800200 */
.L_x_297:
[----:B------:R-:W-:Y:S01]  /*6310*/  ISETP.GT.U32.AND P1, PT, R32, 0x1, PT ;  /* 0x000000012000780c */ /* 0x000fe20003f24070 */
[----:B------:R-:W-:-:S12]  /*6320*/  IMAD.MOV.U32 R32, RZ, RZ, R39 ;  /* 0x000000ffff207224 */ /* 0x000fd800078e0027 */
[----:B------:R-:W-:Y:S05]  /*6330*/  @P0 BRA P1, `(.L_x_298) ;  /* 0xfffffffc00ac0947 */ /* 0x000fea000083ffff */
[----:B------:R-:W-:Y:S05]  /*6340*/  BSYNC B0 ;  /* 0x0000000000007941 */ /* 0x000fea0003800000 */
.L_x_294:
[----:B------:R2:W3:Y:S02]  /*6350*/  LDS.64 R30, [R41+0x6600] ;  /* 0x00660000291e7984 */ /* 0x0004e40000000a00 */
.L_x_293:
        /* <DEDUP_REMOVED lines=8> */
.L_x_292:
[----:B------:R-:W-:Y:S05]  /*63e0*/  BSYNC B1 ;  /* 0x0000000000017941 */ /* 0x000fea0003800000 */
.L_x_291:
        /* <DEDUP_REMOVED lines=16> */
.L_x_299:
        /* <DEDUP_REMOVED lines=280> */
.L_x_300:
        /* <DEDUP_REMOVED lines=31> */
.L_x_303:
[----:B------:R-:W-:Y:S05]  /*7860*/  BSYNC.RECONVERGENT B0 ;  /* 0x0000000000007941 */ /* 0x000fea0003800200 */
.L_x_302:
        /* <DEDUP_REMOVED lines=23> */
.L_x_305:
[----:B------:R-:W-:Y:S05]  /*79e0*/  BSYNC.RECONVERGENT B0 ;  /* 0x0000000000007941 */ /* 0x000fea0003800200 */
.L_x_304:
        /* <DEDUP_REMOVED lines=23> */
.L_x_307:
[----:B------:R-:W-:Y:S05]  /*7b60*/  BSYNC.RECONVERGENT B0 ;  /* 0x0000000000007941 */ /* 0x000fea0003800200 */
.L_x_306:
        /* <DEDUP_REMOVED lines=23> */
.L_x_309:
[----:B------:R-:W-:Y:S05]  /*7ce0*/  BSYNC.RECONVERGENT B0 ;  /* 0x0000000000007941 */ /* 0x000fea0003800200 */
.L_x_308:
        /* <DEDUP_REMOVED lines=23> */
.L_x_311:
[----:B------:R-:W-:Y:S05]  /*7e60*/  BSYNC.RECONVERGENT B0 ;  /* 0x0000000000007941 */ /* 0x000fea0003800200 */
.L_x_310:
        /* <DEDUP_REMOVED lines=23> */
.L_x_313:
[----:B------:R-:W-:Y:S05]  /*7fe0*/  BSYNC.RECONVERGENT B0 ;  /* 0x0000000000007941 */ /* 0x000fea0003800200 */
.L_x_312:
        /* <DEDUP_REMOVED lines=23> */
.L_x_315:
[----:B------:R-:W-:Y:S05]  /*8160*/  BSYNC.RECONVERGENT B0 ;  /* 0x0000000000007941 */ /* 0x000fea0003800200 */
.L_x_314:
        /* <DEDUP_REMOVED lines=23> */
.L_x_317:
[----:B------:R-:W-:Y:S05]  /*82e0*/  BSYNC.RECONVERGENT B0 ;  /* 0x0000000000007941 */ /* 0x000fea0003800200 */
.L_x_316:
        /* <DEDUP_REMOVED lines=23> */
.L_x_319:
[----:B------:R-:W-:Y:S05]  /*8460*/  BSYNC.RECONVERGENT B0 ;  /* 0x0000000000007941 */ /* 0x000fea0003800200 */
.L_x_318:
        /* <DEDUP_REMOVED lines=23> */
.L_x_321:
[----:B------:R-:W-:Y:S05]  /*85e0*/  BSYNC.RECONVERGENT B0 ;  /* 0x0000000000007941 */ /* 0x000fea0003800200 */
.L_x_320:
        /* <DEDUP_REMOVED lines=23> */
.L_x_323:
[----:B------:R-:W-:Y:S05]  /*8760*/  BSYNC.RECONVERGENT B0 ;  /* 0x0000000000007941 */ /* 0x000fea0003800200 */
.L_x_322:
        /* <DEDUP_REMOVED lines=23> */
.L_x_325:
[----:B------:R-:W-:Y:S05]  /*88e0*/  BSYNC.RECONVERGENT B0 ;  /* 0x0000000000007941 */ /* 0x000fea0003800200 */
.L_x_324:
        /* <DEDUP_REMOVED lines=22> */
.L_x_327:
[----:B------:R-:W-:Y:S05]  /*8a50*/  BSYNC.RECONVERGENT B0 ;  /* 0x0000000000007941 */ /* 0x000fea0003800200 */
.L_x_326:
        /* <DEDUP_REMOVED lines=21> */
.L_x_329:
[----:B------:R-:W-:Y:S05]  /*8bb0*/  BSYNC.RECONVERGENT B0 ;  /* 0x0000000000007941 */ /* 0x000fea0003800200 */
.L_x_328:
        /* <DEDUP_REMOVED lines=21> */
.L_x_331:
[----:B------:R-:W-:Y:S05]  /*8d10*/  BSYNC.RECONVERGENT B0 ;  /* 0x0000000000007941 */ /* 0x000fea0003800200 */
.L_x_330:
        /* <DEDUP_REMOVED lines=21> */
.L_x_333:
[----:B------:R-:W-:Y:S05]  /*8e70*/  BSYNC.RECONVERGENT B0 ;  /* 0x0000000000007941 */ /* 0x000fea0003800200 */
.L_x_332:
        /* <DEDUP_REMOVED lines=21> */
.L_x_335:
[----:B------:R-:W-:Y:S05]  /*8fd0*/  BSYNC.RECONVERGENT B0 ;  /* 0x0000000000007941 */ /* 0x000fea0003800200 */
.L_x_334:
[----:B------:R-:W-:Y:S01]  /*8fe0*/  NOP ;  /* 0x0000000000007918 */ /* 0x000fe20000000000 */
.L_x_301:
        /* <DEDUP_REMOVED lines=112> */
.L_x_336:
        /* <DEDUP_REMOVED lines=83> */
.L_x_337:
        /* <DEDUP_REMOVED lines=180> */
.L_x_338:
        /* <DEDUP_REMOVED lines=205> */
.L_x_254:
[----:B------:R-:W-:Y:S02]  /*b430*/  IMAD.MOV.U32 R72, RZ, RZ, R57 ;  /* 0x000000ffff487224 */ /* 0x000fe400078e0039 */
[----:B------:R-:W-:Y:S02]  /*b440*/  IMAD.MOV.U32 R65, RZ, RZ, 0x1 ;  /* 0x00000001ff417424 */ /* 0x000fe400078e00ff */
[----:B------:R-:W-:Y:S02]  /*b450*/  IMAD.MOV.U32 R74, RZ, RZ, RZ ;  /* 0x000000ffff4a7224 */ /* 0x000fe400078e00ff */
[----:B------:R-:W-:-:S07]  /*b460*/  IMAD.MOV.U32 R63, RZ, RZ, -0x1 ;  /* 0xffffffffff3f7424 */ /* 0x000fce00078e00ff */
[----:B------:R-:W-:Y:S05]  /*b470*/  WARPSYNC.COLLECTIVE R63, `(.L_x_339) ;  /* 0x000000003f087348 */ /* 0x000fea0003c00000 */
[----:B------:R0:W1:Y:S02]  /*b480*/  SHFL.UP P0, R70, R72, R65, R74 ;  /* 0x0400004148467389 */ /* 0x000064000000004a */
[----:B01----:R-:W-:Y:S05]  /*b490*/  ENDCOLLECTIVE ;  /* 0x000000000000791b */ /* 0x003fea0003800000 */
.L_x_339:
[----:B------:R-:W-:Y:S02]  /*b4a0*/  IMAD.MOV.U32 R65, RZ, RZ, 0x2 ;  /* 0x00000002ff417424 */ /* 0x000fe400078e00ff */
[----:B------:R-:W-:-:S04]  /*b4b0*/  IMAD.MOV.U32 R66, RZ, RZ, R70 ;  /* 0x000000ffff427224 */ /* 0x000fc800078e0046 */
[----:B------:R-:W-:-:S04]  /*b4c0*/  @P0 IMAD.IADD R66, R57, 0x1, R66 ;  /* 0x0000000139420824 */ /* 0x000fc800078e0242 */
[----:B------:R-:W-:-:S07]  /*b4d0*/  IMAD.MOV.U32 R72, RZ, RZ, R66 ;  /* 0x000000ffff487224 */ /* 0x000fce00078e0042 */
[----:B------:R-:W-:Y:S05]  /*b4e0*/  WARPSYNC.COLLECTIVE R63, `(.L_x_340) ;  /* 0x000000003f087348 */ /* 0x000fea0003c00000 */
[----:B------:R0:W1:Y:S02]  /*b4f0*/  SHFL.UP P0, R70, R72, R65, R74 ;  /* 0x0400004148467389 */ /* 0x000064000000004a */
[----:B01----:R-:W-:Y:S05]  /*b500*/  ENDCOLLECTIVE ;  /* 0x000000000000791b */ /* 0x003fea0003800000 */
.L_x_340:
[----:B------:R-:W-:Y:S02]  /*b510*/  IMAD.MOV.U32 R65, RZ, RZ, 0x4 ;  /* 0x00000004ff417424 */ /* 0x000fe400078e00ff */
[----:B------:R-:W-:-:S04]  /*b520*/  IMAD.MOV.U32 R59, RZ, RZ, R70 ;  /* 0x000000ffff3b7224 */ /* 0x000fc800078e0046 */
[----:B------:R-:W-:-:S04]  /*b530*/  @P0 IMAD.IADD R59, R66, 0x1, R59 ;  /* 0x00000001423b0824 */ /* 0x000fc800078e023b */
[----:B------:R-:W-:-:S07]  /*b540*/  IMAD.MOV.U32 R72, RZ, RZ, R59 ;  /* 0x000000ffff487224 */ /* 0x000fce00078e003b */
[----:B------:R-:W-:Y:S05]  /*b550*/  WARPSYNC.COLLECTIVE R63, `(.L_x_341) ;  /* 0x000000003f087348 */ /* 0x000fea0003c00000 */
[----:B------:R0:W1:Y:S02]  /*b560*/  SHFL.UP P0, R70, R72, R65, R74 ;  /* 0x0400004148467389 */ /* 0x000064000000004a */
[----:B01----:R-:W-:Y:S05]  /*b570*/  ENDCOLLECTIVE ;  /* 0x000000000000791b */ /* 0x003fea0003800000 */
.L_x_341:
[----:B------:R-:W-:Y:S02]  /*b580*/  IMAD.MOV.U32 R65, RZ, RZ, 0x8 ;  /* 0x00000008ff417424 */ /* 0x000fe400078e00ff */
[----:B------:R-:W-:-:S04]  /*b590*/  IMAD.MOV.U32 R68, RZ, RZ, R70 ;  /* 0x000000ffff447224 */ /* 0x000fc800078e0046 */
[----:B------:R-:W-:-:S04]  /*b5a0*/  @P0 IMAD.IADD R68, R59, 0x1, R68 ;  /* 0x000000013b440824 */ /* 0x000fc800078e0244 */
[----:B------:R-:W-:-:S07]  /*b5b0*/  IMAD.MOV.U32 R72, RZ, RZ, R68 ;  /* 0x000000ffff487224 */ /* 0x000fce00078e0044 */
[----:B------:R-:W-:Y:S05]  /*b5c0*/  WARPSYNC.COLLECTIVE R63, `(.L_x_342) ;  /* 0x000000003f087348 */ /* 0x000fea0003c00000 */
[----:B------:R0:W1:Y:S02]  /*b5d0*/  SHFL.UP P0, R70, R72, R65, R74 ;  /* 0x0400004148467389 */ /* 0x000064000000004a */
[----:B01----:R-:W-:Y:S05]  /*b5e0*/  ENDCOLLECTIVE ;  /* 0x000000000000791b */ /* 0x003fea0003800000 */
.L_x_342:
[----:B------:R-:W-:Y:S02]  /*b5f0*/  IMAD.MOV.U32 R65, RZ, RZ, 0x10 ;  /* 0x00000010ff417424 */ /* 0x000fe400078e00ff */
[----:B------:R-:W-:-:S04]  /*b600*/  IMAD.MOV.U32 R61, RZ, RZ, R70 ;  /* 0x000000ffff3d7224 */ /* 0x000fc800078e0046 */
[----:B------:R-:W-:-:S04]  /*b610*/  @P0 IMAD.IADD R61, R68, 0x1, R61 ;  /* 0x00000001443d0824 */ /* 0x000fc800078e023d */
[----:B------:R-:W-:-:S07]  /*b620*/  IMAD.MOV.U32 R72, RZ, RZ, R61 ;  /* 0x000000ffff487224 */ /* 0x000fce00078e003d */
[----:B------:R-:W-:Y:S05]  /*b630*/  WARPSYNC.COLLECTIVE R63, `(.L_x_343) ;  /* 0x000000003f087348 */ /* 0x000fea0003c00000 */
[----:B------:R0:W1:Y:S02]  /*b640*/  SHFL.UP P0, R70, R72, R65, R74 ;  /* 0x0400004148467389 */ /* 0x000064000000004a */
[----:B01----:R-:W-:Y:S05]  /*b650*/  ENDCOLLECTIVE ;  /* 0x000000000000791b */ /* 0x003fea0003800000 */
.L_x_343:
[----:B------:R-:W-:Y:S05]  /*b660*/  BRA `(.L_x_344) ;  /* 0xffffff7c00107947 */ /* 0x000fea000383ffff */
.L_x_345:
        /* <DEDUP_REMOVED lines=9> */
.L_x_474:


//--------------------- .text._ZN3cub18CUB_300001_SM_10006detail10radix_sort33DeviceRadixSortExclusiveSumKernelINS1_5radix10policy_hubIfjyE10Policy1000EyEEvPT0_ --------------------------
	.section	.text._ZN3cub18CUB_300001_SM_10006detail10radix_sort33DeviceRadixSortExclusiveSumKernelINS1_5radix10policy_hubIfjyE10Policy1000EyEEvPT0_,"ax",@progbits
	.align	128
        .global         _ZN3cub18CUB_300001_SM_10006detail10radix_sort33DeviceRadixSortExclusiveSumKernelINS1_5radix10policy_hubIfjyE10Policy1000EyEEvPT0_
        .type           _ZN3cub18CUB_300001_SM_10006detail10radix_sort33DeviceRadixSortExclusiveSumKernelINS1_5radix10policy_hubIfjyE10Policy1000EyEEvPT0_,@function
        .size           _ZN3cub18CUB_300001_SM_10006detail10radix_sort33DeviceRadixSortExclusiveSumKernelINS1_5radix10policy_hubIfjyE10Policy1000EyEEvPT0_,(.L_x_475 - _ZN3cub18CUB_300001_SM_10006detail10radix_sort33DeviceRadixSortExclusiveSumKernelINS1_5radix10policy_hubIfjyE10Policy1000EyEEvPT0_)
        .other          _ZN3cub18CUB_300001_SM_10006detail10radix_sort33DeviceRadixSortExclusiveSumKernelINS1_5radix10policy_hubIfjyE10Policy1000EyEEvPT0_,@"STO_CUDA_ENTRY STV_DEFAULT"
_ZN3cub18CUB_300001_SM_10006detail10radix_sort33DeviceRadixSortExclusiveSumKernelINS1_5radix10policy_hubIfjyE10Policy1000EyEEvPT0_:
.text._ZN3cub18CUB_300001_SM_10006detail10radix_sort33DeviceRadixSortExclusiveSumKernelINS1_5radix10policy_hubIfjyE10Policy1000EyEEvPT0_:
        /* <DEDUP_REMOVED lines=63> */
.L_x_358:
        /* <DEDUP_REMOVED lines=28> */
.L_x_346:
[----:B------:R-:W-:Y:S05]  /*05b0*/  WARPSYNC.ALL ;  /* 0x0000000000007948 */ /* 0x000fea0003800000 */
[----:B------:R-:W-:Y:S06]  /*05c0*/  BAR.SYNC.DEFER_BLOCKING 0x0 ;  /* 0x0000000000007b1d */ /* 0x000fec0000010000 */
[----:B------:R-:W-:Y:S05]  /*05d0*/  @P1 EXIT ;  /* 0x000000000000194d */ /* 0x000fea0003800000 */
[----:B01----:R-:W0:Y:S04]  /*05e0*/  LDS.64 R2, [R0+0x10] ;  /* 0x0000100000027984 */ /* 0x003e280000000a00 */
[----:B0-----:R-:W-:Y:S01]  /*05f0*/  STG.E.64 desc[UR4][R16.64], R2 ;  /* 0x0000000210007986 */ /* 0x001fe2000c101b04 */
[----:B------:R-:W-:Y:S05]  /*0600*/  EXIT ;  /* 0x000000000000794d */ /* 0x000fea0003800000 */
.L_x_347:
[----:B------:R-:W-:Y:S02]  /*0610*/  IMAD.MOV.U32 R24, RZ, RZ, R20 ;  /* 0x000000ffff187224 */ /* 0x000fe400078e0014 */
[----:B------:R-:W-:Y:S02]  /*0620*/  IMAD.MOV.U32 R23, RZ, RZ, 0x1 ;  /* 0x00000001ff177424 */ /* 0x000fe400078e00ff */
[----:B------:R-:W-:Y:S02]  /*0630*/  IMAD.MOV.U32 R22, RZ, RZ, RZ ;  /* 0x000000ffff167224 */ /* 0x000fe400078e00ff */
[----:B------:R-:W-:-:S07]  /*0640*/  IMAD.MOV.U32 R21, RZ, RZ, -0x1 ;  /* 0xffffffffff157424 */ /* 0x000fce00078e00ff */
[----:B------:R-:W-:Y:S05]  /*0650*/  WARPSYNC.COLLECTIVE R21, `(.L_x_348) ;  /* 0x0000000015087348 */ /* 0x000fea0003c00000 */
[----:B------:R0:W1:Y:S02]  /*0660*/  SHFL.UP P0, R25, R24, R23, R22 ;  /* 0x0400001718197389 */ /* 0x0000640000000016 */
[----:B01----:R-:W-:Y:S05]  /*0670*/  ENDCOLLECTIVE ;  /* 0x000000000000791b */ /* 0x003fea0003800000 */
.L_x_348:
[----:B------:R-:W-:Y:S02]  /*0680*/  IMAD.MOV.U32 R24, RZ, RZ, R19 ;  /* 0x000000ffff187224 */ /* 0x000fe400078e0013 */
[----:B------:R-:W-:-:S07]  /*0690*/  IMAD.MOV.U32 R27, RZ, RZ, R25 ;  /* 0x000000ffff1b7224 */ /* 0x000fce00078e0019 */
[----:B------:R-:W-:Y:S05]  /*06a0*/  WARPSYNC.COLLECTIVE R21, `(.L_x_349) ;  /* 0x0000000015087348 */ /* 0x000fea0003c00000 */
[----:B------:R0:W1:Y:S02]  /*06b0*/  SHFL.UP P0, R25, R24, R23, R22 ;  /* 0x0400001718197389 */ /* 0x0000640000000016 */
[----:B01----:R-:W-:Y:S05]  /*06c0*/  ENDCOLLECTIVE ;  /* 0x000000000000791b */ /* 0x003fea0003800000 */
.L_x_349:
        /* <DEDUP_REMOVED lines=9> */
.L_x_350:
[----:B------:R-:W-:Y:S02]  /*0760*/  IMAD.MOV.U32 R24, RZ, RZ, R26 ;  /* 0x000000ffff187224 */ /* 0x000fe400078e001a */
[----:B------:R-:W-:-:S07]  /*0770*/  IMAD.MOV.U32 R28, RZ, RZ, R25 ;  /* 0x000000ffff1c7224 */ /* 0x000fce00078e0019 */
[----:B------:R-:W-:Y:S05]  /*0780*/  WARPSYNC.COLLECTIVE R21, `(.L_x_351) ;  /* 0x0000000015087348 */ /* 0x000fea0003c00000 */
[----:B------:R0:W1:Y:S02]  /*0790*/  SHFL.UP P0, R25, R24, R23, R22 ;  /* 0x0400001718197389 */ /* 0x0000640000000016 */
[----:B01----:R-:W-:Y:S05]  /*07a0*/  ENDCOLLECTIVE ;  /* 0x000000000000791b */ /* 0x003fea0003800000 */
.L_x_351:
        /* <DEDUP_REMOVED lines=9> */
.L_x_352:
[----:B------:R-:W-:Y:S02]  /*0840*/  IMAD.MOV.U32 R24, RZ, RZ, R29 ;  /* 0x000000ffff187224 */ /* 0x000fe400078e001d */
[----:B------:R-:W-:-:S07]  /*0850*/  IMAD.MOV.U32 R27, RZ, RZ, R25 ;  /* 0x000000ffff1b7224 */ /* 0x000fce00078e0019 */
[----:B------:R-:W-:Y:S05]  /*0860*/  WARPSYNC.COLLECTIVE R21, `(.L_x_353) ;  /* 0x0000000015087348 */ /* 0x000fea0003c00000 */
[----:B------:R0:W1:Y:S02]  /*0870*/  SHFL.UP P0, R25, R24, R23, R22 ;  /* 0x0400001718197389 */ /* 0x0000640000000016 */
[----:B01----:R-:W-:Y:S05]  /*0880*/  ENDCOLLECTIVE ;  /* 0x000000000000791b */ /* 0x003fea0003800000 */
.L_x_353:
        /* <DEDUP_REMOVED lines=9> */
.L_x_354:
[----:B------:R-:W-:Y:S02]  /*0920*/  IMAD.MOV.U32 R24, RZ, RZ, R29 ;  /* 0x000000ffff187224 */ /* 0x000fe400078e001d */
[----:B------:R-:W-:-:S07]  /*0930*/  IMAD.MOV.U32 R27, RZ, RZ, R25 ;  /* 0x000000ffff1b7224 */ /* 0x000fce00078e0019 */
[----:B------:R-:W-:Y:S05]  /*0940*/  WARPSYNC.COLLECTIVE R21, `(.L_x_355) ;  /* 0x0000000015087348 */ /* 0x000fea0003c00000 */
[----:B------:R0:W1:Y:S02]  /*0950*/  SHFL.UP P0, R25, R24, R23, R22 ;  /* 0x0400001718197389 */ /* 0x0000640000000016 */
[----:B01----:R-:W-:Y:S05]  /*0960*/  ENDCOLLECTIVE ;  /* 0x000000000000791b */ /* 0x003fea0003800000 */
.L_x_355:
        /* <DEDUP_REMOVED lines=9> */
.L_x_356:
[----:B------:R-:W-:Y:S02]  /*0a00*/  IMAD.MOV.U32 R24, RZ, RZ, R26 ;  /* 0x000000ffff187224 */ /* 0x000fe400078e001a */
[----:B------:R-:W-:-:S07]  /*0a10*/  IMAD.MOV.U32 R28, RZ, RZ, R25 ;  /* 0x000000ffff1c7224 */ /* 0x000fce00078e0019 */
[----:B------:R-:W-:Y:S05]  /*0a20*/  WARPSYNC.COLLECTIVE R21, `(.L_x_357) ;  /* 0x0000000015087348 */ /* 0x000fea0003c00000 */
[----:B------:R0:W1:Y:S02]  /*0a30*/  SHFL.UP P0, R25, R24, R23, R22 ;  /* 0x0400001718197389 */ /* 0x0000640000000016 */
[----:B01----:R-:W-:Y:S05]  /*0a40*/  ENDCOLLECTIVE ;  /* 0x000000000000791b */ /* 0x003fea0003800000 */
.L_x_357:
[----:B------:R-:W-:Y:S05]  /*0a50*/  BRA `(.L_x_358) ;  /* 0xfffffff800647947 */ /* 0x000fea000383ffff */
.L_x_359:
        /* <DEDUP_REMOVED lines=10> */
.L_x_475:


//--------------------- .text._ZN3cub18CUB_300001_SM_10006detail10radix_sort30DeviceRadixSortHistogramKernelINS1_5radix10policy_hubIfjyE10Policy1000ELNS0_9SortOrderE0EfyNS1_21identity_decomposer_tEEEvPT2_PKT1_SA_iiT3_ --------------------------
	.section	.text._ZN3cub18CUB_300001_SM_10006detail10radix_sort30DeviceRadixSortHistogramKernelINS1_5radix10policy_hubIfjyE10Policy1000ELNS0_9SortOrderE0EfyNS1_21identity_decomposer_tEEEvPT2_PKT1_SA_iiT3_,"ax",@progbits
	.align	128
        .global         _ZN3cub18CUB_300001_SM_10006detail10radix_sort30DeviceRadixSortHistogramKernelINS1_5radix10policy_hubIfjyE10Policy1000ELNS0_9SortOrderE0EfyNS1_21identity_decomposer_tEEEvPT2_PKT1_SA_iiT3_
        .type           _ZN3cub18CUB_300001_SM_10006detail10radix_sort30DeviceRadixSortHistogramKernelINS1_5radix10policy_hubIfjyE10Policy1000ELNS0_9SortOrderE0EfyNS1_21identity_decomposer_tEEEvPT2_PKT1_SA_iiT3_,@function
        .size           _ZN3cub18CUB_300001_SM_10006detail10radix_sort30DeviceRadixSortHistogramKernelINS1_5radix10policy_hubIfjyE10Policy1000ELNS0_9SortOrderE0EfyNS1_21identity_decomposer_tEEEvPT2_PKT1_SA_iiT3_,(.L_x_476 - _ZN3cub18CUB_300001_SM_10006detail10radix_sort30DeviceRadixSortHistogramKernelINS1_5radix10policy_hubIfjyE10Policy1000ELNS0_9SortOrderE0EfyNS1_21identity_decomposer_tEEEvPT2_PKT1_SA_iiT3_)
        .other          _ZN3cub18CUB_300001_SM_10006detail10radix_sort30DeviceRadixSortHistogramKernelINS1_5radix10policy_hubIfjyE10Policy1000ELNS0_9SortOrderE0EfyNS1_21identity_decomposer_tEEEvPT2_PKT1_SA_iiT3_,@"STO_CUDA_ENTRY STV_DEFAULT"
_ZN3cub18CUB_300001_SM_10006detail10radix_sort30DeviceRadixSortHistogramKernelINS1_5radix10policy_hubIfjyE10Policy1000ELNS0_9SortOrderE0EfyNS1_21identity_decomposer_tEEEvPT2_PKT1_SA_iiT3_:
.text._ZN3cub18CUB_300001_SM_10006detail10radix_sort30DeviceRadixSortHistogramKernelINS1_5radix10policy_hubIfjyE10Policy1000ELNS0_9SortOrderE0EfyNS1_21identity_decomposer_tEEEvPT2_PKT1_SA_iiT3_:
        /* <DEDUP_REMOVED lines=38> */
.L_x_443:
        /* <DEDUP_REMOVED lines=13> */
.L_x_363:
        /* <DEDUP_REMOVED lines=21> */
.L_x_362:
        /* <DEDUP_REMOVED lines=19> */
.L_x_365:
        /* <DEDUP_REMOVED lines=18> */
.L_x_364:
[----:B------:R-:W-:-:S13]  /*06d0*/  ISETP.GT.U32.AND P2, PT, R0, 0x7f, PT ;  /* 0x0000007f0000780c */ /* 0x000fda0003f44070 */
[----:B------:R-:W-:Y:S05]  /*06e0*/  @P2 BRA `(.L_x_361) ;  /* 0x0000000000e02947 */ /* 0x000fea0003800000 */
[----:B--23--:R-:W-:Y:S01]  /*06f0*/  IMAD.MOV.U32 R2, RZ, RZ, RZ ;  /* 0x000000ffff027224 */ /* 0x00cfe200078e00ff */
[----:B------:R-:W-:Y:S06]  /*0700*/  @!P1 BRA `(.L_x_366) ;  /* 0x0000000000589947 */ /* 0x000fec0003800000 */
[----:B------:R-:W-:-:S07]  /*0710*/  IMAD.MOV.U32 R2, RZ, RZ, RZ ;  /* 0x000000ffff027224 */ /* 0x000fce00078e00ff */
.L_x_367:
        /* <DEDUP_REMOVED lines=21> */
.L_x_366:
        /* <DEDUP_REMOVED lines=14> */
.L_x_368:
        /* <DEDUP_REMOVED lines=18> */
.L_x_361:
[----:B------:R-:W-:Y:S05]  /*0a70*/  BSYNC.RECONVERGENT B0 ;  /* 0x0000000000007941 */ /* 0x000fea0003800200 */
.L_x_360:
        /* <DEDUP_REMOVED lines=16> */
.L_x_374:
        /* <DEDUP_REMOVED lines=36> */
.L_x_370:
        /* <DEDUP_REMOVED lines=67> */
.L_x_371:
        /* <DEDUP_REMOVED lines=89> */
.L_x_373:
        /* <DEDUP_REMOVED lines=72> */
.L_x_372:
[----:B------:R-:W-:Y:S05]  /*1c00*/  BRA.U !UP0, `(.L_x_374) ;  /* 0xffffffed08dc7547 */ /* 0x000fea000b83ffff */
.L_x_369:
        /* <DEDUP_REMOVED lines=13> */
.L_x_394:
        /* <DEDUP_REMOVED lines=16> */
.L_x_379:
[----:B------:R-:W-:Y:S05]  /*1de0*/  BSYNC.RECONVERGENT B1 ;  /* 0x0000000000017941 */ /* 0x000fea0003800200 */
.L_x_378:
        /* <DEDUP_REMOVED lines=15> */
.L_x_381:
[----:B------:R-:W-:Y:S05]  /*1ee0*/  BSYNC.RECONVERGENT B1 ;  /* 0x0000000000017941 */ /* 0x000fea0003800200 */
.L_x_380:
[----:B------:R-:W-:Y:S04]  /*1ef0*/  BSSY.RECONVERGENT B1, `(.L_x_382) ;  /* 0x0000007000017945 */ /* 0x000fe80003800200 */
[----:B------:R-:W-:Y:S05]  /*1f00*/  @!P0 BRA `(.L_x_383) ;  /* 0x0000000000148947 */ /* 0x000fea0003800000 */
[----:B01----:R-:W-:Y:S02]  /*1f10*/  IMAD R17, R3, 0x100, R0 ;  /* 0x0000010003117824 */ /* 0x003fe400078e0200 */
[----:B------:R-:W-:Y:S02]  /*1f20*/  IMAD.MOV.U32 R23, RZ, RZ, RZ ;  /* 0x000000ffff177224 */ /* 0x000fe400078e00ff */
[----:B------:R-:W-:-:S04]  /*1f30*/  VIADD R17, R17, 0x200 ;  /* 0x0000020011117836 */ /* 0x000fc80000000000 */
[----:B------:R-:W-:-:S05]  /*1f40*/  IMAD.WIDE.U32 R16, R17, 0x8, R4 ;  /* 0x0000000811107825 */ /* 0x000fca00078e0004 */
[----:B------:R2:W-:Y:S02]  /*1f50*/  REDG.E.ADD.64.STRONG.GPU desc[UR20][R16.64], R22 ;  /* 0x000000161000798e */ /* 0x0005e4000c12e514 */
.L_x_383:
[----:B------:R-:W-:Y:S05]  /*1f60*/  BSYNC.RECONVERGENT B1 ;  /* 0x0000000000017941 */ /* 0x000fea0003800200 */
.L_x_382:
[----:B------:R-:W-:Y:S04]  /*1f70*/  BSSY.RECONVERGENT B1, `(.L_x_384) ;  /* 0x0000007000017945 */ /* 0x000fe80003800200 */
[----:B------:R-:W-:Y:S05]  /*1f80*/  @!P1 BRA `(.L_x_385) ;  /* 0x0000000000149947 */ /* 0x000fea0003800000 */
[----:B012---:R-:W-:Y:S02]  /*1f90*/  IMAD R17, R3, 0x100, R0 ;  /* 0x0000010003117824 */ /* 0x007fe400078e0200 */
[----:B------:R-:W-:Y:S02]  /*1fa0*/  IMAD.MOV.U32 R15, RZ, RZ, RZ ;  /* 0x000000ffff0f7224 */ /* 0x000fe400078e00ff */
[----:B------:R-:W-:-:S04]  /*1fb0*/  VIADD R17, R17, 0x300 ;  /* 0x0000030011117836 */ /* 0x000fc80000000000 */
[----:B------:R-:W-:-:S05]  /*1fc0*/  IMAD.WIDE.U32 R16, R17, 0x8, R4 ;  /* 0x0000000811107825 */ /* 0x000fca00078e0004 */
[----:B------:R3:W-:Y:S02]  /*1fd0*/  REDG.E.ADD.64.STRONG.GPU desc[UR20][R16.64], R14 ;  /* 0x0000000e1000798e */ /* 0x0007e4000c12e514 */
.L_x_385:
[----:B------:R-:W-:Y:S05]  /*1fe0*/  BSYNC.RECONVERGENT B1 ;  /* 0x0000000000017941 */ /* 0x000fea0003800200 */
.L_x_384:
[----:B------:R-:W-:Y:S04]  /*1ff0*/  BSSY.RECONVERGENT B1, `(.L_x_386) ;  /* 0x0000007000017945 */ /* 0x000fe80003800200 */
[----:B------:R-:W-:Y:S05]  /*2000*/  @!P2 BRA `(.L_x_387) ;  /* 0x000000000014a947 */ /* 0x000fea0003800000 */
[----:B---3--:R-:W-:Y:S02]  /*2010*/  IMAD R15, R3, 0x100, R0 ;  /* 0x00000100030f7824 */ /* 0x008fe400078e0200 */
[----:B------:R-:W-:Y:S02]  /*2020*/  IMAD.MOV.U32 R13, RZ, RZ, RZ ;  /* 0x000000ffff0d7224 */ /* 0x000fe400078e00ff */
[----:B------:R-:W-:-:S04]  /*2030*/  VIADD R15, R15, 0x400 ;  /* 0x000004000f0f7836 */ /* 0x000fc80000000000 */
[----:B------:R-:W-:-:S05]  /*2040*/  IMAD.WIDE.U32 R14, R15, 0x8, R4 ;  /* 0x000000080f0e7825 */ /* 0x000fca00078e0004 */
[----:B------:R4:W-:Y:S02]  /*2050*/  REDG.E.ADD.64.STRONG.GPU desc[UR20][R14.64], R12 ;  /* 0x0000000c0e00798e */ /* 0x0009e4000c12e514 */
.L_x_387:
[----:B------:R-:W-:Y:S05]  /*2060*/  BSYNC.RECONVERGENT B1 ;  /* 0x0000000000017941 */ /* 0x000fea0003800200 */
.L_x_386:
[----:B------:R-:W-:Y:S04]  /*2070*/  BSSY.RECONVERGENT B1, `(.L_x_388) ;  /* 0x0000007000017945 */ /* 0x000fe80003800200 */
[----:B------:R-:W-:Y:S05]  /*2080*/  @!P3 BRA `(.L_x_389) ;  /* 0x000000000014b947 */ /* 0x000fea0003800000 */
[----:B----4-:R-:W-:Y:S02]  /*2090*/  IMAD R13, R3, 0x100, R0 ;  /* 0x00000100030d7824 */ /* 0x010fe400078e0200 */
[----:B------:R-:W-:Y:S02]  /*20a0*/  IMAD.MOV.U32 R7, RZ, RZ, RZ ;  /* 0x000000ffff077224 */ /* 0x000fe400078e00ff */
[----:B------:R-:W-:-:S04]  /*20b0*/  VIADD R13, R13, 0x500 ;  /* 0x000005000d0d7836 */ /* 0x000fc80000000000 */
[----:B------:R-:W-:-:S05]  /*20c0*/  IMAD.WIDE.U32 R12, R13, 0x8, R4 ;  /* 0x000000080d0c7825 */ /* 0x000fca00078e0004 */
[----:B------:R4:W-:Y:S02]  /*20d0*/  REDG.E.ADD.64.STRONG.GPU desc[UR20][R12.64], R6 ;  /* 0x000000060c00798e */ /* 0x0009e4000c12e514 */
.L_x_389:
[----:B------:R-:W-:Y:S05]  /*20e0*/  BSYNC.RECONVERGENT B1 ;  /* 0x0000000000017941 */ /* 0x000fea0003800200 */
.L_x_388:
[----:B------:R-:W-:Y:S04]  /*20f0*/  BSSY.RECONVERGENT B1, `(.L_x_390) ;  /* 0x0000007000017945 */ /* 0x000fe80003800200 */
[----:B------:R-:W-:Y:S05]  /*2100*/  @!P4 BRA `(.L_x_391) ;  /* 0x000000000014c947 */ /* 0x000fea0003800000 */
[----:B----4-:R-:W-:Y:S02]  /*2110*/  IMAD R7, R3, 0x100, R0 ;  /* 0x0000010003077824 */ /* 0x010fe400078e0200 */
[----:B------:R-:W-:Y:S02]  /*2120*/  IMAD.MOV.U32 R9, RZ, RZ, RZ ;  /* 0x000000ffff097224 */ /* 0x000fe400078e00ff */
[----:B------:R-:W-:-:S04]  /*2130*/  VIADD R7, R7, 0x600 ;  /* 0x0000060007077836 */ /* 0x000fc80000000000 */
[----:B------:R-:W-:-:S05]  /*2140*/  IMAD.WIDE.U32 R6, R7, 0x8, R4 ;  /* 0x0000000807067825 */ /* 0x000fca00078e0004 */
[----:B------:R4:W-:Y:S02]  /*2150*/  REDG.E.ADD.64.STRONG.GPU desc[UR20][R6.64], R8 ;  /* 0x000000080600798e */ /* 0x0009e4000c12e514 */
.L_x_391:
[----:B------:R-:W-:Y:S05]  /*2160*/  BSYNC.RECONVERGENT B1 ;  /* 0x0000000000017941 */ /* 0x000fea0003800200 */
.L_x_390:
[----:B------:R-:W-:Y:S04]  /*2170*/  BSSY.RECONVERGENT B1, `(.L_x_392) ;  /* 0x0000007000017945 */ /* 0x000fe80003800200 */
[----:B------:R-:W-:Y:S05]  /*2180*/  @!P5 BRA `(.L_x_393) ;  /* 0x000000000014d947 */ /* 0x000fea0003800000 */
[----:B----4-:R-:W-:Y:S02]  /*2190*/  IMAD R7, R3, 0x100, R0 ;  /* 0x0000010003077824 */ /* 0x010fe400078e0200 */
[----:B------:R-:W-:Y:S02]  /*21a0*/  IMAD.MOV.U32 R11, RZ, RZ, RZ ;  /* 0x000000ffff0b7224 */ /* 0x000fe400078e00ff */
[----:B------:R-:W-:-:S04]  /*21b0*/  VIADD R7, R7, 0x700 ;  /* 0x0000070007077836 */ /* 0x000fc80000000000 */
[----:B------:R-:W-:-:S05]  /*21c0*/  IMAD.WIDE.U32 R6, R7, 0x8, R4 ;  /* 0x0000000807067825 */ /* 0x000fca00078e0004 */
[----:B------:R4:W-:Y:S02]  /*21d0*/  REDG.E.ADD.64.STRONG.GPU desc[UR20][R6.64], R10 ;  /* 0x0000000a0600798e */ /* 0x0009e4000c12e514 */
.L_x_393:
[----:B------:R-:W-:Y:S05]  /*21e0*/  BSYNC.RECONVERGENT B1 ;  /* 0x0000000000017941 */ /* 0x000fea0003800200 */
.L_x_392:
[----:B------:R-:W-:-:S05]  /*21f0*/  VIADD R3, R3, 0x8 ;  /* 0x0000000803037836 */ /* 0x000fca0000000000 */
[----:B------:R-:W-:-:S13]  /*2200*/  ISETP.NE.AND P0, PT, R3, UR27, PT ;  /* 0x0000001b03007c0c */ /* 0x000fda000bf05270 */
[----:B------:R-:W-:Y:S05]  /*2210*/  @P0 BRA `(.L_x_394) ;  /* 0xfffffff800b00947 */ /* 0x000fea000383ffff */
[----:B------:R-:W-:-:S07]  /*2220*/  IMAD.U32 R5, RZ, RZ, UR27 ;  /* 0x0000001bff057e24 */ /* 0x000fce000f8e00ff */
.L_x_377:
        /* <DEDUP_REMOVED lines=24> */
.L_x_398:
[----:B------:R-:W-:Y:S05]  /*23b0*/  BSYNC.RECONVERGENT B1 ;  /* 0x0000000000017941 */ /* 0x000fea0003800200 */
.L_x_397:
        /* <DEDUP_REMOVED lines=9> */
.L_x_400:
[----:B------:R-:W-:Y:S05]  /*2450*/  BSYNC.RECONVERGENT B1 ;  /* 0x0000000000017941 */ /* 0x000fea0003800200 */
.L_x_399:
        /* <DEDUP_REMOVED lines=8> */
.L_x_402:
[----:B------:R-:W-:Y:S05]  /*24e0*/  BSYNC.RECONVERGENT B1 ;  /* 0x0000000000017941 */ /* 0x000fea0003800200 */
.L_x_401:
        /* <DEDUP_REMOVED lines=9> */
.L_x_404:
[----:B------:R-:W-:Y:S05]  /*2580*/  BSYNC.RECONVERGENT B1 ;  /* 0x0000000000017941 */ /* 0x000fea0003800200 */
.L_x_403:
[----:B------:R-:W-:-:S07]  /*2590*/  VIADD R5, R5, 0x4 ;  /* 0x0000000405057836 */ /* 0x000fce0000000000 */
.L_x_396:
        /* <DEDUP_REMOVED lines=18> */
.L_x_408:
[----:B------:R-:W-:Y:S05]  /*26c0*/  BSYNC.RECONVERGENT B2 ;  /* 0x0000000000027941 */ /* 0x000fea0003800200 */
.L_x_407:
        /* <DEDUP_REMOVED lines=9> */
.L_x_410:
[----:B------:R-:W-:Y:S05]  /*2760*/  BSYNC.RECONVERGENT B2 ;  /* 0x0000000000027941 */ /* 0x000fea0003800200 */
.L_x_409:
[----:B------:R-:W-:-:S07]  /*2770*/  VIADD R5, R5, 0x2 ;  /* 0x0000000205057836 */ /* 0x000fce0000000000 */
.L_x_406:
        /* <DEDUP_REMOVED lines=12> */
.L_x_405:
[----:B------:R-:W-:Y:S05]  /*2840*/  BSYNC.RECONVERGENT B1 ;  /* 0x0000000000017941 */ /* 0x000fea0003800200 */
.L_x_395:
[----:B------:R-:W-:-:S13]  /*2850*/  ISETP.GT.U32.AND P0, PT, R0, 0x7f, PT ;  /* 0x0000007f0000780c */ /* 0x000fda0003f04070 */
[----:B------:R-:W-:Y:S05]  /*2860*/  @P0 BRA `(.L_x_376) ;  /* 0x00000008008c0947 */ /* 0x000fea0003800000 */
[----:B------:R-:W-:Y:S01]  /*2870*/  UISETP.GE.U32.AND UP0, UPT, UR22, 0x7, UPT ;  /* 0x000000071600788c */ /* 0x000fe2000bf06070 */
[----:B0-----:R-:W-:-:S08]  /*2880*/  IMAD.MOV.U32 R5, RZ, RZ, RZ ;  /* 0x000000ffff057224 */ /* 0x001fd000078e00ff */
[----:B------:R-:W-:Y:S05]  /*2890*/  BRA.U !UP0, `(.L_x_411) ;  /* 0x0000000508147547 */ /* 0x000fea000b800000 */
[----:B-1----:R-:W0:Y:S01]  /*28a0*/  LDC.64 R4, c[0x0][0x380] ;  /* 0x0000e000ff047b82 */ /* 0x002e220000000a00 */
[----:B------:R-:W-:-:S07]  /*28b0*/  IMAD.MOV.U32 R9, RZ, RZ, RZ ;  /* 0x000000ffff097224 */ /* 0x000fce00078e00ff */
.L_x_428:
        /* <DEDUP_REMOVED lines=18> */
.L_x_413:
[----:B------:R-:W-:Y:S05]  /*29e0*/  BSYNC.RECONVERGENT B1 ;  /* 0x0000000000017941 */ /* 0x000fea0003800200 */
.L_x_412:
[----:B------:R-:W-:Y:S04]  /*29f0*/  BSSY.RECONVERGENT B1, `(.L_x_414) ;  /* 0x0000005000017945 */ /* 0x000fe80003800200 */
[----:B------:R-:W-:Y:S05]  /*2a00*/  @!P1 BRA `(.L_x_415) ;  /* 0x00000000000c9947 */ /* 0x000fea0003800000 */
[----:B0-----:R-:W-:Y:S02]  /*2a10*/  IMAD.MOV.U32 R14, RZ, RZ, R13 ;  /* 0x000000ffff0e7224 */ /* 0x001fe400078e000d */
[----:B------:R-:W-:-:S05]  /*2a20*/  IMAD.MOV.U32 R15, RZ, RZ, RZ ;  /* 0x000000ffff0f7224 */ /* 0x000fca00078e00ff */
[----:B------:R1:W-:Y:S02]  /*2a30*/  REDG.E.ADD.64.STRONG.GPU desc[UR20][R6.64+0xc00], R14 ;  /* 0x000c000e0600798e */ /* 0x0003e4000c12e514 */
.L_x_415:
[----:B------:R-:W-:Y:S05]  /*2a40*/  BSYNC.RECONVERGENT B1 ;  /* 0x0000000000017941 */ /* 0x000fea0003800200 */
.L_x_414:
        /* <DEDUP_REMOVED lines=12> */
.L_x_417:
[----:B------:R-:W-:Y:S05]  /*2b10*/  BSYNC.RECONVERGENT B1 ;  /* 0x0000000000017941 */ /* 0x000fea0003800200 */
.L_x_416:
[----:B------:R-:W-:Y:S04]  /*2b20*/  BSSY.RECONVERGENT B1, `(.L_x_418) ;  /* 0x0000005000017945 */ /* 0x000fe80003800200 */
[----:B------:R-:W-:Y:S05]  /*2b30*/  @!P1 BRA `(.L_x_419) ;  /* 0x00000000000c9947 */ /* 0x000fea0003800000 */
[----:B012---:R-:W-:Y:S02]  /*2b40*/  IMAD.MOV.U32 R14, RZ, RZ, R18 ;  /* 0x000000ffff0e7224 */ /* 0x007fe400078e0012 */
[----:B------:R-:W-:-:S05]  /*2b50*/  IMAD.MOV.U32 R15, RZ, RZ, RZ ;  /* 0x000000ffff0f7224 */ /* 0x000fca00078e00ff */
[----:B------:R3:W-:Y:S02]  /*2b60*/  REDG.E.ADD.64.STRONG.GPU desc[UR20][R6.64+0x1c00], R14 ;  /* 0x001c000e0600798e */ /* 0x0007e4000c12e514 */
.L_x_419:
[----:B------:R-:W-:Y:S05]  /*2b70*/  BSYNC.RECONVERGENT B1 ;  /* 0x0000000000017941 */ /* 0x000fea0003800200 */
.L_x_418:
[----:B------:R-:W-:Y:S04]  /*2b80*/  BSSY.RECONVERGENT B1, `(.L_x_420) ;  /* 0x0000005000017945 */ /* 0x000fe80003800200 */
[----:B------:R-:W-:Y:S05]  /*2b90*/  @!P2 BRA `(.L_x_421) ;  /* 0x00000000000ca947 */ /* 0x000fea0003800000 */
[----:B0123--:R-:W-:Y:S02]  /*2ba0*/  IMAD.MOV.U32 R14, RZ, RZ, R19 ;  /* 0x000000ffff0e7224 */ /* 0x00ffe400078e0013 */
[----:B------:R-:W-:-:S05]  /*2bb0*/  IMAD.MOV.U32 R15, RZ, RZ, RZ ;  /* 0x000000ffff0f7224 */ /* 0x000fca00078e00ff */
[----:B------:R4:W-:Y:S02]  /*2bc0*/  REDG.E.ADD.64.STRONG.GPU desc[UR20][R6.64+0x2400], R14 ;  /* 0x0024000e0600798e */ /* 0x0009e4000c12e514 */
.L_x_421:
[----:B------:R-:W-:Y:S05]  /*2bd0*/  BSYNC.RECONVERGENT B1 ;  /* 0x0000000000017941 */ /* 0x000fea0003800200 */
.L_x_420:
[----:B------:R-:W-:Y:S04]  /*2be0*/  BSSY.RECONVERGENT B1, `(.L_x_422) ;  /* 0x0000004000017945 */ /* 0x000fe80003800200 */
[----:B------:R-:W-:Y:S05]  /*2bf0*/  @!P3 BRA `(.L_x_423) ;  /* 0x000000000008b947 */ /* 0x000fea0003800000 */
[----:B------:R-:W-:-:S05]  /*2c00*/  IMAD.MOV.U32 R17, RZ, RZ, RZ ;  /* 0x000000ffff117224 */ /* 0x000fca00078e00ff */
[----:B------:R0:W-:Y:S02]  /*2c10*/  REDG.E.ADD.64.STRONG.GPU desc[UR20][R6.64+0x2c00], R16 ;  /* 0x002c00100600798e */ /* 0x0001e4000c12e514 */
.L_x_423:
[----:B------:R-:W-:Y:S05]  /*2c20*/  BSYNC.RECONVERGENT B1 ;  /* 0x0000000000017941 */ /* 0x000fea0003800200 */
.L_x_422:
[----:B------:R-:W-:Y:S04]  /*2c30*/  BSSY.RECONVERGENT B1, `(.L_x_424) ;  /* 0x0000004000017945 */ /* 0x000fe80003800200 */
[----:B------:R-:W-:Y:S05]  /*2c40*/  @!P4 BRA `(.L_x_425) ;  /* 0x000000000008c947 */ /* 0x000fea0003800000 */
[----:B------:R-:W-:-:S05]  /*2c50*/  IMAD.MOV.U32 R13, RZ, RZ, RZ ;  /* 0x000000ffff0d7224 */ /* 0x000fca00078e00ff */
[----:B------:R0:W-:Y:S02]  /*2c60*/  REDG.E.ADD.64.STRONG.GPU desc[UR20][R6.64+0x3400], R12 ;  /* 0x0034000c0600798e */ /* 0x0001e4000c12e514 */
.L_x_425:
[----:B------:R-:W-:Y:S05]  /*2c70*/  BSYNC.RECONVERGENT B1 ;  /* 0x0000000000017941 */ /* 0x000fea0003800200 */
.L_x_424:
[----:B------:R-:W-:Y:S04]  /*2c80*/  BSSY.RECONVERGENT B1, `(.L_x_426) ;  /* 0x0000004000017945 */ /* 0x000fe80003800200 */
[----:B------:R-:W-:Y:S05]  /*2c90*/  @!P5 BRA `(.L_x_427) ;  /* 0x000000000008d947 */ /* 0x000fea0003800000 */
[----:B------:R-:W-:-:S05]  /*2ca0*/  IMAD.MOV.U32 R11, RZ, RZ, RZ ;  /* 0x000000ffff0b7224 */ /* 0x000fca00078e00ff */
[----:B------:R0:W-:Y:S02]  /*2cb0*/  REDG.E.ADD.64.STRONG.GPU desc[UR20][R6.64+0x3c00], R10 ;  /* 0x003c000a0600798e */ /* 0x0001e4000c12e514 */
.L_x_427:
[----:B------:R-:W-:Y:S05]  /*2cc0*/  BSYNC.RECONVERGENT B1 ;  /* 0x0000000000017941 */ /* 0x000fea0003800200 */
.L_x_426:
[----:B------:R-:W-:Y:S05]  /*2cd0*/  @P0 BRA `(.L_x_428) ;  /* 0xfffffff800f80947 */ /* 0x000fea000383ffff */
[----:B------:R-:W-:-:S07]  /*2ce0*/  IMAD.U32 R5, RZ, RZ, UR27 ;  /* 0x0000001bff057e24 */ /* 0x000fce000f8e00ff */
.L_x_411:
        /* <DEDUP_REMOVED lines=20> */
.L_x_431:
[----:B------:R-:W-:Y:S05]  /*2e30*/  BSYNC.RECONVERGENT B1 ;  /* 0x0000000000017941 */ /* 0x000fea0003800200 */
.L_x_430:
        /* <DEDUP_REMOVED lines=9> */
.L_x_433:
[----:B------:R-:W-:Y:S05]  /*2ed0*/  BSYNC.RECONVERGENT B1 ;  /* 0x0000000000017941 */ /* 0x000fea0003800200 */
.L_x_432:
        /* <DEDUP_REMOVED lines=8> */
.L_x_435:
[----:B------:R-:W-:Y:S05]  /*2f60*/  BSYNC.RECONVERGENT B1 ;  /* 0x0000000000017941 */ /* 0x000fea0003800200 */
.L_x_434:
        /* <DEDUP_REMOVED lines=9> */
.L_x_437:
[----:B------:R-:W-:Y:S05]  /*3000*/  BSYNC.RECONVERGENT B1 ;  /* 0x0000000000017941 */ /* 0x000fea0003800200 */
.L_x_436:
[----:B------:R-:W-:-:S07]  /*3010*/  VIADD R5, R5, 0x4 ;  /* 0x0000000405057836 */ /* 0x000fce0000000000 */
.L_x_429:
        /* <DEDUP_REMOVED lines=17> */
.L_x_440:
[----:B------:R-:W-:Y:S05]  /*3130*/  BSYNC.RECONVERGENT B1 ;  /* 0x0000000000017941 */ /* 0x000fea0003800200 */
.L_x_439:
        /* <DEDUP_REMOVED lines=9> */
.L_x_442:
[----:B------:R-:W-:Y:S05]  /*31d0*/  BSYNC.RECONVERGENT B1 ;  /* 0x0000000000017941 */ /* 0x000fea0003800200 */
.L_x_441:
[----:B------:R-:W-:-:S07]  /*31e0*/  VIADD R5, R5, 0x2 ;  /* 0x0000000205057836 */ /* 0x000fce0000000000 */
.L_x_438:
        /* <DEDUP_REMOVED lines=11> */
.L_x_376:
[----:B------:R-:W-:Y:S05]  /*32a0*/  BSYNC.RECONVERGENT B0 ;  /* 0x0000000000007941 */ /* 0x000fea0003800200 */
.L_x_375:
[----:B------:R-:W-:Y:S01]  /*32b0*/  BAR.SYNC.DEFER_BLOCKING 0x0 ;  /* 0x0000000000007b1d */ /* 0x000fe20000010000 */
[----:B------:R-:W-:-:S04]  /*32c0*/  UIADD3 UR6, UP0, UPT, UR6, 0x1, URZ ;  /* 0x0000000106067890 */ /* 0x000fc8000ff1e0ff */
[----:B------:R-:W-:Y:S02]  /*32d0*/  UIADD3.X UR7, UPT, UPT, URZ, UR7, URZ, UP0, !UPT ;  /* 0x00000007ff077290 */ /* 0x000fe400087fe4ff */
[----:B------:R-:W-:-:S04]  /*32e0*/  UISETP.NE.U32.AND UP0, UPT, UR6, UR11, UPT ;  /* 0x0000000b0600728c */ /* 0x000fc8000bf05070 */
[----:B------:R-:W-:-:S09]  /*32f0*/  UISETP.NE.AND.EX UP0, UPT, UR7, UR12, UPT, UP0 ;  /* 0x0000000c0700728c */ /* 0x000fd2000bf05300 */
[----:B------:R-:W-:Y:S05]  /*3300*/  BRA.U UP0, `(.L_x_443) ;  /* 0xffffffcd00d47547 */ /* 0x000fea000b83ffff */
[----:B------:R-:W-:Y:S05]  /*3310*/  EXIT ;  /* 0x000000000000794d */ /* 0x000fea0003800000 */
.L_x_444:
        /* <DEDUP_REMOVED lines=14> */
.L_x_476:


//--------------------- .text._ZN3cub18CUB_300001_SM_10006detail10radix_sort31DeviceRadixSortSingleTileKernelINS1_5radix10policy_hubIfjyE10Policy1000ELNS0_9SortOrderE0EfjyNS1_21identity_decomposer_tEEEvPKT1_PSA_PKT2_PSE_T3_iiT4_ --------------------------
	.section	.text._ZN3cub18CUB_300001_SM_10006detail10radix_sort31DeviceRadixSortSingleTileKernelINS1_5radix10policy_hubIfjyE10Policy1000ELNS0_9SortOrderE0EfjyNS1_21identity_decomposer_tEEEvPKT1_PSA_PKT2_PSE_T3_iiT4_,"ax",@progbits
	.align	128
        .global         _ZN3cub18CUB_300001_SM_10006detail10radix_sort31DeviceRadixSortSingleTileKernelINS1_5radix10policy_hubIfjyE10Policy1000ELNS0_9SortOrderE0EfjyNS1_21identity_decomposer_tEEEvPKT1_PSA_PKT2_PSE_T3_iiT4_
        .type           _ZN3cub18CUB_300001_SM_10006detail10radix_sort31DeviceRadixSortSingleTileKernelINS1_5radix10policy_hubIfjyE10Policy1000ELNS0_9SortOrderE0EfjyNS1_21identity_decomposer_tEEEvPKT1_PSA_PKT2_PSE_T3_iiT4_,@function
        .size           _ZN3cub18CUB_300001_SM_10006detail10radix_sort31DeviceRadixSortSingleTileKernelINS1_5radix10policy_hubIfjyE10Policy1000ELNS0_9SortOrderE0EfjyNS1_21identity_decomposer_tEEEvPKT1_PSA_PKT2_PSE_T3_iiT4_,(.L_x_477 - _ZN3cub18CUB_300001_SM_10006detail10radix_sort31DeviceRadixSortSingleTileKernelINS1_5radix10policy_hubIfjyE10Policy1000ELNS0_9SortOrderE0EfjyNS1_21identity_decomposer_tEEEvPKT1_PSA_PKT2_PSE_T3_iiT4_)
        .other          _ZN3cub18CUB_300001_SM_10006detail10radix_sort31DeviceRadixSortSingleTileKernelINS1_5radix10policy_hubIfjyE10Policy1000ELNS0_9SortOrderE0EfjyNS1_21identity_decomposer_tEEEvPKT1_PSA_PKT2_PSE_T3_iiT4_,@"STO_CUDA_ENTRY STV_DEFAULT"
_ZN3cub18CUB_300001_SM_10006detail10radix_sort31DeviceRadixSortSingleTileKernelINS1_5radix10policy_hubIfjyE10Policy1000ELNS0_9SortOrderE0EfjyNS1_21identity_decomposer_tEEEvPKT1_PSA_PKT2_PSE_T3_iiT4_:
.text._ZN3cub18CUB_300001_SM_10006detail10radix_sort31DeviceRadixSortSingleTileKernelINS1_5radix10policy_hubIfjyE10Policy1000ELNS0_9SortOrderE0EfjyNS1_21identity_decomposer_tEEEvPKT1_PSA_PKT2_PSE_T3_iiT4_:
        /* <DEDUP_REMOVED lines=222> */
.L_x_446:
        /* <DEDUP_REMOVED lines=593> */
.L_x_445:
        /* <DEDUP_REMOVED lines=288> */
.L_x_447:
        /* <DEDUP_REMOVED lines=9> */
.L_x_477:


//--------------------- .text._ZN3cub18CUB_300001_SM_10006detail11EmptyKernelIvEEvv --------------------------
	.section	.text._ZN3cub18CUB_300001_SM_10006detail11EmptyKernelIvEEvv,"ax",@progbits
	.align	128
        .global         _ZN3cub18CUB_300001_SM_10006detail11EmptyKernelIvEEvv
        .type           _ZN3cub18CUB_300001_SM_10006detail11EmptyKernelIvEEvv,@function
        .size           _ZN3cub18CUB_300001_SM_10006detail11EmptyKernelIvEEvv,(.L_x_478 - _ZN3cub18CUB_300001_SM_10006detail11EmptyKernelIvEEvv)
        .other          _ZN3cub18CUB_300001_SM_10006detail11EmptyKernelIvEEvv,@"STO_CUDA_ENTRY STV_DEFAULT"
_ZN3cub18CUB_300001_SM_10006detail11EmptyKernelIvEEvv:
.text._ZN3cub18CUB_300001_SM_10006detail11EmptyKernelIvEEvv:
[----:B------:R-:W-:Y:S01]  /*0000*/  LDC R1, c[0x0][0x37c] ;  /* 0x0000df00ff017b82 */ /* 0x000fe20000000800 */
[----:B------:R-:W-:Y:S05]  /*0010*/  EXIT ;  /* 0x000000000000794d */ /* 0x000fea0003800000 */
.L_x_448:
        /* <DEDUP_REMOVED lines=14> */
.L_x_478:


//--------------------- .text._Z6setIdsPj         --------------------------
	.section	.text._Z6setIdsPj,"ax",@progbits
	.align	128
        .global         _Z6setIdsPj
        .type           _Z6setIdsPj,@function
        .size           _Z6setIdsPj,(.L_x_479 - _Z6setIdsPj)
        .other          _Z6setIdsPj,@"STO_CUDA_ENTRY STV_DEFAULT"
_Z6setIdsPj:
.text._Z6setIdsPj:
[----:B------:R-:W-:Y:S01]  /*0000*/  LDC R1, c[0x0][0x37c] ;  /* 0x0000df00ff017b82 */ /* 0x000fe20000000800 */
[----:B------:R-:W0:Y:S07]  /*0010*/  S2R R0, SR_TID.X ;  /* 0x0000000000007919 */ /* 0x000e2e0000002100 */
[----:B------:R-:W0:Y:S01]  /*0020*/  S2UR UR6, SR_CTAID.X ;  /* 0x00000000000679c3 */ /* 0x000e220000002500 */
[----:B------:R-:W1:Y:S07]  /*0030*/  LDCU.64 UR4, c[0x0][0x358] ;  /* 0x00006b00ff0477ac */ /* 0x000e6e0008000a00 */
[----:B------:R-:W0:Y:S08]  /*0040*/  LDC R5, c[0x0][0x360] ;  /* 0x0000d800ff057b82 */ /* 0x000e300000000800 */
[----:B------:R-:W2:Y:S01]  /*0050*/  LDC.64 R2, c[0x0][0x380] ;  /* 0x0000e000ff027b82 */ /* 0x000ea20000000a00 */
[----:B0-----:R-:W-:-:S04]  /*0060*/  IMAD R5, R5, UR6, R0 ;  /* 0x0000000605057c24 */ /* 0x001fc8000f8e0200 */
[----:B--2---:R-:W-:-:S05]  /*0070*/  IMAD.WIDE.U32 R2, R5, 0x4, R2 ;  /* 0x0000000405027825 */ /* 0x004fca00078e0002 */
[----:B-1----:R-:W-:Y:S01]  /*0080*/  STG.E desc[UR4][R2.64], R5 ;  /* 0x0000000502007986 */ /* 0x002fe2000c101904 */
[----:B------:R-:W-:Y:S05]  /*0090*/  EXIT ;  /* 0x000000000000794d */ /* 0x000fea0003800000 */
.L_x_449:
        /* <DEDUP_REMOVED lines=14> */
.L_x_479:


//--------------------- .text._Z16computeDistancesPfS_S_ --------------------------
	.section	.text._Z16computeDistancesPfS_S_,"ax",@progbits
	.align	128
        .global         _Z16computeDistancesPfS_S_
        .type           _Z16computeDistancesPfS_S_,@function
        .size           _Z16computeDistancesPfS_S_,(.L_x_469 - _Z16computeDistancesPfS_S_)
        .other          _Z16computeDistancesPfS_S_,@"STO_CUDA_ENTRY STV_DEFAULT"
_Z16computeDistancesPfS_S_:
.text._Z16computeDistancesPfS_S_:
[----:B------:R-:W-:Y:S08]  /*0000*/  LDC R1, c[0x0][0x37c] ;  /* 0x0000df00ff017b82 */ /* 0x000ff00000000800 */
[----:B------:R-:W0:Y:S01]  /*0010*/  LDC R3, c[0x0][0x360] ;  /* 0x0000d800ff037b82 */ /* 0x000e220000000800 */
[----:B------:R-:W-:Y:S02]  /*0020*/  MOV R8, 0x50 ;  /* 0x0000005000087802 */ /* 0x000fe40000000f00 */
[----:B0-----:R-:W-:-:S07]  /*0030*/  LOP3.LUT R0, R3, 0xffff, RZ, 0xc0, !PT ;  /* 0x0000ffff03007812 */ /* 0x001fce00078ec0ff */
[----:B------:R-:W-:Y:S05]  /*0040*/  CALL.REL.NOINC `($__internal_0_$__cuda_sm20_div_u16) ;  /* 0x0000001000087944 */ /* 0x000fea0003c00000 */
[----:B------:R-:W0:Y:S01]  /*0050*/  S2R R0, SR_TID.X ;  /* 0x0000000000007919 */ /* 0x000e220000002100 */
[----:B------:R-:W-:Y:S01]  /*0060*/  LOP3.LUT R7, R7, 0xffff, RZ, 0xc0, !PT ;  /* 0x0000ffff07077812 */ /* 0x000fe200078ec0ff */
[----:B------:R-:W1:Y:S01]  /*0070*/  LDCU.64 UR8, c[0x0][0x358] ;  /* 0x00006b00ff0877ac */ /* 0x000e620008000a00 */
[----:B------:R-:W-:Y:S03]  /*0080*/  BSSY.RECONVERGENT B2, `(.L_x_450) ;  /* 0x000008b000027945 */ /* 0x000fe60003800200 */
[----:B0-----:R-:W-:-:S05]  /*0090*/  IMAD R6, R7, R0, RZ ;  /* 0x0000000007067224 */ /* 0x001fca00078e02ff */
[----:B------:R-:W-:-:S04]  /*00a0*/  ISETP.GT.U32.AND P0, PT, R6, 0x30f, PT ;  /* 0x0000030f0600780c */ /* 0x000fc80003f04070 */
[----:B------:R-:W-:-:S13]  /*00b0*/  ISETP.GT.U32.OR P0, PT, R3, 0x310, P0 ;  /* 0x000003100300780c */ /* 0x000fda0000704470 */
[----:B-1----:R-:W-:Y:S05]  /*00c0*/  @P0 BRA `(.L_x_451) ;  /* 0x0000000800180947 */ /* 0x002fea0003800000 */
[----:B------:R-:W-:Y:S01]  /*00d0*/  IADD3 R2, PT, PT, -R6, 0x30f, RZ ;  /* 0x0000030f06027810 */ /* 0x000fe20007ffe1ff */
[----:B------:R-:W-:Y:S03]  /*00e0*/  BSSY.RECONVERGENT B1, `(.L_x_452) ;  /* 0x0000070000017945 */ /* 0x000fe60003800200 */
[----:B------:R-:W-:Y:S01]  /*00f0*/  VIADDMNMX.U32 R2, R7, 0xffffffff, R2, PT ;  /* 0xffffffff07027846 */ /* 0x000fe20003800002 */
[----:B------:R-:W-:-:S03]  /*0100*/  HFMA2 R7, -RZ, RZ, 0, 0 ;  /* 0x00000000ff077431 */ /* 0x000fc600000001ff */
[C---:B------:R-:W-:Y:S02]  /*0110*/  ISETP.GE.U32.AND P0, PT, R2.reuse, 0x3, PT ;  /* 0x000000030200780c */ /* 0x040fe40003f06070 */
[----:B------:R-:W-:-:S04]  /*0120*/  IADD3 R8, PT, PT, R2, 0x1, RZ ;  /* 0x0000000102087810 */ /* 0x000fc80007ffe0ff */
[----:B------:R-:W-:-:S07]  /*0130*/  LOP3.LUT R2, R8, 0x3, RZ, 0xc0, !PT ;  /* 0x0000000308027812 */ /* 0x000fce00078ec0ff */
[----:B------:R-:W-:Y:S05]  /*0140*/  @!P0 BRA `(.L_x_453) ;  /* 0x0000000400a48947 */ /* 0x000fea0003800000 */
[----:B------:R-:W0:Y:S01]  /*0150*/  S2UR UR5, SR_CgaCtaId ;  /* 0x00000000000579c3 */ /* 0x000e220000008800 */
[----:B------:R-:W-:Y:S01]  /*0160*/  LOP3.LUT R7, R8, 0x7fc, RZ, 0xc0, !PT ;  /* 0x000007fc08077812 */ /* 0x000fe200078ec0ff */
[----:B------:R-:W-:Y:S01]  /*0170*/  UMOV UR4, 0x400 ;  /* 0x0000040000047882 */ /* 0x000fe20000000000 */
[----:B------:R-:W-:Y:S03]  /*0180*/  BSSY.RELIABLE B0, `(.L_x_454) ;  /* 0x0000055000007945 */ /* 0x000fe60003800100 */
[----:B------:R-:W-:Y:S02]  /*0190*/  IMAD.MOV R8, RZ, RZ, -R7 ;  /* 0x000000ffff087224 */ /* 0x000fe400078e0a07 */
[----:B------:R-:W1:Y:S03]  /*01a0*/  LDC.64 R4, c[0x0][0x380] ;  /* 0x0000e000ff047b82 */ /* 0x000e660000000a00 */
[----:B------:R-:W-:Y:S01]  /*01b0*/  ISETP.GE.AND P0, PT, R8, RZ, PT ;  /* 0x000000ff0800720c */ /* 0x000fe20003f06270 */
[----:B0-----:R-:W-:-:S06]  /*01c0*/  ULEA UR4, UR5, UR4, 0x18 ;  /* 0x0000000405047291 */ /* 0x001fcc000f8ec0ff */
[C---:B------:R-:W-:Y:S01]  /*01d0*/  LEA R9, R6.reuse, UR4, 0x2 ;  /* 0x0000000406097c11 */ /* 0x040fe2000f8e10ff */
[----:B-1----:R-:W-:-:S03]  /*01e0*/  IMAD.WIDE.U32 R4, R6, 0x4, R4 ;  /* 0x0000000406047825 */ /* 0x002fc600078e0004 */
[----:B------:R-:W-:Y:S02]  /*01f0*/  IADD3 R9, PT, PT, R9, 0x8, RZ ;  /* 0x0000000809097810 */ /* 0x000fe40007ffe0ff */
[----:B------:R-:W-:-:S04]  /*0200*/  IADD3 R4, P1, PT, R4, 0x8, RZ ;  /* 0x0000000804047810 */ /* 0x000fc80007f3e0ff */
[----:B------:R-:W-:Y:S01]  /*0210*/  IADD3.X R5, PT, PT, RZ, R5, RZ, P1, !PT ;  /* 0x00000005ff057210 */ /* 0x000fe20000ffe4ff */
[----:B------:R-:W-:Y:S08]  /*0220*/  @P0 BRA `(.L_x_455) ;  /* 0x0000000400280947 */ /* 0x000ff00003800000 */
[----:B------:R-:W-:Y:S01]  /*0230*/  IMAD.MOV R10, RZ, RZ, -R8 ;  /* 0x000000ffff0a7224 */ /* 0x000fe200078e0a08 */
[----:B------:R-:W-:Y:S01]  /*0240*/  BSSY.RECONVERGENT B3, `(.L_x_456) ;  /* 0x000002b000037945 */ /* 0x000fe20003800200 */
[----:B------:R-:W-:-:S03]  /*0250*/  PLOP3.LUT P0, PT, PT, PT, PT, 0x80, 0x8 ;  /* 0x000000000008781c */ /* 0x000fc60003f0f070 */
[----:B------:R-:W-:-:S13]  /*0260*/  ISETP.GT.AND P1, PT, R10, 0xc, PT ;  /* 0x0000000c0a00780c */ /* 0x000fda0003f24270 */
[----:B------:R-:W-:Y:S05]  /*0270*/  @!P1 BRA `(.L_x_457) ;  /* 0x00000000009c9947 */ /* 0x000fea0003800000 */
[----:B------:R-:W-:-:S13]  /*0280*/  PLOP3.LUT P0, PT, PT, PT, PT, 0x8, 0x80 ;  /* 0x000000000080781c */ /* 0x000fda0003f0e170 */
.L_x_458:
[----:B------:R-:W2:Y:S04]  /*0290*/  LDG.E R10, desc[UR8][R4.64+-0x8] ;  /* 0xfffff808040a7981 */ /* 0x000ea8000c1e1900 */
[----:B------:R-:W3:Y:S04]  /*02a0*/  LDG.E R12, desc[UR8][R4.64+-0x4] ;  /* 0xfffffc08040c7981 */ /* 0x000ee8000c1e1900 */
[----:B------:R-:W4:Y:S04]  /*02b0*/  LDG.E R14, desc[UR8][R4.64] ;  /* 0x00000008040e7981 */ /* 0x000f28000c1e1900 */
[----:B------:R-:W5:Y:S04]  /*02c0*/  LDG.E R16, desc[UR8][R4.64+0x4] ;  /* 0x0000040804107981 */ /* 0x000f68000c1e1900 */
        /* <DEDUP_REMOVED lines=11> */
[----:B------:R0:W5:Y:S01]  /*0380*/  LDG.E R21, desc[UR8][R4.64+0x34] ;  /* 0x0000340804157981 */ /* 0x000162000c1e1900 */
[----:B------:R-:W-:-:S04]  /*0390*/  IADD3 R8, PT, PT, R8, 0x10, RZ ;  /* 0x0000001008087810 */ /* 0x000fc80007ffe0ff */
[----:B------:R-:W-:Y:S02]  /*03a0*/  ISETP.GE.AND P1, PT, R8, -0xc, PT ;  /* 0xfffffff40800780c */ /* 0x000fe40003f26270 */
[----:B0-----:R-:W-:-:S04]  /*03b0*/  IADD3 R4, P2, PT, R4, 0x40, RZ ;  /* 0x0000004004047810 */ /* 0x001fc80007f5e0ff */
[----:B------:R-:W-:Y:S01]  /*03c0*/  IADD3.X R5, PT, PT, RZ, R5, RZ, P2, !PT ;  /* 0x00000005ff057210 */ /* 0x000fe200017fe4ff */
[----:B--2---:R-:W-:Y:S04]  /*03d0*/  STS [R9+-0x8], R10 ;  /* 0xfffff80a09007388 */ /* 0x004fe80000000800 */
[----:B---3--:R-:W-:Y:S04]  /*03e0*/  STS [R9+-0x4], R12 ;  /* 0xfffffc0c09007388 */ /* 0x008fe80000000800 */
[----:B----4-:R-:W-:Y:S04]  /*03f0*/  STS [R9], R14 ;  /* 0x0000000e09007388 */ /* 0x010fe80000000800 */
[----:B-----5:R-:W-:Y:S04]  /*0400*/  STS [R9+0x4], R16 ;  /* 0x0000041009007388 */ /* 0x020fe80000000800 */
        /* <DEDUP_REMOVED lines=11> */
[----:B------:R0:W-:Y:S02]  /*04c0*/  STS [R9+0x34], R21 ;  /* 0x0000341509007388 */ /* 0x0001e40000000800 */
[----:B0-----:R-:W-:Y:S01]  /*04d0*/  VIADD R9, R9, 0x40 ;  /* 0x0000004009097836 */ /* 0x001fe20000000000 */
[----:B------:R-:W-:Y:S06]  /*04e0*/  @!P1 BRA `(.L_x_458) ;  /* 0xfffffffc00689947 */ /* 0x000fec000383ffff */
.L_x_457:
[----:B------:R-:W-:Y:S05]  /*04f0*/  BSYNC.RECONVERGENT B3 ;  /* 0x0000000000037941 */ /* 0x000fea0003800200 */
.L_x_456:
[----:B------:R-:W-:Y:S01]  /*0500*/  IADD3 R10, PT, PT, -R8, RZ, RZ ;  /* 0x000000ff080a7210 */ /* 0x000fe20007ffe1ff */
[----:B------:R-:W-:Y:S03]  /*0510*/  BSSY.RECONVERGENT B3, `(.L_x_459) ;  /* 0x0000018000037945 */ /* 0x000fe60003800200 */
[----:B------:R-:W-:-:S13]  /*0520*/  ISETP.GT.AND P1, PT, R10, 0x4, PT ;  /* 0x000000040a00780c */ /* 0x000fda0003f24270 */
[----:B------:R-:W-:Y:S05]  /*0530*/  @!P1 BRA `(.L_x_460) ;  /* 0x0000000000549947 */ /* 0x000fea0003800000 */
[----:B------:R-:W2:Y:S04]  /*0540*/  LDG.E R10, desc[UR8][R4.64+-0x8] ;  /* 0xfffff808040a7981 */ /* 0x000ea8000c1e1900 */
[----:B------:R-:W3:Y:S04]  /*0550*/  LDG.E R12, desc[UR8][R4.64+-0x4] ;  /* 0xfffffc08040c7981 */ /* 0x000ee8000c1e1900 */
[----:B------:R-:W4:Y:S04]  /*0560*/  LDG.E R14, desc[UR8][R4.64] ;  /* 0x00000008040e7981 */ /* 0x000f28000c1e1900 */
[----:B------:R-:W5:Y:S04]  /*0570*/  LDG.E R16, desc[UR8][R4.64+0x4] ;  /* 0x0000040804107981 */ /* 0x000f68000c1e1900 */
[----:B------:R-:W5:Y:S04]  /*0580*/  LDG.E R18, desc[UR8][R4.64+0x8] ;  /* 0x0000080804127981 */ /* 0x000f68000c1e1900 */
[----:B------:R-:W5:Y:S04]  /*0590*/  LDG.E R20, desc[UR8][R4.64+0xc] ;  /* 0x00000c0804147981 */ /* 0x000f68000c1e1900 */
[----:B------:R-:W5:Y:S04]  /*05a0*/  LDG.E R22, desc[UR8][R4.64+0x10] ;  /* 0x0000100804167981 */ /* 0x000f68000c1e1900 */
[----:B------:R0:W5:Y:S01]  /*05b0*/  LDG.E R24, desc[UR8][R4.64+0x14] ;  /* 0x0000140804187981 */ /* 0x000162000c1e1900 */
[----:B------:R-:W-:Y:S01]  /*05c0*/  PLOP3.LUT P0, PT, PT, PT, PT, 0x8, 0x80 ;  /* 0x000000000080781c */ /* 0x000fe20003f0e170 */
[----:B------:R-:W-:Y:S01]  /*05d0*/  VIADD R8, R8, 0x8 ;  /* 0x0000000808087836 */ /* 0x000fe20000000000 */
        /* <DEDUP_REMOVED lines=9> */
[----:B------:R0:W-:Y:S02]  /*0670*/  STS [R9+0x14], R24 ;  /* 0x0000141809007388 */ /* 0x0001e40000000800 */
[----:B0-----:R-:W-:-:S07]  /*0680*/  IADD3 R9, PT, PT, R9, 0x20, RZ ;  /* 0x0000002009097810 */ /* 0x001fce0007ffe0ff */
.L_x_460:
[----:B------:R-:W-:Y:S05]  /*0690*/  BSYNC.RECONVERGENT B3 ;  /* 0x0000000000037941 */ /* 0x000fea0003800200 */
.L_x_459:
[----:B------:R-:W-:-:S13]  /*06a0*/  ISETP.NE.OR P0, PT, R8, RZ, P0 ;  /* 0x000000ff0800720c */ /* 0x000fda0000705670 */
[----:B------:R-:W-:Y:S05]  /*06b0*/  @!P0 BREAK.RELIABLE B0 ;  /* 0x0000000000008942 */ /* 0x000fea0003800100 */
[----:B------:R-:W-:Y:S05]  /*06c0*/  @!P0 BRA `(.L_x_453) ;  /* 0x0000000000448947 */ /* 0x000fea0003800000 */
.L_x_455:
[----:B------:R-:W-:Y:S05]  /*06d0*/  BSYNC.RELIABLE B0 ;  /* 0x0000000000007941 */ /* 0x000fea0003800100 */
.L_x_454:
[----:B------:R-:W2:Y:S04]  /*06e0*/  LDG.E R10, desc[UR8][R4.64+-0x8] ;  /* 0xfffff808040a7981 */ /* 0x000ea8000c1e1900 */
[----:B------:R-:W3:Y:S04]  /*06f0*/  LDG.E R12, desc[UR8][R4.64+-0x4] ;  /* 0xfffffc08040c7981 */ /* 0x000ee8000c1e1900 */
[----:B------:R-:W4:Y:S04]  /*0700*/  LDG.E R14, desc[UR8][R4.64] ;  /* 0x00000008040e7981 */ /* 0x000f28000c1e1900 */
[----:B------:R0:W5:Y:S01]  /*0710*/  LDG.E R16, desc[UR8][R4.64+0x4] ;  /* 0x0000040804107981 */ /* 0x000162000c1e1900 */
[----:B------:R-:W-:-:S02]  /*0720*/  IADD3 R8, PT, PT, R8, 0x4, RZ ;  /* 0x0000000408087810 */ /* 0x000fc40007ffe0ff */
[----:B------:R-:W-:Y:S02]  /*0730*/  IADD3 R11, P1, PT, R4, 0x10, RZ ;  /* 0x00000010040b7810 */ /* 0x000fe40007f3e0ff */
[----:B------:R-:W-:Y:S02]  /*0740*/  ISETP.NE.AND P0, PT, R8, RZ, PT ;  /* 0x000000ff0800720c */ /* 0x000fe40003f05270 */
[----:B------:R-:W-:Y:S02]  /*0750*/  IADD3.X R18, PT, PT, RZ, R5, RZ, P1, !PT ;  /* 0x00000005ff127210 */ /* 0x000fe40000ffe4ff */
[----:B0-----:R-:W-:Y:S02]  /*0760*/  MOV R4, R11 ;  /* 0x0000000b00047202 */ /* 0x001fe40000000f00 */
[----:B------:R-:W-:Y:S01]  /*0770*/  MOV R5, R18 ;  /* 0x0000001200057202 */ /* 0x000fe20000000f00 */
[----:B--2---:R-:W-:Y:S04]  /*0780*/  STS [R9+-0x8], R10 ;  /* 0xfffff80a09007388 */ /* 0x004fe80000000800 */
[----:B---3--:R-:W-:Y:S04]  /*0790*/  STS [R9+-0x4], R12 ;  /* 0xfffffc0c09007388 */ /* 0x008fe80000000800 */
[----:B----4-:R-:W-:Y:S04]  /*07a0*/  STS [R9], R14 ;  /* 0x0000000e09007388 */ /* 0x010fe80000000800 */
[----:B-----5:R0:W-:Y:S02]  /*07b0*/  STS [R9+0x4], R16 ;  /* 0x0000041009007388 */ /* 0x0201e40000000800 */
[----:B0-----:R-:W-:Y:S01]  /*07c0*/  VIADD R9, R9, 0x10 ;  /* 0x0000001009097836 */ /* 0x001fe20000000000 */
[----:B------:R-:W-:Y:S06]  /*07d0*/  @P0 BRA `(.L_x_454) ;  /* 0xfffffffc00c00947 */ /* 0x000fec000383ffff */
.L_x_453:
[----:B------:R-:W-:Y:S05]  /*07e0*/  BSYNC.RECONVERGENT B1 ;  /* 0x0000000000017941 */ /* 0x000fea0003800200 */
.L_x_452:
[----:B------:R-:W-:-:S13]  /*07f0*/  ISETP.NE.AND P0, PT, R2, RZ, PT ;  /* 0x000000ff0200720c */ /* 0x000fda0003f05270 */
[----:B------:R-:W-:Y:S05]  /*0800*/  @!P0 BRA `(.L_x_451) ;  /* 0x0000000000488947 */ /* 0x000fea0003800000 */
[----:B------:R-:W0:Y:S01]  /*0810*/  S2UR UR5, SR_CgaCtaId ;  /* 0x00000000000579c3 */ /* 0x000e220000008800 */
[----:B------:R-:W-:Y:S01]  /*0820*/  IADD3 R7, PT, PT, R6, R7, RZ ;  /* 0x0000000706077210 */ /* 0x000fe20007ffe0ff */
[----:B------:R-:W-:Y:S01]  /*0830*/  UMOV UR4, 0x400 ;  /* 0x0000040000047882 */ /* 0x000fe20000000000 */
[----:B------:R-:W-:-:S05]  /*0840*/  IADD3 R2, PT, PT, -R2, RZ, RZ ;  /* 0x000000ff02027210 */ /* 0x000fca0007ffe1ff */
[----:B------:R-:W1:Y:S01]  /*0850*/  LDC.64 R4, c[0x0][0x380] ;  /* 0x0000e000ff047b82 */ /* 0x000e620000000a00 */
[----:B0-----:R-:W-:Y:S01]  /*0860*/  ULEA UR4, UR5, UR4, 0x18 ;  /* 0x0000000405047291 */ /* 0x001fe2000f8ec0ff */
[----:B-1----:R-:W-:-:S05]  /*0870*/  IMAD.WIDE.U32 R4, R7, 0x4, R4 ;  /* 0x0000000407047825 */ /* 0x002fca00078e0004 */
[----:B------:R-:W-:Y:S01]  /*0880*/  LEA R7, R7, UR4, 0x2 ;  /* 0x0000000407077c11 */ /* 0x000fe2000f8e10ff */
[----:B------:R-:W-:-:S07]  /*0890*/  IMAD.MOV.U32 R6, RZ, RZ, R4 ;  /* 0x000000ffff067224 */ /* 0x000fce00078e0004 */
.L_x_461:
[----:B------:R-:W-:-:S06]  /*08a0*/  MOV R4, R6 ;  /* 0x0000000600047202 */ /* 0x000fcc0000000f00 */
[----:B------:R0:W2:Y:S01]  /*08b0*/  LDG.E R4, desc[UR8][R4.64] ;  /* 0x0000000804047981 */ /* 0x0000a2000c1e1900 */
[----:B------:R-:W-:Y:S02]  /*08c0*/  IADD3 R2, PT, PT, R2, 0x1, RZ ;  /* 0x0000000102027810 */ /* 0x000fe40007ffe0ff */
[----:B------:R-:W-:Y:S02]  /*08d0*/  IADD3 R6, P1, PT, R6, 0x4, RZ ;  /* 0x0000000406067810 */ /* 0x000fe40007f3e0ff */
[----:B------:R-:W-:-:S03]  /*08e0*/  ISETP.NE.AND P0, PT, R2, RZ, PT ;  /* 0x000000ff0200720c */ /* 0x000fc60003f05270 */
[----:B0-----:R-:W-:Y:S01]  /*08f0*/  IMAD.X R5, RZ, RZ, R5, P1 ;  /* 0x000000ffff057224 */ /* 0x001fe200008e0605 */
[----:B--2---:R0:W-:Y:S02]  /*0900*/  STS [R7], R4 ;  /* 0x0000000407007388 */ /* 0x0041e40000000800 */
[----:B0-----:R-:W-:-:S07]  /*0910*/  IADD3 R7, PT, PT, R7, 0x4, RZ ;  /* 0x0000000407077810 */ /* 0x001fce0007ffe0ff */
[----:B------:R-:W-:Y:S05]  /*0920*/  @P0 BRA `(.L_x_461) ;  /* 0xfffffffc00dc0947 */ /* 0x000fea000383ffff */
.L_x_451:
[----:B------:R-:W-:Y:S05]  /*0930*/  BSYNC.RECONVERGENT B2 ;  /* 0x0000000000027941 */ /* 0x000fea0003800200 */
.L_x_450:
[----:B------:R-:W-:Y:S05]  /*0940*/  WARPSYNC.ALL ;  /* 0x0000000000007948 */ /* 0x000fea0003800000 */
[----:B------:R-:W0:Y:S01]  /*0950*/  S2UR UR6, SR_CTAID.X ;  /* 0x00000000000679c3 */ /* 0x000e220000002500 */
[----:B------:R-:W-:Y:S01]  /*0960*/  HFMA2 R8, -RZ, RZ, 0, 0 ;  /* 0x00000000ff087431 */ /* 0x000fe200000001ff */
[----:B------:R-:W-:-:S06]  /*0970*/  UMOV UR4, 0x400 ;  /* 0x0000040000047882 */ /* 0x000fcc0000000000 */
[----:B------:R-:W1:Y:S08]  /*0980*/  S2UR UR5, SR_CgaCtaId ;  /* 0x00000000000579c3 */ /* 0x000e700000008800 */
[----:B------:R-:W2:Y:S01]  /*0990*/  LDC.64 R6, c[0x0][0x388] ;  /* 0x0000e200ff067b82 */ /* 0x000ea20000000a00 */
[----:B0-----:R-:W-:Y:S01]  /*09a0*/  IMAD R3, R3, UR6, R0 ;  /* 0x0000000603037c24 */ /* 0x001fe2000f8e0200 */
[----:B------:R-:W-:Y:S01]  /*09b0*/  MOV R0, RZ ;  /* 0x000000ff00007202 */ /* 0x000fe20000000f00 */
[----:B-1----:R-:W-:-:S12]  /*09c0*/  ULEA UR4, UR5, UR4, 0x18 ;  /* 0x0000000405047291 */ /* 0x002fd8000f8ec0ff */
.L_x_462:
[----:B------:R-:W-:-:S04]  /*09d0*/  IMAD R27, R3, 0x310, R0 ;  /* 0x00000310031b7824 */ /* 0x000fc800078e0200 */
[----:B--2---:R-:W-:-:S05]  /*09e0*/  IMAD.WIDE.U32 R4, R27, 0x4, R6 ;  /* 0x000000041b047825 */ /* 0x004fca00078e0006 */
[----:B------:R-:W2:Y:S01]  /*09f0*/  LDG.E R11, desc[UR8][R4.64] ;  /* 0x00000008040b7981 */ /* 0x000ea2000c1e1900 */
[C---:B------:R-:W-:Y:S01]  /*0a00*/  VIADD R13, R27.reuse, 0x1 ;  /* 0x000000011b0d7836 */ /* 0x040fe20000000000 */
[----:B------:R-:W-:-:S03]  /*0a10*/  IADD3 R15, PT, PT, R27, 0x2, RZ ;  /* 0x000000021b0f7810 */ /* 0x000fc60007ffe0ff */
[----:B------:R-:W-:-:S04]  /*0a20*/  IMAD.WIDE.U32 R12, R13, 0x4, R6 ;  /* 0x000000040d0c7825 */ /* 0x000fc800078e0006 */
[----:B------:R-:W-:Y:S01]  /*0a30*/  IMAD.WIDE.U32 R14, R15, 0x4, R6 ;  /* 0x000000040f0e7825 */ /* 0x000fe200078e0006 */
[----:B------:R-:W3:Y:S04]  /*0a40*/  LDG.E R10, desc[UR8][R12.64] ;  /* 0x000000080c0a7981 */ /* 0x000ee8000c1e1900 */
[----:B------:R0:W4:Y:S01]  /*0a50*/  LDG.E R9, desc[UR8][R14.64] ;  /* 0x000000080e097981 */ /* 0x000122000c1e1900 */
[C---:B------:R-:W-:Y:S02]  /*0a60*/  IADD3 R29, PT, PT, R27.reuse, 0x3, RZ ;  /* 0x000000031b1d7810 */ /* 0x040fe40007ffe0ff */
[----:B------:R-:W-:-:S03]  /*0a70*/  IADD3 R21, PT, PT, R27, 0x4, RZ ;  /* 0x000000041b157810 */ /* 0x000fc60007ffe0ff */
[----:B------:R-:W-:-:S06]  /*0a80*/  IMAD.WIDE.U32 R28, R29, 0x4, R6 ;  /* 0x000000041d1c7825 */ /* 0x000fcc00078e0006 */
[----:B------:R-:W5:Y:S01]  /*0a90*/  LDG.E R28, desc[UR8][R28.64] ;  /* 0x000000081c1c7981 */ /* 0x000f62000c1e1900 */
[----:B------:R-:W-:-:S04]  /*0aa0*/  IMAD.WIDE.U32 R20, R21, 0x4, R6 ;  /* 0x0000000415147825 */ /* 0x000fc800078e0006 */
[----:B------:R-:W-:Y:S01]  /*0ab0*/  VIADD R23, R27, 0x5 ;  /* 0x000000051b177836 */ /* 0x000fe20000000000 */
[----:B------:R1:W5:Y:S01]  /*0ac0*/  LDG.E R17, desc[UR8][R20.64] ;  /* 0x0000000814117981 */ /* 0x000362000c1e1900 */
[----:B------:R-:W-:Y:S02]  /*0ad0*/  LEA R26, R0, UR4, 0x2 ;  /* 0x00000004001a7c11 */ /* 0x000fe4000f8e10ff */
[----:B------:R-:W-:-:S03]  /*0ae0*/  IMAD.WIDE.U32 R22, R23, 0x4, R6 ;  /* 0x0000000417167825 */ /* 0x000fc600078e0006 */
[----:B0-----:R-:W2:Y:S04]  /*0af0*/  LDS.128 R12, [R26] ;  /* 0x000000001a0c7984 */ /* 0x001ea80000000c00 */
[----:B------:R0:W5:Y:S01]  /*0b00*/  LDG.E R16, desc[UR8][R22.64] ;  /* 0x0000000816107981 */ /* 0x000162000c1e1900 */
[C---:B------:R-:W-:Y:S01]  /*0b10*/  IADD3 R5, PT, PT, R27.reuse, 0x6, RZ ;  /* 0x000000061b057810 */ /* 0x040fe20007ffe0ff */
[C---:B-1----:R-:W-:Y:S01]  /*0b20*/  VIADD R21, R27.reuse, 0x9 ;  /* 0x000000091b157836 */ /* 0x042fe20000000000 */
[C---:B------:R-:W-:Y:S02]  /*0b30*/  IADD3 R19, PT, PT, R27.reuse, 0x7, RZ ;  /* 0x000000071b137810 */ /* 0x040fe40007ffe0ff */
[----:B------:R-:W-:Y:S01]  /*0b40*/  IADD3 R25, PT, PT, R27, 0x8, RZ ;  /* 0x000000081b197810 */ /* 0x000fe20007ffe0ff */
[----:B------:R-:W-:Y:S01]  /*0b50*/  IMAD.WIDE.U32 R4, R5, 0x4, R6 ;  /* 0x0000000405047825 */ /* 0x000fe200078e0006 */
[----:B------:R-:W-:-:S03]  /*0b60*/  IADD3 R29, PT, PT, R27, 0xb, RZ ;  /* 0x0000000b1b1d7810 */ /* 0x000fc60007ffe0ff */
[--C-:B------:R-:W-:Y:S02]  /*0b70*/  IMAD.WIDE.U32 R18, R19, 0x4, R6.reuse ;  /* 0x0000000413127825 */ /* 0x100fe400078e0006 */
[----:B------:R-:W5:Y:S02]  /*0b80*/  LDG.E R5, desc[UR8][R4.64] ;  /* 0x0000000804057981 */ /* 0x000f64000c1e1900 */
[--C-:B0-----:R-:W-:Y:S01]  /*0b90*/  IMAD.WIDE.U32 R22, R21, 0x4, R6.reuse ;  /* 0x0000000415167825 */ /* 0x101fe200078e0006 */
[----:B------:R-:W-:Y:S01]  /*0ba0*/  IADD3 R21, PT, PT, R27, 0xa, RZ ;  /* 0x0000000a1b157810 */ /* 0x000fe20007ffe0ff */
[----:B------:R0:W5:Y:S02]  /*0bb0*/  LDG.E R2, desc[UR8][R18.64] ;  /* 0x0000000812027981 */ /* 0x000164000c1e1900 */
[--C-:B------:R-:W-:Y:S02]  /*0bc0*/  IMAD.WIDE.U32 R24, R25, 0x4, R6.reuse ;  /* 0x0000000419187825 */ /* 0x100fe400078e0006 */
[----:B------:R-:W5:Y:S04]  /*0bd0*/  LDG.E R22, desc[UR8][R22.64] ;  /* 0x0000000816167981 */ /* 0x000f68000c1e1900 */
[----:B------:R-:W5:Y:S01]  /*0be0*/  LDG.E R25, desc[UR8][R24.64] ;  /* 0x0000000818197981 */ /* 0x000f62000c1e1900 */
[----:B0-----:R-:W-:-:S04]  /*0bf0*/  IMAD.WIDE.U32 R18, R21, 0x4, R6 ;  /* 0x0000000415127825 */ /* 0x001fc800078e0006 */
[--C-:B------:R-:W-:Y:S01]  /*0c00*/  IMAD.WIDE.U32 R20, R29, 0x4, R6.reuse ;  /* 0x000000041d147825 */ /* 0x100fe200078e0006 */
[----:B------:R-:W-:Y:S01]  /*0c10*/  IADD3 R29, PT, PT, R27, 0xc, RZ ;  /* 0x0000000c1b1d7810 */ /* 0x000fe20007ffe0ff */
[----:B------:R0:W5:Y:S04]  /*0c20*/  LDG.E R23, desc[UR8][R18.64] ;  /* 0x0000000812177981 */ /* 0x000168000c1e1900 */
[----:B------:R-:W5:Y:S01]  /*0c30*/  LDG.E R20, desc[UR8][R20.64] ;  /* 0x0000000814147981 */ /* 0x000f62000c1e1900 */
[----:B0-----:R-:W-:-:S04]  /*0c40*/  IMAD.WIDE.U32 R18, R29, 0x4, R6 ;  /* 0x000000041d127825 */ /* 0x001fc800078e0006 */
[----:B------:R-:W-:Y:S01]  /*0c50*/  VIADD R29, R27, 0xd ;  /* 0x0000000d1b1d7836 */ /* 0x000fe20000000000 */
[----:B------:R0:W5:Y:S03]  /*0c60*/  LDG.E R21, desc[UR8][R18.64] ;  /* 0x0000000812157981 */ /* 0x000166000c1e1900 */
[----:B0-----:R-:W-:Y:S01]  /*0c70*/  IMAD.WIDE.U32 R18, R29, 0x4, R6 ;  /* 0x000000041d127825 */ /* 0x001fe200078e0006 */
[----:B------:R-:W-:-:S04]  /*0c80*/  IADD3 R29, PT, PT, R27, 0xe, RZ ;  /* 0x0000000e1b1d7810 */ /* 0x000fc80007ffe0ff */
[----:B------:R0:W5:Y:S02]  /*0c90*/  LDG.E R4, desc[UR8][R18.64] ;  /* 0x0000000812047981 */ /* 0x000164000c1e1900 */
[----:B0-----:R-:W-:-:S04]  /*0ca0*/  IMAD.WIDE.U32 R18, R29, 0x4, R6 ;  /* 0x000000041d127825 */ /* 0x001fc800078e0006 */
[----:B--2---:R-:W-:Y:S01]  /*0cb0*/  FADD R11, R12, -R11 ;  /* 0x8000000b0c0b7221 */ /* 0x004fe20000000000 */
[----:B------:R-:W-:Y:S02]  /*0cc0*/  IADD3 R12, PT, PT, R27, 0xf, RZ ;  /* 0x0000000f1b0c7810 */ /* 0x000fe40007ffe0ff */
[----:B------:R0:W2:Y:S03]  /*0cd0*/  LDG.E R27, desc[UR8][R18.64] ;  /* 0x00000008121b7981 */ /* 0x0000a6000c1e1900 */
[----:B0-----:R-:W-:-:S05]  /*0ce0*/  IMAD.WIDE.U32 R18, R12, 0x4, R6 ;  /* 0x000000040c127825 */ /* 0x001fca00078e0006 */
[----:B------:R0:W2:Y:S01]  /*0cf0*/  LDG.E R24, desc[UR8][R18.64] ;  /* 0x0000000812187981 */ /* 0x0000a2000c1e1900 */
[----:B------:R-:W-:Y:S01]  /*0d00*/  FFMA R8, R11, R11, R8 ;  /* 0x0000000b0b087223 */ /* 0x000fe20000000008 */
[----:B---3--:R-:W-:Y:S01]  /*0d10*/  FADD R13, -R10, R13 ;  /* 0x0000000d0a0d7221 */ /* 0x008fe20000000100 */
[----:B----4-:R-:W-:-:S03]  /*0d20*/  FADD R14, -R9, R14 ;  /* 0x0000000e090e7221 */ /* 0x010fc60000000100 */
[----:B------:R-:W-:Y:S02]  /*0d30*/  FFMA R13, R13, R13, R8 ;  /* 0x0000000d0d0d7223 */ /* 0x000fe40000000008 */
[----:B------:R-:W1:Y:S01]  /*0d40*/  LDS.128 R8, [R26+0x10] ;  /* 0x000010001a087984 */ /* 0x000e620000000c00 */
[----:B-----5:R-:W-:Y:S01]  /*0d50*/  FADD R28, -R28, R15 ;  /* 0x0000000f1c1c7221 */ /* 0x020fe20000000100 */
[----:B------:R-:W-:-:S04]  /*0d60*/  FFMA R13, R14, R14, R13 ;  /* 0x0000000e0e0d7223 */ /* 0x000fc8000000000d */
[----:B------:R-:W-:Y:S02]  /*0d70*/  FFMA R28, R28, R28, R13 ;  /* 0x0000001c1c1c7223 */ /* 0x000fe4000000000d */
[----:B------:R-:W3:Y:S01]  /*0d80*/  LDS.128 R12, [R26+0x20] ;  /* 0x000020001a0c7984 */ /* 0x000ee20000000c00 */
[----:B-1----:R-:W-:Y:S01]  /*0d90*/  FADD R17, R8, -R17 ;  /* 0x8000001108117221 */ /* 0x002fe20000000000 */
[----:B------:R-:W-:-:S03]  /*0da0*/  FADD R9, -R16, R9 ;  /* 0x0000000910097221 */ /* 0x000fc60000000100 */
[----:B------:R-:W-:Y:S02]  /*0db0*/  FFMA R28, R17, R17, R28 ;  /* 0x00000011111c7223 */ /* 0x000fe4000000001c */
[----:B0-----:R-:W0:Y:S01]  /*0dc0*/  LDS.128 R16, [R26+0x30] ;  /* 0x000030001a107984 */ /* 0x001e220000000c00 */
[----:B------:R-:W-:Y:S01]  /*0dd0*/  FADD R5, -R5, R10 ;  /* 0x0000000a05057221 */ /* 0x000fe20000000100 */
[----:B------:R-:W-:Y:S01]  /*0de0*/  FFMA R28, R9, R9, R28 ;  /* 0x00000009091c7223 */ /* 0x000fe2000000001c */
[----:B------:R-:W-:-:S03]  /*0df0*/  FADD R11, -R2, R11 ;  /* 0x0000000b020b7221 */ /* 0x000fc60000000100 */
[----:B------:R-:W-:Y:S01]  /*0e00*/  FFMA R28, R5, R5, R28 ;  /* 0x00000005051c7223 */ /* 0x000fe2000000001c */
[----:B---3--:R-:W-:-:S03]  /*0e10*/  FADD R25, R12, -R25 ;  /* 0x800000190c197221 */ /* 0x008fc60000000000 */
[----:B------:R-:W-:Y:S01]  /*0e20*/  FFMA R28, R11, R11, R28 ;  /* 0x0000000b0b1c7223 */ /* 0x000fe2000000001c */
[----:B------:R-:W-:-:S03]  /*0e30*/  FADD R13, -R22, R13 ;  /* 0x0000000d160d7221 */ /* 0x000fc60000000100 */
[----:B------:R-:W-:Y:S01]  /*0e40*/  FFMA R28, R25, R25, R28 ;  /* 0x00000019191c7223 */ /* 0x000fe2000000001c */
[----:B------:R-:W-:-:S03]  /*0e50*/  FADD R23, -R23, R14 ;  /* 0x0000000e17177221 */ /* 0x000fc60000000100 */
[----:B------:R-:W-:Y:S01]  /*0e60*/  FFMA R28, R13, R13, R28 ;  /* 0x0000000d0d1c7223 */ /* 0x000fe2000000001c */
[----:B------:R-:W-:Y:S01]  /*0e70*/  FADD R15, -R20, R15 ;  /* 0x0000000f140f7221 */ /* 0x000fe20000000100 */
[----:B------:R-:W-:Y:S02]  /*0e80*/  IADD3 R0, PT, PT, R0, 0x10, RZ ;  /* 0x0000001000007810 */ /* 0x000fe40007ffe0ff */
[----:B------:R-:W-:Y:S02]  /*0e90*/  FFMA R28, R23, R23, R28 ;  /* 0x00000017171c7223 */ /* 0x000fe4000000001c */
[----:B------:R-:W-:Y:S02]  /*0ea0*/  ISETP.NE.AND P0, PT, R0, 0x310, PT ;  /* 0x000003100000780c */ /* 0x000fe40003f05270 */
[----:B------:R-:W-:Y:S01]  /*0eb0*/  FFMA R28, R15, R15, R28 ;  /* 0x0000000f0f1c7223 */ /* 0x000fe2000000001c */
[----:B0-----:R-:W-:Y:S01]  /*0ec0*/  FADD R21, R16, -R21 ;  /* 0x8000001510157221 */ /* 0x001fe20000000000 */
[----:B------:R-:W-:-:S03]  /*0ed0*/  FADD R17, -R4, R17 ;  /* 0x0000001104117221 */ /* 0x000fc60000000100 */
[----:B------:R-:W-:-:S04]  /*0ee0*/  FFMA R28, R21, R21, R28 ;  /* 0x00000015151c7223 */ /* 0x000fc8000000001c */
[----:B------:R-:W-:Y:S01]  /*0ef0*/  FFMA R28, R17, R17, R28 ;  /* 0x00000011111c7223 */ /* 0x000fe2000000001c */
[----:B--2---:R-:W-:-:S04]  /*0f00*/  FADD R27, -R27, R18 ;  /* 0x000000121b1b7221 */ /* 0x004fc80000000100 */
[----:B------:R-:W-:Y:S01]  /*0f10*/  FFMA R28, R27, R27, R28 ;  /* 0x0000001b1b1c7223 */ /* 0x000fe2000000001c */
[----:B------:R-:W-:-:S04]  /*0f20*/  FADD R19, -R24, R19 ;  /* 0x0000001318137221 */ /* 0x000fc80000000100 */
[----:B------:R-:W-:Y:S01]  /*0f30*/  FFMA R8, R19, R19, R28 ;  /* 0x0000001313087223 */ /* 0x000fe2000000001c */
[----:B------:R-:W-:Y:S06]  /*0f40*/  @P0 BRA `(.L_x_462) ;  /* 0xfffffff800a00947 */ /* 0x000fec000383ffff */
[----:B------:R-:W-:Y:S01]  /*0f50*/  VIADD R0, R8, 0xf3000000 ;  /* 0xf300000008007836 */ /* 0x000fe20000000000 */
[----:B------:R0:W1:Y:S01]  /*0f60*/  MUFU.RSQ R5, R8 ;  /* 0x0000000800057308 */ /* 0x0000620000001400 */
[----:B------:R-:W-:Y:S03]  /*0f70*/  BSSY.RECONVERGENT B0, `(.L_x_463) ;  /* 0x000000b000007945 */ /* 0x000fe60003800200 */
[----:B------:R-:W-:-:S13]  /*0f80*/  ISETP.GT.U32.AND P0, PT, R0, 0x727fffff, PT ;  /* 0x727fffff0000780c */ /* 0x000fda0003f04070 */
[----:B01----:R-:W-:Y:S05]  /*0f90*/  @!P0 BRA `(.L_x_464) ;  /* 0x0000000000108947 */ /* 0x003fea0003800000 */
[----:B------:R-:W-:-:S07]  /*0fa0*/  MOV R6, 0xfc0 ;  /* 0x00000fc000067802 */ /* 0x000fce0000000f00 */
[----:B------:R-:W-:Y:S05]  /*0fb0*/  CALL.REL.NOINC `($__internal_1_$__cuda_sm20_sqrt_rn_f32_slowpath) ;  /* 0x0000000000787944 */ /* 0x000fea0003c00000 */
[----:B------:R-:W-:Y:S01]  /*0fc0*/  MOV R7, R0 ;  /* 0x0000000000077202 */ /* 0x000fe20000000f00 */
[----:B------:R-:W-:Y:S06]  /*0fd0*/  BRA `(.L_x_465) ;  /* 0x0000000000107947 */ /* 0x000fec0003800000 */
.L_x_464:
[----:B------:R-:W-:Y:S01]  /*0fe0*/  FMUL.FTZ R7, R8, R5 ;  /* 0x0000000508077220 */ /* 0x000fe20000410000 */
[----:B------:R-:W-:-:S03]  /*0ff0*/  FMUL.FTZ R0, R5, 0.5 ;  /* 0x3f00000005007820 */ /* 0x000fc60000410000 */
[----:B------:R-:W-:-:S04]  /*1000*/  FFMA R8, -R7, R7, R8 ;  /* 0x0000000707087223 */ /* 0x000fc80000000108 */
[----:B------:R-:W-:-:S07]  /*1010*/  FFMA R7, R8, R0, R7 ;  /* 0x0000000008077223 */ /* 0x000fce0000000007 */
.L_x_465:
[----:B------:R-:W-:Y:S05]  /*1020*/  BSYNC.RECONVERGENT B0 ;  /* 0x0000000000007941 */ /* 0x000fea0003800200 */
.L_x_463:
[----:B------:R-:W0:Y:S02]  /*1030*/  LDC.64 R4, c[0x0][0x390] ;  /* 0x0000e400ff047b82 */ /* 0x000e240000000a00 */
[----:B0-----:R-:W-:-:S05]  /*1040*/  IMAD.WIDE.U32 R2, R3, 0x4, R4 ;  /* 0x0000000403027825 */ /* 0x001fca00078e0004 */
[----:B------:R-:W-:Y:S01]  /*1050*/  STG.E desc[UR8][R2.64], R7 ;  /* 0x0000000702007986 */ /* 0x000fe2000c101908 */
[----:B------:R-:W-:Y:S05]  /*1060*/  EXIT ;  /* 0x000000000000794d */ /* 0x000fea0003800000 */
        .weak           $__internal_0_$__cuda_sm20_div_u16
        .type           $__internal_0_$__cuda_sm20_div_u16,@function
        .size           $__internal_0_$__cuda_sm20_div_u16,($__internal_1_$__cuda_sm20_sqrt_rn_f32_slowpath - $__internal_0_$__cuda_sm20_div_u16)
$__internal_0_$__cuda_sm20_div_u16:
[----:B------:R-:W0:Y:S01]  /*1070*/  I2F.U16 R2, R0 ;  /* 0x0000000000027306 */ /* 0x000e220000101000 */
[----:B------:R-:W-:Y:S01]  /*1080*/  HFMA2 R4, -RZ, RZ, 15, 0 ;  /* 0x4b800000ff047431 */ /* 0x000fe200000001ff */
[C---:B0-----:R-:W-:Y:S02]  /*1090*/  FSETP.GEU.AND P1, PT, |R2|.reuse, 1.175494350822287508e-38, PT ;  /* 0x008000000200780b */ /* 0x041fe40003f2e200 */
[----:B------:R-:W-:Y:S02]  /*10a0*/  FSETP.GT.AND P0, PT, |R2|, 8.50705917302346158658e+37, PT ;  /* 0x7e8000000200780b */ /* 0x000fe40003f04200 */
[----:B------:R-:W-:-:S04]  /*10b0*/  FSEL R4, R4, 1, !P1 ;  /* 0x3f80000004047808 */ /* 0x000fc80004800000 */
[----:B------:R-:W-:Y:S02]  /*10c0*/  FSEL R5, R4, 0.25, !P0 ;  /* 0x3e80000004057808 */ /* 0x000fe40004000000 */
[----:B------:R-:W-:Y:S02]  /*10d0*/  ISETP.NE.U32.AND P0, PT, R0, RZ, PT ;  /* 0x000000ff0000720c */ /* 0x000fe40003f05070 */
[----:B------:R-:W-:Y:S01]  /*10e0*/  MOV R4, R8 ;  /* 0x0000000800047202 */ /* 0x000fe20000000f00 */
[----:B------:R-:W-:Y:S01]  /*10f0*/  FMUL R6, R2, R5 ;  /* 0x0000000502067220 */ /* 0x000fe20000400000 */
[----:B------:R-:W-:-:S05]  /*1100*/  I2FP.F32.U32.RZ R2, 0x310 ;  /* 0x0000031000027845 */ /* 0x000fca000020d000 */
[----:B------:R-:W0:Y:S02]  /*1110*/  MUFU.RCP R6, R6 ;  /* 0x0000000600067308 */ /* 0x000e240000001000 */
[----:B0-----:R-:W-:-:S05]  /*1120*/  FMUL R5, R5, R6 ;  /* 0x0000000605057220 */ /* 0x001fca0000400000 */
[----:B------:R-:W-:-:S05]  /*1130*/  IADD3 R5, PT, PT, R5, 0x2, RZ ;  /* 0x0000000205057810 */ /* 0x000fca0007ffe0ff */
[----:B------:R-:W-:Y:S01]  /*1140*/  FMUL.RZ R2, R2, R5 ;  /* 0x0000000502027220 */ /* 0x000fe2000040c000 */
[----:B------:R-:W-:-:S05]  /*1150*/  HFMA2 R5, -RZ, RZ, 0, 0 ;  /* 0x00000000ff057431 */ /* 0x000fca00000001ff */
[----:B------:R-:W0:Y:S02]  /*1160*/  F2I.U32.TRUNC.NTZ R2, R2 ;  /* 0x0000000200027305 */ /* 0x000e24000020f000 */
[----:B0-----:R-:W-:Y:S01]  /*1170*/  LOP3.LUT R7, R2, 0xffff, RZ, 0xc0, !PT ;  /* 0x0000ffff02077812 */ /* 0x001fe200078ec0ff */
[----:B------:R-:W-:Y:S01]  /*1180*/  @!P0 IMAD.MOV.U32 R7, RZ, RZ, -0x1 ;  /* 0xffffffffff078424 */ /* 0x000fe200078e00ff */
[----:B------:R-:W-:Y:S06]  /*1190*/  RET.REL.NODEC R4 `(_Z16computeDistancesPfS_S_) ;  /* 0xffffffec04987950 */ /* 0x000fec0003c3ffff */
        .weak           $__internal_1_$__cuda_sm20_sqrt_rn_f32_slowpath
        .type           $__internal_1_$__cuda_sm20_sqrt_rn_f32_slowpath,@function
        .size           $__internal_1_$__cuda_sm20_sqrt_rn_f32_slowpath,(.L_x_469 - $__internal_1_$__cuda_sm20_sqrt_rn_f32_slowpath)
$__internal_1_$__cuda_sm20_sqrt_rn_f32_slowpath:
[----:B------:R-:W-:-:S13]  /*11a0*/  LOP3.LUT P0, RZ, R8, 0x7fffffff, RZ, 0xc0, !PT ;  /* 0x7fffffff08ff7812 */ /* 0x000fda000780c0ff */
[----:B------:R-:W-:Y:S01]  /*11b0*/  @!P0 MOV R0, R8 ;  /* 0x0000000800008202 */ /* 0x000fe20000000f00 */
[----:B------:R-:W-:Y:S06]  /*11c0*/  @!P0 BRA `(.L_x_466) ;  /* 0x0000000000408947 */ /* 0x000fec0003800000 */
[----:B------:R-:W-:-:S13]  /*11d0*/  FSETP.GEU.FTZ.AND P0, PT, R8, RZ, PT ;  /* 0x000000ff0800720b */ /* 0x000fda0003f1e000 */
[----:B------:R-:W-:Y:S01]  /*11e0*/  @!P0 IMAD.MOV.U32 R0, RZ, RZ, 0x7fffffff ;  /* 0x7fffffffff008424 */ /* 0x000fe200078e00ff */
[----:B------:R-:W-:Y:S06]  /*11f0*/  @!P0 BRA `(.L_x_466) ;  /* 0x0000000000348947 */ /* 0x000fec0003800000 */
[----:B------:R-:W-:-:S13]  /*1200*/  FSETP.GTU.FTZ.AND P0, PT, |R8|, +INF , PT ;  /* 0x7f8000000800780b */ /* 0x000fda0003f1c200 */
[----:B------:R-:W-:Y:S01]  /*1210*/  @P0 FADD.FTZ R0, R8, 1 ;  /* 0x3f80000008000421 */ /* 0x000fe20000010000 */
[----:B------:R-:W-:Y:S06]  /*1220*/  @P0 BRA `(.L_x_466) ;  /* 0x0000000000280947 */ /* 0x000fec0003800000 */
[----:B------:R-:W-:-:S13]  /*1230*/  FSETP.NEU.FTZ.AND P0, PT, |R8|, +INF , PT ;  /* 0x7f8000000800780b */ /* 0x000fda0003f1d200 */
[----:B------:R-:W-:-:S04]  /*1240*/  @P0 FFMA R2, R8, 1.84467440737095516160e+19, RZ ;  /* 0x5f80000008020823 */ /* 0x000fc800000000ff */
[----:B------:R-:W0:Y:S02]  /*1250*/  @P0 MUFU.RSQ R5, R2 ;  /* 0x0000000200050308 */ /* 0x000e240000001400 */
[----:B0-----:R-:W-:Y:S01]  /*1260*/  @P0 FMUL.FTZ R7, R2, R5 ;  /* 0x0000000502070220 */ /* 0x001fe20000410000 */
[----:B------:R-:W-:-:S03]  /*1270*/  @P0 FMUL.FTZ R5, R5, 0.5 ;  /* 0x3f00000005050820 */ /* 0x000fc60000410000 */
[----:B------:R-:W-:-:S04]  /*1280*/  @P0 FADD.FTZ R0, -R7, -RZ ;  /* 0x800000ff07000221 */ /* 0x000fc80000010100 */
[----:B------:R-:W-:Y:S01]  /*1290*/  @P0 FFMA R4, R7, R0, R2 ;  /* 0x0000000007040223 */ /* 0x000fe20000000002 */
[----:B------:R-:W-:-:S03]  /*12a0*/  @!P0 MOV R0, R8 ;  /* 0x0000000800008202 */ /* 0x000fc60000000f00 */
[----:B------:R-:W-:-:S04]  /*12b0*/  @P0 FFMA R4, R4, R5, R7 ;  /* 0x0000000504040223 */ /* 0x000fc80000000007 */
[----:B------:R-:W-:-:S07]  /*12c0*/  @P0 FMUL.FTZ R0, R4, 2.3283064365386962891e-10 ;  /* 0x2f80000004000820 */ /* 0x000fce0000410000 */
.L_x_466:
[----:B------:R-:W-:Y:S01]  /*12d0*/  HFMA2 R5, -RZ, RZ, 0, 0 ;  /* 0x00000000ff057431 */ /* 0x000fe200000001ff */
[----:B------:R-:W-:-:S04]  /*12e0*/  MOV R4, R6 ;  /* 0x0000000600047202 */ /* 0x000fc80000000f00 */
[----:B------:R-:W-:Y:S05]  /*12f0*/  RET.REL.NODEC R4 `(_Z16computeDistancesPfS_S_) ;  /* 0xffffffec04407950 */ /* 0x000fea0003c3ffff */
.L_x_467:
        /* <DEDUP_REMOVED lines=16> */
.L_x_469:


//--------------------- .nv.shared._ZN3cub18CUB_300001_SM_10006detail10radix_sort29DeviceRadixSortOnesweepKernelINS1_5radix10policy_hubIffyE10Policy1000ELNS0_9SortOrderE0EffyiiNS1_21identity_decomposer_tEEEvPT5_SB_PT3_PKSC_PT1_PKSG_PT2_PKSK_T4_iiT6_ --------------------------
	.section	.nv.shared._ZN3cub18CUB_300001_SM_10006detail10radix_sort29DeviceRadixSortOnesweepKernelINS1_5radix10policy_hubIffyE10Policy1000ELNS0_9SortOrderE0EffyiiNS1_21identity_decomposer_tEEEvPT5_SB_PT3_PKSC_PT1_PKSG_PT2_PKSK_T4_iiT6_,"aw",@nobits
	.sectionflags	@""
	.align	16
.nv.shared._ZN3cub18CUB_300001_SM_10006detail10radix_sort29DeviceRadixSortOnesweepKernelINS1_5radix10policy_hubIffyE10Policy1000ELNS0_9SortOrderE0EffyiiNS1_21identity_decomposer_tEEEvPT5_SB_PT3_PKSC_PT1_PKSG_PT2_PKSK_T4_iiT6_:
	.zero		29184


//--------------------- .nv.shared.reserved.0     --------------------------
	.section	.nv.shared.reserved.0,"aw",@nobits
	.weak		__nv_reservedSMEM_offset_0_alias
	.size		__nv_reservedSMEM_offset_0_alias, 0, 64
	.other		__nv_reservedSMEM_offset_0_alias,@"STO_CUDA_RESERVED_SHARED STV_DEFAULT"
__nv_reservedSMEM_offset_0_alias:
	.zero		0
	.zero		64


//--------------------- .nv.global                --------------------------
	.section	.nv.global,"aw",@nobits
.nv.global:
	.type		_ZN34_INTERNAL_b5dda668_4_k_cu_c3ad40ab6thrust24THRUST_300001_SM_1000_NS12placeholders2_8E,@object
	.size		_ZN34_INTERNAL_b5dda668_4_k_cu_c3ad40ab6thrust24THRUST_300001_SM_1000_NS12placeholders2_8E,(_ZN34_INTERNAL_b5dda668_4_k_cu_c3ad40ab4cuda3std3__436_GLOBAL__N__b5dda668_4_k_cu_c3ad40ab6ignoreE - _ZN34_INTERNAL_b5dda668_4_k_cu_c3ad40ab6thrust24THRUST_300001_SM_1000_NS12placeholders2_8E)
_ZN34_INTERNAL_b5dda668_4_k_cu_c3ad40ab6thrust24THRUST_300001_SM_1000_NS12placeholders2_8E:
	.zero		1
	.type		_ZN34_INTERNAL_b5dda668_4_k_cu_c3ad40ab4cuda3std3__436_GLOBAL__N__b5dda668_4_k_cu_c3ad40ab6ignoreE,@object
	.size		_ZN34_INTERNAL_b5dda668_4_k_cu_c3ad40ab4cuda3std3__436_GLOBAL__N__b5dda668_4_k_cu_c3ad40ab6ignoreE,(_ZN34_INTERNAL_b5dda668_4_k_cu_c3ad40ab4cuda3std6ranges3__45__cpo4dataE - _ZN34_INTERNAL_b5dda668_4_k_cu_c3ad40ab4cuda3std3__436_GLOBAL__N__b5dda668_4_k_cu_c3ad40ab6ignoreE)
_ZN34_INTERNAL_b5dda668_4_k_cu_c3ad40ab4cuda3std3__436_GLOBAL__N__b5dda668_4_k_cu_c3ad40ab6ignoreE:
	.zero		1
	.type		_ZN34_INTERNAL_b5dda668_4_k_cu_c3ad40ab4cuda3std6ranges3__45__cpo4dataE,@object
	.size		_ZN34_INTERNAL_b5dda668_4_k_cu_c3ad40ab4cuda3std6ranges3__45__cpo4dataE,(_ZN34_INTERNAL_b5dda668_4_k_cu_c3ad40ab6thrust24THRUST_300001_SM_1000_NS6system3cpp3parE - _ZN34_INTERNAL_b5dda668_4_k_cu_c3ad40ab4cuda3std6ranges3__45__cpo4dataE)
_ZN34_INTERNAL_b5dda668_4_k_cu_c3ad40ab4cuda3std6ranges3__45__cpo4dataE:
	.zero		1
	.type		_ZN34_INTERNAL_b5dda668_4_k_cu_c3ad40ab6thrust24THRUST_300001_SM_1000_NS6system3cpp3parE,@object
	.size		_ZN34_INTERNAL_b5dda668_4_k_cu_c3ad40ab6thrust24THRUST_300001_SM_1000_NS6system3cpp3parE,(_ZN34_INTERNAL_b5dda668_4_k_cu_c3ad40ab4cuda3std3__45__cpo5beginE - _ZN34_INTERNAL_b5dda668_4_k_cu_c3ad40ab6thrust24THRUST_300001_SM_1000_NS6system3cpp3parE)
_ZN34_INTERNAL_b5dda668_4_k_cu_c3ad40ab6thrust24THRUST_300001_SM_1000_NS6system3cpp3parE:
	.zero		1
	.type		_ZN34_INTERNAL_b5dda668_4_k_cu_c3ad40ab4cuda3std3__45__cpo5beginE,@object
	.size		_ZN34_INTERNAL_b5dda668_4_k_cu_c3ad40ab4cuda3std3__45__cpo5beginE,(_ZN34_INTERNAL_b5dda668_4_k_cu_c3ad40ab4cuda3std6ranges3__45__cpo5beginE - _ZN34_INTERNAL_b5dda668_4_k_cu_c3ad40ab4cuda3std3__45__cpo5beginE)
_ZN34_INTERNAL_b5dda668_4_k_cu_c3ad40ab4cuda3std3__45__cpo5beginE:
	.zero		1
	.type		_ZN34_INTERNAL_b5dda668_4_k_cu_c3ad40ab4cuda3std6ranges3__45__cpo5beginE,@object
	.size		_ZN34_INTERNAL_b5dda668_4_k_cu_c3ad40ab4cuda3std6ranges3__45__cpo5beginE,(_ZN34_INTERNAL_b5dda668_4_k_cu_c3ad40ab6thrust24THRUST_300001_SM_1000_NS6deviceE - _ZN34_INTERNAL_b5dda668_4_k_cu_c3ad40ab4cuda3std6ranges3__45__cpo5beginE)
_ZN34_INTERNAL_b5dda668_4_k_cu_c3ad40ab4cuda3std6ranges3__45__cpo5beginE:
	.zero		1
	.type		_ZN34_INTERNAL_b5dda668_4_k_cu_c3ad40ab6thrust24THRUST_300001_SM_1000_NS6deviceE,@object
	.size		_ZN34_INTERNAL_b5dda668_4_k_cu_c3ad40ab6thrust24THRUST_300001_SM_1000_NS6deviceE,(_ZN34_INTERNAL_b5dda668_4_k_cu_c3ad40ab4cuda3std3__47nulloptE - _ZN34_INTERNAL_b5dda668_4_k_cu_c3ad40ab6thrust24THRUST_300001_SM_1000_NS6deviceE)
_ZN34_INTERNAL_b5dda668_4_k_cu_c3ad40ab6thrust24THRUST_300001_SM_1000_NS6deviceE:
	.zero		1
	.type		_ZN34_INTERNAL_b5dda668_4_k_cu_c3ad40ab4cuda3std3__47nulloptE,@object
	.size		_ZN34_INTERNAL_b5dda668_4_k_cu_c3ad40ab4cuda3std3__47nulloptE,(_ZN34_INTERNAL_b5dda668_4_k_cu_c3ad40ab4cuda3std6ranges3__45__cpo8distanceE - _ZN34_INTERNAL_b5dda668_4_k_cu_c3ad40ab4cuda3std3__47nulloptE)
_ZN34_INTERNAL_b5dda668_4_k_cu_c3ad40ab4cuda3std3__47nulloptE:
	.zero		1
	.type		_ZN34_INTERNAL_b5dda668_4_k_cu_c3ad40ab4cuda3std6ranges3__45__cpo8distanceE,@object
	.size		_ZN34_INTERNAL_b5dda668_4_k_cu_c3ad40ab4cuda3std6ranges3__45__cpo8distanceE,(_ZN34_INTERNAL_b5dda668_4_k_cu_c3ad40ab6thrust24THRUST_300001_SM_1000_NS12placeholders2_4E - _ZN34_INTERNAL_b5dda668_4_k_cu_c3ad40ab4cuda3std6ranges3__45__cpo8distanceE)
_ZN34_INTERNAL_b5dda668_4_k_cu_c3ad40ab4cuda3std6ranges3__45__cpo8distanceE:
	.zero		1
	.type		_ZN34_INTERNAL_b5dda668_4_k_cu_c3ad40ab6thrust24THRUST_300001_SM_1000_NS12placeholders2_4E,@object
	.size		_ZN34_INTERNAL_b5dda668_4_k_cu_c3ad40ab6thrust24THRUST_300001_SM_1000_NS12placeholders2_4E,(_ZN34_INTERNAL_b5dda668_4_k_cu_c3ad40ab4cuda3std3__45__cpo6rbeginE - _ZN34_INTERNAL_b5dda668_4_k_cu_c3ad40ab6thrust24THRUST_300001_SM_1000_NS12placeholders2_4E)
_ZN34_INTERNAL_b5dda668_4_k_cu_c3ad40ab6thrust24THRUST_300001_SM_1000_NS12placeholders2_4E:
	.zero		1
	.type		_ZN34_INTERNAL_b5dda668_4_k_cu_c3ad40ab4cuda3std3__45__cpo6rbeginE,@object
	.size		_ZN34_INTERNAL_b5dda668_4_k_cu_c3ad40ab4cuda3std3__45__cpo6rbeginE,(_ZN34_INTERNAL_b5dda668_4_k_cu_c3ad40ab4cuda3std6ranges3__45__cpo7advanceE - _ZN34_INTERNAL_b5dda668_4_k_cu_c3ad40ab4cuda3std3__45__cpo6rbeginE)
_ZN34_INTERNAL_b5dda668_4_k_cu_c3ad40ab4cuda3std3__45__cpo6rbeginE:
	.zero		1
	.type		_ZN34_INTERNAL_b5dda668_4_k_cu_c3ad40ab4cuda3std6ranges3__45__cpo7advanceE,@object
	.size		_ZN34_INTERNAL_b5dda668_4_k_cu_c3ad40ab4cuda3std6ranges3__45__cpo7advanceE,(_ZN34_INTERNAL_b5dda668_4_k_cu_c3ad40ab6thrust24THRUST_300001_SM_1000_NS12placeholders3_10E - _ZN34_INTERNAL_b5dda668_4_k_cu_c3ad40ab4cuda3std6ranges3__45__cpo7advanceE)
_ZN34_INTERNAL_b5dda668_4_k_cu_c3ad40ab4cuda3std6ranges3__45__cpo7advanceE:
	.zero		1
	.type		_ZN34_INTERNAL_b5dda668_4_k_cu_c3ad40ab6thrust24THRUST_300001_SM_1000_NS12placeholders3_10E,@object
	.size		_ZN34_INTERNAL_b5dda668_4_k_cu_c3ad40ab6thrust24THRUST_300001_SM_1000_NS12placeholders3_10E,(_ZN34_INTERNAL_b5dda668_4_k_cu_c3ad40ab4cuda3std3__48in_placeE - _ZN34_INTERNAL_b5dda668_4_k_cu_c3ad40ab6thrust24THRUST_300001_SM_1000_NS12placeholders3_10E)
_ZN34_INTERNAL_b5dda668_4_k_cu_c3ad40ab6thrust24THRUST_300001_SM_1000_NS12placeholders3_10E:
	.zero		1
	.type		_ZN34_INTERNAL_b5dda668_4_k_cu_c3ad40ab4cuda3std3__48in_placeE,@object
	.size		_ZN34_INTERNAL_b5dda668_4_k_cu_c3ad40ab4cuda3std3__48in_placeE,(_ZN34_INTERNAL_b5dda668_4_k_cu_c3ad40ab4cuda3std6ranges3__45__cpo4sizeE - _ZN34_INTERNAL_b5dda668_4_k_cu_c3ad40ab4cuda3std3__48in_placeE)
_ZN34_INTERNAL_b5dda668_4_k_cu_c3ad40ab4cuda3std3__48in_placeE:
	.zero		1
	.type		_ZN34_INTERNAL_b5dda668_4_k_cu_c3ad40ab4cuda3std6ranges3__45__cpo4sizeE,@object
	.size		_ZN34_INTERNAL_b5dda668_4_k_cu_c3ad40ab4cuda3std6ranges3__45__cpo4sizeE,(_ZN34_INTERNAL_b5dda668_4_k_cu_c3ad40ab6thrust24THRUST_300001_SM_1000_NS12placeholders2_2E - _ZN34_INTERNAL_b5dda668_4_k_cu_c3ad40ab4cuda3std6ranges3__45__cpo4sizeE)
_ZN34_INTERNAL_b5dda668_4_k_cu_c3ad40ab4cuda3std6ranges3__45__cpo4sizeE:
	.zero		1
	.type		_ZN34_INTERNAL_b5dda668_4_k_cu_c3ad40ab6thrust24THRUST_300001_SM_1000_NS12placeholders2_2E,@object
	.size		_ZN34_INTERNAL_b5dda668_4_k_cu_c3ad40ab6thrust24THRUST_300001_SM_1000_NS12placeholders2_2E,(_ZN34_INTERNAL_b5dda668_4_k_cu_c3ad40ab4cuda3std3__45__cpo6cbeginE - _ZN34_INTERNAL_b5dda668_4_k_cu_c3ad40ab6thrust24THRUST_300001_SM_1000_NS12placeholders2_2E)
_ZN34_INTERNAL_b5dda668_4_k_cu_c3ad40ab6thrust24THRUST_300001_SM_1000_NS12placeholders2_2E:
	.zero		1
	.type		_ZN34_INTERNAL_b5dda668_4_k_cu_c3ad40ab4cuda3std3__45__cpo6cbeginE,@object
	.size		_ZN34_INTERNAL_b5dda668_4_k_cu_c3ad40ab4cuda3std3__45__cpo6cbeginE,(_ZN34_INTERNAL_b5dda668_4_k_cu_c3ad40ab4cuda3std6ranges3__45__cpo6cbeginE - _ZN34_INTERNAL_b5dda668_4_k_cu_c3ad40ab4cuda3std3__45__cpo6cbeginE)
_ZN34_INTERNAL_b5dda668_4_k_cu_c3ad40ab4cuda3std3__45__cpo6cbeginE:
	.zero		1
	.type		_ZN34_INTERNAL_b5dda668_4_k_cu_c3ad40ab4cuda3std6ranges3__45__cpo6cbeginE,@object
	.size		_ZN34_INTERNAL_b5dda668_4_k_cu_c3ad40ab4cuda3std6ranges3__45__cpo6cbeginE,(_ZN34_INTERNAL_b5dda668_4_k_cu_c3ad40ab6thrust24THRUST_300001_SM_1000_NS12placeholders2_6E - _ZN34_INTERNAL_b5dda668_4_k_cu_c3ad40ab4cuda3std6ranges3__45__cpo6cbeginE)
_ZN34_INTERNAL_b5dda668_4_k_cu_c3ad40ab4cuda3std6ranges3__45__cpo6cbeginE:
	.zero		1
	.type		_ZN34_INTERNAL_b5dda668_4_k_cu_c3ad40ab6thrust24THRUST_300001_SM_1000_NS12placeholders2_6E,@object
	.size		_ZN34_INTERNAL_b5dda668_4_k_cu_c3ad40ab6thrust24THRUST_300001_SM_1000_NS12placeholders2_6E,(_ZN34_INTERNAL_b5dda668_4_k_cu_c3ad40ab4cuda3std3__45__cpo7crbeginE - _ZN34_INTERNAL_b5dda668_4_k_cu_c3ad40ab6thrust24THRUST_300001_SM_1000_NS12placeholders2_6E)
_ZN34_INTERNAL_b5dda668_4_k_cu_c3ad40ab6thrust24THRUST_300001_SM_1000_NS12placeholders2_6E:
	.zero		1
	.type		_ZN34_INTERNAL_b5dda668_4_k_cu_c3ad40ab4cuda3std3__45__cpo7crbeginE,@object
	.size		_ZN34_INTERNAL_b5dda668_4_k_cu_c3ad40ab4cuda3std3__45__cpo7crbeginE,(_ZN34_INTERNAL_b5dda668_4_k_cu_c3ad40ab4cuda3std6ranges3__45__cpo4nextE - _ZN34_INTERNAL_b5dda668_4_k_cu_c3ad40ab4cuda3std3__45__cpo7crbeginE)
_ZN34_INTERNAL_b5dda668_4_k_cu_c3ad40ab4cuda3std3__45__cpo7crbeginE:
	.zero		1
	.type		_ZN34_INTERNAL_b5dda668_4_k_cu_c3ad40ab4cuda3std6ranges3__45__cpo4nextE,@object
	.size		_ZN34_INTERNAL_b5dda668_4_k_cu_c3ad40ab4cuda3std6ranges3__45__cpo4nextE,(_ZN34_INTERNAL_b5dda668_4_k_cu_c3ad40ab4cuda3std6ranges3__45__cpo4swapE - _ZN34_INTERNAL_b5dda668_4_k_cu_c3ad40ab4cuda3std6ranges3__45__cpo4nextE)
_ZN34_INTERNAL_b5dda668_4_k_cu_c3ad40ab4cuda3std6ranges3__45__cpo4nextE:
	.zero		1
	.type		_ZN34_INTERNAL_b5dda668_4_k_cu_c3ad40ab4cuda3std6ranges3__45__cpo4swapE,@object
	.size		_ZN34_INTERNAL_b5dda668_4_k_cu_c3ad40ab4cuda3std6ranges3__45__cpo4swapE,(_ZN34_INTERNAL_b5dda668_4_k_cu_c3ad40ab6thrust24THRUST_300001_SM_1000_NS8cuda_cub10par_nosyncE - _ZN34_INTERNAL_b5dda668_4_k_cu_c3ad40ab4cuda3std6ranges3__45__cpo4swapE)
_ZN34_INTERNAL_b5dda668_4_k_cu_c3ad40ab4cuda3std6ranges3__45__cpo4swapE:
	.zero		1
	.type		_ZN34_INTERNAL_b5dda668_4_k_cu_c3ad40ab6thrust24THRUST_300001_SM_1000_NS8cuda_cub10par_nosyncE,@object
	.size		_ZN34_INTERNAL_b5dda668_4_k_cu_c3ad40ab6thrust24THRUST_300001_SM_1000_NS8cuda_cub10par_nosyncE,(_ZN34_INTERNAL_b5dda668_4_k_cu_c3ad40ab6thrust24THRUST_300001_SM_1000_NS3seqE - _ZN34_INTERNAL_b5dda668_4_k_cu_c3ad40ab6thrust24THRUST_300001_SM_1000_NS8cuda_cub10par_nosyncE)
_ZN34_INTERNAL_b5dda668_4_k_cu_c3ad40ab6thrust24THRUST_300001_SM_1000_NS8cuda_cub10par_nosyncE:
	.zero		1
	.type		_ZN34_INTERNAL_b5dda668_4_k_cu_c3ad40ab6thrust24THRUST_300001_SM_1000_NS3seqE,@object
	.size		_ZN34_INTERNAL_b5dda668_4_k_cu_c3ad40ab6thrust24THRUST_300001_SM_1000_NS3seqE,(_ZN34_INTERNAL_b5dda668_4_k_cu_c3ad40ab4cuda3std3__420unreachable_sentinelE - _ZN34_INTERNAL_b5dda668_4_k_cu_c3ad40ab6thrust24THRUST_300001_SM_1000_NS3seqE)
_ZN34_INTERNAL_b5dda668_4_k_cu_c3ad40ab6thrust24THRUST_300001_SM_1000_NS3seqE:
	.zero		1
	.type		_ZN34_INTERNAL_b5dda668_4_k_cu_c3ad40ab4cuda3std3__420unreachable_sentinelE,@object
	.size		_ZN34_INTERNAL_b5dda668_4_k_cu_c3ad40ab4cuda3std3__420unreachable_sentinelE,(_ZN34_INTERNAL_b5dda668_4_k_cu_c3ad40ab4cuda3std6ranges3__45__cpo5ssizeE - _ZN34_INTERNAL_b5dda668_4_k_cu_c3ad40ab4cuda3std3__420unreachable_sentinelE)
_ZN34_INTERNAL_b5dda668_4_k_cu_c3ad40ab4cuda3std3__420unreachable_sentinelE:
	.zero		1
	.type		_ZN34_INTERNAL_b5dda668_4_k_cu_c3ad40ab4cuda3std6ranges3__45__cpo5ssizeE,@object
	.size		_ZN34_INTERNAL_b5dda668_4_k_cu_c3ad40ab4cuda3std6ranges3__45__cpo5ssizeE,(_ZN34_INTERNAL_b5dda668_4_k_cu_c3ad40ab6thrust24THRUST_300001_SM_1000_NS12placeholders2_3E - _ZN34_INTERNAL_b5dda668_4_k_cu_c3ad40ab4cuda3std6ranges3__45__cpo5ssizeE)
_ZN34_INTERNAL_b5dda668_4_k_cu_c3ad40ab4cuda3std6ranges3__45__cpo5ssizeE:
	.zero		1
	.type		_ZN34_INTERNAL_b5dda668_4_k_cu_c3ad40ab6thrust24THRUST_300001_SM_1000_NS12placeholders2_3E,@object
	.size		_ZN34_INTERNAL_b5dda668_4_k_cu_c3ad40ab6thrust24THRUST_300001_SM_1000_NS12placeholders2_3E,(_ZN34_INTERNAL_b5dda668_4_k_cu_c3ad40ab4cuda3std3__45__cpo4cendE - _ZN34_INTERNAL_b5dda668_4_k_cu_c3ad40ab6thrust24THRUST_300001_SM_1000_NS12placeholders2_3E)
_ZN34_INTERNAL_b5dda668_4_k_cu_c3ad40ab6thrust24THRUST_300001_SM_1000_NS12placeholders2_3E:
	.zero		1
	.type		_ZN34_INTERNAL_b5dda668_4_k_cu_c3ad40ab4cuda3std3__45__cpo4cendE,@object
	.size		_ZN34_INTERNAL_b5dda668_4_k_cu_c3ad40ab4cuda3std3__45__cpo4cendE,(_ZN34_INTERNAL_b5dda668_4_k_cu_c3ad40ab4cuda3std6ranges3__45__cpo4cendE - _ZN34_INTERNAL_b5dda668_4_k_cu_c3ad40ab4cuda3std3__45__cpo4cendE)
_ZN34_INTERNAL_b5dda668_4_k_cu_c3ad40ab4cuda3std3__45__cpo4cendE:
	.zero		1
	.type		_ZN34_INTERNAL_b5dda668_4_k_cu_c3ad40ab4cuda3std6ranges3__45__cpo4cendE,@object
	.size		_ZN34_INTERNAL_b5dda668_4_k_cu_c3ad40ab4cuda3std6ranges3__45__cpo4cendE,(_ZN34_INTERNAL_b5dda668_4_k_cu_c3ad40ab6thrust24THRUST_300001_SM_1000_NS12placeholders2_7E - _ZN34_INTERNAL_b5dda668_4_k_cu_c3ad40ab4cuda3std6ranges3__45__cpo4cendE)
_ZN34_INTERNAL_b5dda668_4_k_cu_c3ad40ab4cuda3std6ranges3__45__cpo4cendE:
	.zero		1
	.type		_ZN34_INTERNAL_b5dda668_4_k_cu_c3ad40ab6thrust24THRUST_300001_SM_1000_NS12placeholders2_7E,@object
	.size		_ZN34_INTERNAL_b5dda668_4_k_cu_c3ad40ab6thrust24THRUST_300001_SM_1000_NS12placeholders2_7E,(_ZN34_INTERNAL_b5dda668_4_k_cu_c3ad40ab4cuda3std3__45__cpo5crendE - _ZN34_INTERNAL_b5dda668_4_k_cu_c3ad40ab6thrust24THRUST_300001_SM_1000_NS12placeholders2_7E)
_ZN34_INTERNAL_b5dda668_4_k_cu_c3ad40ab6thrust24THRUST_300001_SM_1000_NS12placeholders2_7E:
	.zero		1
	.type		_ZN34_INTERNAL_b5dda668_4_k_cu_c3ad40ab4cuda3std3__45__cpo5crendE,@object
	.size		_ZN34_INTERNAL_b5dda668_4_k_cu_c3ad40ab4cuda3std3__45__cpo5crendE,(_ZN34_INTERNAL_b5dda668_4_k_cu_c3ad40ab4cuda3std6ranges3__45__cpo4prevE - _ZN34_INTERNAL_b5dda668_4_k_cu_c3ad40ab4cuda3std3__45__cpo5crendE)
_ZN34_INTERNAL_b5dda668_4_k_cu_c3ad40ab4cuda3std3__45__cpo5crendE:
	.zero		1
	.type		_ZN34_INTERNAL_b5dda668_4_k_cu_c3ad40ab4cuda3std6ranges3__45__cpo4prevE,@object
	.size		_ZN34_INTERNAL_b5dda668_4_k_cu_c3ad40ab4cuda3std6ranges3__45__cpo4prevE,(_ZN34_INTERNAL_b5dda668_4_k_cu_c3ad40ab4cuda3std6ranges3__45__cpo9iter_moveE - _ZN34_INTERNAL_b5dda668_4_k_cu_c3ad40ab4cuda3std6ranges3__45__cpo4prevE)
_ZN34_INTERNAL_b5dda668_4_k_cu_c3ad40ab4cuda3std6ranges3__45__cpo4prevE:
	.zero		1
	.type		_ZN34_INTERNAL_b5dda668_4_k_cu_c3ad40ab4cuda3std6ranges3__45__cpo9iter_moveE,@object
	.size		_ZN34_INTERNAL_b5dda668_4_k_cu_c3ad40ab4cuda3std6ranges3__45__cpo9iter_moveE,(_ZN34_INTERNAL_b5dda668_4_k_cu_c3ad40ab6thrust24THRUST_300001_SM_1000_NS6system6detail10sequential3seqE - _ZN34_INTERNAL_b5dda668_4_k_cu_c3ad40ab4cuda3std6ranges3__45__cpo9iter_moveE)
_ZN34_INTERNAL_b5dda668_4_k_cu_c3ad40ab4cuda3std6ranges3__45__cpo9iter_moveE:
	.zero		1
	.type		_ZN34_INTERNAL_b5dda668_4_k_cu_c3ad40ab6thrust24THRUST_300001_SM_1000_NS6system6detail10sequential3seqE,@object
	.size		_ZN34_INTERNAL_b5dda668_4_k_cu_c3ad40ab6thrust24THRUST_300001_SM_1000_NS6system6detail10sequential3seqE,(_ZN34_INTERNAL_b5dda668_4_k_cu_c3ad40ab6thrust24THRUST_300001_SM_1000_NS12placeholders2_9E - _ZN34_INTERNAL_b5dda668_4_k_cu_c3ad40ab6thrust24THRUST_300001_SM_1000_NS6system6detail10sequential3seqE)
_ZN34_INTERNAL_b5dda668_4_k_cu_c3ad40ab6thrust24THRUST_300001_SM_1000_NS6system6detail10sequential3seqE:
	.zero		1
	.type		_ZN34_INTERNAL_b5dda668_4_k_cu_c3ad40ab6thrust24THRUST_300001_SM_1000_NS12placeholders2_9E,@object
	.size		_ZN34_INTERNAL_b5dda668_4_k_cu_c3ad40ab6thrust24THRUST_300001_SM_1000_NS12placeholders2_9E,(_ZN34_INTERNAL_b5dda668_4_k_cu_c3ad40ab4cuda3std3__419piecewise_constructE - _ZN34_INTERNAL_b5dda668_4_k_cu_c3ad40ab6thrust24THRUST_300001_SM_1000_NS12placeholders2_9E)
_ZN34_INTERNAL_b5dda668_4_k_cu_c3ad40ab6thrust24THRUST_300001_SM_1000_NS12placeholders2_9E:
	.zero		1
	.type		_ZN34_INTERNAL_b5dda668_4_k_cu_c3ad40ab4cuda3std3__419piecewise_constructE,@object
	.size		_ZN34_INTERNAL_b5dda668_4_k_cu_c3ad40ab4cuda3std3__419piecewise_constructE,(_ZN34_INTERNAL_b5dda668_4_k_cu_c3ad40ab4cuda3std6ranges3__45__cpo5cdataE - _ZN34_INTERNAL_b5dda668_4_k_cu_c3ad40ab4cuda3std3__419piecewise_constructE)
_ZN34_INTERNAL_b5dda668_4_k_cu_c3ad40ab4cuda3std3__419piecewise_constructE:
	.zero		1
	.type		_ZN34_INTERNAL_b5dda668_4_k_cu_c3ad40ab4cuda3std6ranges3__45__cpo5cdataE,@object
	.size		_ZN34_INTERNAL_b5dda668_4_k_cu_c3ad40ab4cuda3std6ranges3__45__cpo5cdataE,(_ZN34_INTERNAL_b5dda668_4_k_cu_c3ad40ab6thrust24THRUST_300001_SM_1000_NS12placeholders2_1E - _ZN34_INTERNAL_b5dda668_4_k_cu_c3ad40ab4cuda3std6ranges3__45__cpo5cdataE)
_ZN34_INTERNAL_b5dda668_4_k_cu_c3ad40ab4cuda3std6ranges3__45__cpo5cdataE:
	.zero		1
	.type		_ZN34_INTERNAL_b5dda668_4_k_cu_c3ad40ab6thrust24THRUST_300001_SM_1000_NS12placeholders2_1E,@object
	.size		_ZN34_INTERNAL_b5dda668_4_k_cu_c3ad40ab6thrust24THRUST_300001_SM_1000_NS12placeholders2_1E,(_ZN34_INTERNAL_b5dda668_4_k_cu_c3ad40ab4cuda3std3__45__cpo3endE - _ZN34_INTERNAL_b5dda668_4_k_cu_c3ad40ab6thrust24THRUST_300001_SM_1000_NS12placeholders2_1E)
_ZN34_INTERNAL_b5dda668_4_k_cu_c3ad40ab6thrust24THRUST_300001_SM_1000_NS12placeholders2_1E:
	.zero		1
	.type		_ZN34_INTERNAL_b5dda668_4_k_cu_c3ad40ab4cuda3std3__45__cpo3endE,@object
	.size		_ZN34_INTERNAL_b5dda668_4_k_cu_c3ad40ab4cuda3std3__45__cpo3endE,(_ZN34_INTERNAL_b5dda668_4_k_cu_c3ad40ab4cuda3std6ranges3__45__cpo3endE - _ZN34_INTERNAL_b5dda668_4_k_cu_c3ad40ab4cuda3std3__45__cpo3endE)
_ZN34_INTERNAL_b5dda668_4_k_cu_c3ad40ab4cuda3std3__45__cpo3endE:
	.zero		1
	.type		_ZN34_INTERNAL_b5dda668_4_k_cu_c3ad40ab4cuda3std6ranges3__45__cpo3endE,@object
	.size		_ZN34_INTERNAL_b5dda668_4_k_cu_c3ad40ab4cuda3std6ranges3__45__cpo3endE,(_ZN34_INTERNAL_b5dda668_4_k_cu_c3ad40ab6thrust24THRUST_300001_SM_1000_NS12placeholders2_5E - _ZN34_INTERNAL_b5dda668_4_k_cu_c3ad40ab4cuda3std6ranges3__45__cpo3endE)
_ZN34_INTERNAL_b5dda668_4_k_cu_c3ad40ab4cuda3std6ranges3__45__cpo3endE:
	.zero		1
	.type		_ZN34_INTERNAL_b5dda668_4_k_cu_c3ad40ab6thrust24THRUST_300001_SM_1000_NS12placeholders2_5E,@object
	.size		_ZN34_INTERNAL_b5dda668_4_k_cu_c3ad40ab6thrust24THRUST_300001_SM_1000_NS12placeholders2_5E,(_ZN34_INTERNAL_b5dda668_4_k_cu_c3ad40ab4cuda3std3__45__cpo4rendE - _ZN34_INTERNAL_b5dda668_4_k_cu_c3ad40ab6thrust24THRUST_300001_SM_1000_NS12placeholders2_5E)
_ZN34_INTERNAL_b5dda668_4_k_cu_c3ad40ab6thrust24THRUST_300001_SM_1000_NS12placeholders2_5E:
	.zero		1
	.type		_ZN34_INTERNAL_b5dda668_4_k_cu_c3ad40ab4cuda3std3__45__cpo4rendE,@object
	.size		_ZN34_INTERNAL_b5dda668_4_k_cu_c3ad40ab4cuda3std3__45__cpo4rendE,(_ZN34_INTERNAL_b5dda668_4_k_cu_c3ad40ab4cuda3std6ranges3__45__cpo9iter_swapE - _ZN34_INTERNAL_b5dda668_4_k_cu_c3ad40ab4cuda3std3__45__cpo4rendE)
_ZN34_INTERNAL_b5dda668_4_k_cu_c3ad40ab4cuda3std3__45__cpo4rendE:
	.zero		1
	.type		_ZN34_INTERNAL_b5dda668_4_k_cu_c3ad40ab4cuda3std6ranges3__45__cpo9iter_swapE,@object
	.size		_ZN34_INTERNAL_b5dda668_4_k_cu_c3ad40ab4cuda3std6ranges3__45__cpo9iter_swapE,(_ZN34_INTERNAL_b5dda668_4_k_cu_c3ad40ab4cuda3std3__48unexpectE - _ZN34_INTERNAL_b5dda668_4_k_cu_c3ad40ab4cuda3std6ranges3__45__cpo9iter_swapE)
_ZN34_INTERNAL_b5dda668_4_k_cu_c3ad40ab4cuda3std6ranges3__45__cpo9iter_swapE:
	.zero		1
	.type		_ZN34_INTERNAL_b5dda668_4_k_cu_c3ad40ab4cuda3std3__48unexpectE,@object
	.size		_ZN34_INTERNAL_b5dda668_4_k_cu_c3ad40ab4cuda3std3__48unexpectE,(_ZN34_INTERNAL_b5dda668_4_k_cu_c3ad40ab6thrust24THRUST_300001_SM_1000_NS8cuda_cub3parE - _ZN34_INTERNAL_b5dda668_4_k_cu_c3ad40ab4cuda3std3__48unexpectE)
_ZN34_INTERNAL_b5dda668_4_k_cu_c3ad40ab4cuda3std3__48unexpectE:
	.zero		1
	.type		_ZN34_INTERNAL_b5dda668_4_k_cu_c3ad40ab6thrust24THRUST_300001_SM_1000_NS8cuda_cub3parE,@object
	.size		_ZN34_INTERNAL_b5dda668_4_k_cu_c3ad40ab6thrust24THRUST_300001_SM_1000_NS8cuda_cub3parE,(.L_29 - _ZN34_INTERNAL_b5dda668_4_k_cu_c3ad40ab6thrust24THRUST_300001_SM_1000_NS8cuda_cub3parE)
_ZN34_INTERNAL_b5dda668_4_k_cu_c3ad40ab6thrust24THRUST_300001_SM_1000_NS8cuda_cub3parE:
	.zero		1
.L_29:


//--------------------- .nv.shared._ZN3cub18CUB_300001_SM_10006detail10radix_sort33DeviceRadixSortExclusiveSumKernelINS1_5radix10policy_hubIffyE10Policy1000EyEEvPT0_ --------------------------
	.section	.nv.shared._ZN3cub18CUB_300001_SM_10006detail10radix_sort33DeviceRadixSortExclusiveSumKernelINS1_5radix10policy_hubIffyE10Policy1000EyEEvPT0_,"aw",@nobits
	.sectionflags	@""
	.align	16
.nv.shared._ZN3cub18CUB_300001_SM_10006detail10radix_sort33DeviceRadixSortExclusiveSumKernelINS1_5radix10policy_hubIffyE10Policy1000EyEEvPT0_:
	.zero		3360


//--------------------- .nv.shared._ZN3cub18CUB_300001_SM_10006detail10radix_sort30DeviceRadixSortHistogramKernelINS1_5radix10policy_hubIffyE10Policy1000ELNS0_9SortOrderE0EfyNS1_21identity_decomposer_tEEEvPT2_PKT1_SA_iiT3_ --------------------------
	.section	.nv.shared._ZN3cub18CUB_300001_SM_10006detail10radix_sort30DeviceRadixSortHistogramKernelINS1_5radix10policy_hubIffyE10Policy1000ELNS0_9SortOrderE0EfyNS1_21identity_decomposer_tEEEvPT2_PKT1_SA_iiT3_,"aw",@nobits
	.sectionflags	@""
	.align	4
.nv.shared._ZN3cub18CUB_300001_SM_10006detail10radix_sort30DeviceRadixSortHistogramKernelINS1_5radix10policy_hubIffyE10Policy1000ELNS0_9SortOrderE0EfyNS1_21identity_decomposer_tEEEvPT2_PKT1_SA_iiT3_:
	.zero		5120


//--------------------- .nv.shared._ZN3cub18CUB_300001_SM_10006detail10radix_sort31DeviceRadixSortSingleTileKernelINS1_5radix10policy_hubIffyE10Policy1000ELNS0_9SortOrderE0EffyNS1_21identity_decomposer_tEEEvPKT1_PSA_PKT2_PSE_T3_iiT4_ --------------------------
	.section	.nv.shared._ZN3cub18CUB_300001_SM_10006detail10radix_sort31DeviceRadixSortSingleTileKernelINS1_5radix10policy_hubIffyE10Policy1000ELNS0_9SortOrderE0EffyNS1_21identity_decomposer_tEEEvPKT1_PSA_PKT2_PSE_T3_iiT4_,"aw",@nobits
	.sectionflags	@""
	.align	16
.nv.shared._ZN3cub18CUB_300001_SM_10006detail10radix_sort31DeviceRadixSortSingleTileKernelINS1_5radix10policy_hubIffyE10Policy1000ELNS0_9SortOrderE0EffyNS1_21identity_decomposer_tEEEvPKT1_PSA_PKT2_PSE_T3_iiT4_:
	.zero		34880


//--------------------- .nv.shared._ZN3cub18CUB_300001_SM_10006detail10radix_sort29DeviceRadixSortOnesweepKernelINS1_5radix10policy_hubIfjyE10Policy1000ELNS0_9SortOrderE0EfjyiiNS1_21identity_decomposer_tEEEvPT5_SB_PT3_PKSC_PT1_PKSG_PT2_PKSK_T4_iiT6_ --------------------------
	.section	.nv.shared._ZN3cub18CUB_300001_SM_10006detail10radix_sort29DeviceRadixSortOnesweepKernelINS1_5radix10policy_hubIfjyE10Policy1000ELNS0_9SortOrderE0EfjyiiNS1_21identity_decomposer_tEEEvPT5_SB_PT3_PKSC_PT1_PKSG_PT2_PKSK_T4_iiT6_,"aw",@nobits
	.sectionflags	@""
	.align	16
.nv.shared._ZN3cub18CUB_300001_SM_10006detail10radix_sort29DeviceRadixSortOnesweepKernelINS1_5radix10policy_hubIfjyE10Policy1000ELNS0_9SortOrderE0EfjyiiNS1_21identity_decomposer_tEEEvPT5_SB_PT3_PKSC_PT1_PKSG_PT2_PKSK_T4_iiT6_:
	.zero		29184


//--------------------- .nv.shared._ZN3cub18CUB_300001_SM_10006detail10radix_sort33DeviceRadixSortExclusiveSumKernelINS1_5radix10policy_hubIfjyE10Policy1000EyEEvPT0_ --------------------------
	.section	.nv.shared._ZN3cub18CUB_300001_SM_10006detail10radix_sort33DeviceRadixSortExclusiveSumKernelINS1_5radix10policy_hubIfjyE10Policy1000EyEEvPT0_,"aw",@nobits
	.sectionflags	@""
	.align	16
.nv.shared._ZN3cub18CUB_300001_SM_10006detail10radix_sort33DeviceRadixSortExclusiveSumKernelINS1_5radix10policy_hubIfjyE10Policy1000EyEEvPT0_:
	.zero		3360


//--------------------- .nv.shared._ZN3cub18CUB_300001_SM_10006detail10radix_sort30DeviceRadixSortHistogramKernelINS1_5radix10policy_hubIfjyE10Policy1000ELNS0_9SortOrderE0EfyNS1_21identity_decomposer_tEEEvPT2_PKT1_SA_iiT3_ --------------------------
	.section	.nv.shared._ZN3cub18CUB_300001_SM_10006detail10radix_sort30DeviceRadixSortHistogramKernelINS1_5radix10policy_hubIfjyE10Policy1000ELNS0_9SortOrderE0EfyNS1_21identity_decomposer_tEEEvPT2_PKT1_SA_iiT3_,"aw",@nobits
	.sectionflags	@""
	.align	4
.nv.shared._ZN3cub18CUB_300001_SM_10006detail10radix_sort30DeviceRadixSortHistogramKernelINS1_5radix10policy_hubIfjyE10Policy1000ELNS0_9SortOrderE0EfyNS1_21identity_decomposer_tEEEvPT2_PKT1_SA_iiT3_:
	.zero		5120


//--------------------- .nv.shared._ZN3cub18CUB_300001_SM_10006detail10radix_sort31DeviceRadixSortSingleTileKernelINS1_5radix10policy_hubIfjyE10Policy1000ELNS0_9SortOrderE0EfjyNS1_21identity_decomposer_tEEEvPKT1_PSA_PKT2_PSE_T3_iiT4_ --------------------------
	.section	.nv.shared._ZN3cub18CUB_300001_SM_10006detail10radix_sort31DeviceRadixSortSingleTileKernelINS1_5radix10policy_hubIfjyE10Policy1000ELNS0_9SortOrderE0EfjyNS1_21identity_decomposer_tEEEvPKT1_PSA_PKT2_PSE_T3_iiT4_,"aw",@nobits
	.sectionflags	@""
	.align	16
.nv.shared._ZN3cub18CUB_300001_SM_10006detail10radix_sort31DeviceRadixSortSingleTileKernelINS1_5radix10policy_hubIfjyE10Policy1000ELNS0_9SortOrderE0EfjyNS1_21identity_decomposer_tEEEvPKT1_PSA_PKT2_PSE_T3_iiT4_:
	.zero		34880


//--------------------- .nv.shared._Z16computeDistancesPfS_S_ --------------------------
	.section	.nv.shared._Z16computeDistancesPfS_S_,"aw",@nobits
	.sectionflags	@""
	.align	4
.nv.shared._Z16computeDistancesPfS_S_:
	.zero		4160


//--------------------- .nv.constant0._ZN3cub18CUB_300001_SM_10006detail10radix_sort29DeviceRadixSortOnesweepKernelINS1_5radix10policy_hubIffyE10Policy1000ELNS0_9SortOrderE0EffyiiNS1_21identity_decomposer_tEEEvPT5_SB_PT3_PKSC_PT1_PKSG_PT2_PKSK_T4_iiT6_ --------------------------
	.section	.nv.constant0._ZN3cub18CUB_300001_SM_10006detail10radix_sort29DeviceRadixSortOnesweepKernelINS1_5radix10policy_hubIffyE10Policy1000ELNS0_9SortOrderE0EffyiiNS1_21identity_decomposer_tEEEvPT5_SB_PT3_PKSC_PT1_PKSG_PT2_PKSK_T4_iiT6_,"a",@progbits
	.sectionflags	@""
	.align	4
.nv.constant0._ZN3cub18CUB_300001_SM_10006detail10radix_sort29DeviceRadixSortOnesweepKernelINS1_5radix10policy_hubIffyE10Policy1000ELNS0_9SortOrderE0EffyiiNS1_21identity_decomposer_tEEEvPT5_SB_PT3_PKSC_PT1_PKSG_PT2_PKSK_T4_iiT6_:
	.zero		973


//--------------------- .nv.constant0._ZN3cub18CUB_300001_SM_10006detail10radix_sort33DeviceRadixSortExclusiveSumKernelINS1_5radix10policy_hubIffyE10Policy1000EyEEvPT0_ --------------------------
	.section	.nv.constant0._ZN3cub18CUB_300001_SM_10006detail10radix_sort33DeviceRadixSortExclusiveSumKernelINS1_5radix10policy_hubIffyE10Policy1000EyEEvPT0_,"a",@progbits
	.sectionflags	@""
	.align	4
.nv.constant0._ZN3cub18CUB_300001_SM_10006detail10radix_sort33DeviceRadixSortExclusiveSumKernelINS1_5radix10policy_hubIffyE10Policy1000EyEEvPT0_:
	.zero		904


//--------------------- .nv.constant0._ZN3cub18CUB_300001_SM_10006detail10radix_sort30DeviceRadixSortHistogramKernelINS1_5radix10policy_hubIffyE10Policy1000ELNS0_9SortOrderE0EfyNS1_21identity_decomposer_tEEEvPT2_PKT1_SA_iiT3_ --------------------------
	.section	.nv.constant0._ZN3cub18CUB_300001_SM_10006detail10radix_sort30DeviceRadixSortHistogramKernelINS1_5radix10policy_hubIffyE10Policy1000ELNS0_9SortOrderE0EfyNS1_21identity_decomposer_tEEEvPT2_PKT1_SA_iiT3_,"a",@progbits
	.sectionflags	@""
	.align	4
.nv.constant0._ZN3cub18CUB_300001_SM_10006detail10radix_sort30DeviceRadixSortHistogramKernelINS1_5radix10policy_hubIffyE10Policy1000ELNS0_9SortOrderE0EfyNS1_21identity_decomposer_tEEEvPT2_PKT1_SA_iiT3_:
	.zero		929


//--------------------- .nv.constant0._ZN3cub18CUB_300001_SM_10006detail10radix_sort31DeviceRadixSortSingleTileKernelINS1_5radix10policy_hubIffyE10Policy1000ELNS0_9SortOrderE0EffyNS1_21identity_decomposer_tEEEvPKT1_PSA_PKT2_PSE_T3_iiT4_ --------------------------
	.section	.nv.constant0._ZN3cub18CUB_300001_SM_10006detail10radix_sort31DeviceRadixSortSingleTileKernelINS1_5radix10policy_hubIffyE10Policy1000ELNS0_9SortOrderE0EffyNS1_21identity_decomposer_tEEEvPKT1_PSA_PKT2_PSE_T3_iiT4_,"a",@progbits
	.sectionflags	@""
	.align	4
.nv.constant0._ZN3cub18CUB_300001_SM_10006detail10radix_sort31DeviceRadixSortSingleTileKernelINS1_5radix10policy_hubIffyE10Policy1000ELNS0_9SortOrderE0EffyNS1_21identity_decomposer_tEEEvPKT1_PSA_PKT2_PSE_T3_iiT4_:
	.zero		945


//--------------------- .nv.constant0._ZN3cub18CUB_300001_SM_10006detail10radix_sort29DeviceRadixSortOnesweepKernelINS1_5radix10policy_hubIfjyE10Policy1000ELNS0_9SortOrderE0EfjyiiNS1_21identity_decomposer_tEEEvPT5_SB_PT3_PKSC_PT1_PKSG_PT2_PKSK_T4_iiT6_ --------------------------
	.section	.nv.constant0._ZN3cub18CUB_300001_SM_10006detail10radix_sort29DeviceRadixSortOnesweepKernelINS1_5radix10policy_hubIfjyE10Policy1000ELNS0_9SortOrderE0EfjyiiNS1_21identity_decomposer_tEEEvPT5_SB_PT3_PKSC_PT1_PKSG_PT2_PKSK_T4_iiT6_,"a",@progbits
	.sectionflags	@""
	.align	4
.nv.constant0._ZN3cub18CUB_300001_SM_10006detail10radix_sort29DeviceRadixSortOnesweepKernelINS1_5radix10policy_hubIfjyE10Policy1000ELNS0_9SortOrderE0EfjyiiNS1_21identity_decomposer_tEEEvPT5_SB_PT3_PKSC_PT1_PKSG_PT2_PKSK_T4_iiT6_:
	.zero		973


//--------------------- .nv.constant0._ZN3cub18CUB_300001_SM_10006detail10radix_sort33DeviceRadixSortExclusiveSumKernelINS1_5radix10policy_hubIfjyE10Policy1000EyEEvPT0_ --------------------------
	.section	.nv.constant0._ZN3cub18CUB_300001_SM_10006detail10radix_sort33DeviceRadixSortExclusiveSumKernelINS1_5radix10policy_hubIfjyE10Policy1000EyEEvPT0_,"a",@progbits
	.sectionflags	@""
	.align	4
.nv.constant0._ZN3cub18CUB_300001_SM_10006detail10radix_sort33DeviceRadixSortExclusiveSumKernelINS1_5radix10policy_hubIfjyE10Policy1000EyEEvPT0_:
	.zero		904


//--------------------- .nv.constant0._ZN3cub18CUB_300001_SM_10006detail10radix_sort30DeviceRadixSortHistogramKernelINS1_5radix10policy_hubIfjyE10Policy1000ELNS0_9SortOrderE0EfyNS1_21identity_decomposer_tEEEvPT2_PKT1_SA_iiT3_ --------------------------
	.section	.nv.constant0._ZN3cub18CUB_300001_SM_10006detail10radix_sort30DeviceRadixSortHistogramKernelINS1_5radix10policy_hubIfjyE10Policy1000ELNS0_9SortOrderE0EfyNS1_21identity_decomposer_tEEEvPT2_PKT1_SA_iiT3_,"a",@progbits
	.sectionflags	@""
	.align	4
.nv.constant0._ZN3cub18CUB_300001_SM_10006detail10radix_sort30DeviceRadixSortHistogramKernelINS1_5radix10policy_hubIfjyE10Policy1000ELNS0_9SortOrderE0EfyNS1_21identity_decomposer_tEEEvPT2_PKT1_SA_iiT3_:
	.zero		929


//--------------------- .nv.constant0._ZN3cub18CUB_300001_SM_10006detail10radix_sort31DeviceRadixSortSingleTileKernelINS1_5radix10policy_hubIfjyE10Policy1000ELNS0_9SortOrderE0EfjyNS1_21identity_decomposer_tEEEvPKT1_PSA_PKT2_PSE_T3_iiT4_ --------------------------
	.section	.nv.constant0._ZN3cub18CUB_300001_SM_10006detail10radix_sort31DeviceRadixSortSingleTileKernelINS1_5radix10policy_hubIfjyE10Policy1000ELNS0_9SortOrderE0EfjyNS1_21identity_decomposer_tEEEvPKT1_PSA_PKT2_PSE_T3_iiT4_,"a",@progbits
	.sectionflags	@""
	.align	4
.nv.constant0._ZN3cub18CUB_300001_SM_10006detail10radix_sort31DeviceRadixSortSingleTileKernelINS1_5radix10policy_hubIfjyE10Policy1000ELNS0_9SortOrderE0EfjyNS1_21identity_decomposer_tEEEvPKT1_PSA_PKT2_PSE_T3_iiT4_:
	.zero		945


//--------------------- .nv.constant0._ZN3cub18CUB_300001_SM_10006detail11EmptyKernelIvEEvv --------------------------
	.section	.nv.constant0._ZN3cub18CUB_300001_SM_10006detail11EmptyKernelIvEEvv,"a",@progbits
	.sectionflags	@""
	.align	4
.nv.constant0._ZN3cub18CUB_300001_SM_10006detail11EmptyKernelIvEEvv:
	.zero		896


//--------------------- .nv.constant0._Z6setIdsPj --------------------------
	.section	.nv.constant0._Z6setIdsPj,"a",@progbits
	.sectionflags	@""
	.align	4
.nv.constant0._Z6setIdsPj:
	.zero		904


//--------------------- .nv.constant0._Z16computeDistancesPfS_S_ --------------------------
	.section	.nv.constant0._Z16computeDistancesPfS_S_,"a",@progbits
	.sectionflags	@""
	.align	4
.nv.constant0._Z16computeDistancesPfS_S_:
	.zero		920


//--------------------- SYMBOLS --------------------------

	.type		.nv.reservedSmem.offset0,@object
	.size		.nv.reservedSmem.offset0,0x4
	.type		.nv.reservedSmem.cap,@object
	.size		.nv.reservedSmem.cap,0x4
